//
// Generated by NVIDIA NVVM Compiler
//
// Compiler Build ID: CL-36424714
// Cuda compilation tools, release 13.0, V13.0.88
// Based on NVVM 20.0.0
//

.version 9.0
.target sm_100
.address_size 64

	// .globl	popcount_pairwise_kernel
.func  (.param .b64 func_retval0) __internal_accurate_pow
(
	.param .b64 __internal_accurate_pow_param_0
)
;
// _ZZ24popcount_pairwise_kernelE4smem has been demoted
// _ZZ37popcount_weighted_keys_literal_kernelE8warp_buf has been demoted
// _ZZ43popcount_weighted_keys_literal_tiled_kernelE8warp_buf has been demoted
// _ZZ43popcount_weighted_keys_literal_fused_kernelE8warp_buf has been demoted
// _ZZ25slice_popcount_sum_kernelE4smem has been demoted
.extern .shared .align 16 .b8 shA[];

.visible .entry popcount_pairwise_kernel(
	.param .u64 .ptr .align 1 popcount_pairwise_kernel_param_0,
	.param .u64 .ptr .align 1 popcount_pairwise_kernel_param_1,
	.param .u32 popcount_pairwise_kernel_param_2,
	.param .u32 popcount_pairwise_kernel_param_3,
	.param .u32 popcount_pairwise_kernel_param_4,
	.param .u64 .ptr .align 1 popcount_pairwise_kernel_param_5
)
{
	.reg .pred 	%p<29>;
	.reg .b32 	%r<61>;
	.reg .b64 	%rd<60>;
	// demoted variable
	.shared .align 8 .b8 _ZZ24popcount_pairwise_kernelE4smem[256];
	ld.param.u64 	%rd14, [popcount_pairwise_kernel_param_0];
	ld.param.u64 	%rd15, [popcount_pairwise_kernel_param_1];
	ld.param.u32 	%r7, [popcount_pairwise_kernel_param_2];
	ld.param.u32 	%r9, [popcount_pairwise_kernel_param_3];
	ld.param.u32 	%r8, [popcount_pairwise_kernel_param_4];
	ld.param.u64 	%rd16, [popcount_pairwise_kernel_param_5];
	mov.u32 	%r1, %ctaid.x;
	mov.u32 	%r2, %ctaid.y;
	setp.ge.s32 	%p1, %r1, %r7;
	setp.ge.s32 	%p2, %r2, %r9;
	or.pred  	%p3, %p1, %p2;
	@%p3 bra 	$L__BB0_10;
	cvt.u64.u32 	%rd1, %r1;
	cvt.u64.u32 	%rd2, %r2;
	mov.u32 	%r3, %tid.x;
	setp.ge.s32 	%p4, %r3, %r8;
	mov.b64 	%rd58, 0;
	@%p4 bra 	$L__BB0_4;
	cvt.s64.s32 	%rd19, %r8;
	mov.u32 	%r4, %ntid.x;
	cvta.to.global.u64 	%rd3, %rd14;
	cvta.to.global.u64 	%rd4, %rd15;
	mul.lo.s64 	%rd5, %rd19, %rd2;
	mul.lo.s64 	%rd6, %rd19, %rd1;
	mov.b64 	%rd58, 0;
	mov.u32 	%r60, %r3;
$L__BB0_3:
	cvt.s64.s32 	%rd20, %r60;
	add.s64 	%rd21, %rd6, %rd20;
	shl.b64 	%rd22, %rd21, 3;
	add.s64 	%rd23, %rd3, %rd22;
	ld.global.nc.u64 	%rd24, [%rd23];
	add.s64 	%rd25, %rd5, %rd20;
	shl.b64 	%rd26, %rd25, 3;
	add.s64 	%rd27, %rd4, %rd26;
	ld.global.nc.u64 	%rd28, [%rd27];
	and.b64  	%rd29, %rd28, %rd24;
	popc.b64 	%r10, %rd29;
	cvt.u64.u32 	%rd30, %r10;
	add.s64 	%rd58, %rd30, %rd58;
	add.s32 	%r60, %r60, %r4;
	setp.lt.s32 	%p5, %r60, %r8;
	@%p5 bra 	$L__BB0_3;
$L__BB0_4:
	// begin inline asm
	mov.b64 {%r11,%r12}, %rd58;
	// end inline asm
	shfl.sync.down.b32	%r14|%p6, %r12, 16, 31, -1;
	shfl.sync.down.b32	%r13|%p7, %r11, 16, 31, -1;
	// begin inline asm
	mov.b64 %rd32, {%r13,%r14};
	// end inline asm
	add.s64 	%rd33, %rd32, %rd58;
	// begin inline asm
	mov.b64 {%r15,%r16}, %rd33;
	// end inline asm
	shfl.sync.down.b32	%r18|%p8, %r16, 8, 31, -1;
	shfl.sync.down.b32	%r17|%p9, %r15, 8, 31, -1;
	// begin inline asm
	mov.b64 %rd34, {%r17,%r18};
	// end inline asm
	add.s64 	%rd35, %rd34, %rd33;
	// begin inline asm
	mov.b64 {%r19,%r20}, %rd35;
	// end inline asm
	shfl.sync.down.b32	%r22|%p10, %r20, 4, 31, -1;
	shfl.sync.down.b32	%r21|%p11, %r19, 4, 31, -1;
	// begin inline asm
	mov.b64 %rd36, {%r21,%r22};
	// end inline asm
	add.s64 	%rd37, %rd36, %rd35;
	// begin inline asm
	mov.b64 {%r23,%r24}, %rd37;
	// end inline asm
	shfl.sync.down.b32	%r26|%p12, %r24, 2, 31, -1;
	shfl.sync.down.b32	%r25|%p13, %r23, 2, 31, -1;
	// begin inline asm
	mov.b64 %rd38, {%r25,%r26};
	// end inline asm
	add.s64 	%rd39, %rd38, %rd37;
	// begin inline asm
	mov.b64 {%r27,%r28}, %rd39;
	// end inline asm
	shfl.sync.down.b32	%r30|%p14, %r28, 1, 31, -1;
	shfl.sync.down.b32	%r29|%p15, %r27, 1, 31, -1;
	// begin inline asm
	mov.b64 %rd40, {%r29,%r30};
	// end inline asm
	add.s64 	%rd10, %rd40, %rd39;
	and.b32  	%r31, %r3, 31;
	setp.ne.s32 	%p16, %r31, 0;
	@%p16 bra 	$L__BB0_6;
	shr.u32 	%r32, %r3, 2;
	mov.u32 	%r33, _ZZ24popcount_pairwise_kernelE4smem;
	add.s32 	%r34, %r33, %r32;
	st.shared.u64 	[%r34], %rd10;
$L__BB0_6:
	bar.sync 	0;
	mov.u32 	%r35, %ntid.x;
	shr.u32 	%r36, %r35, 5;
	setp.ge.u32 	%p17, %r3, %r36;
	mov.b64 	%rd59, 0;
	@%p17 bra 	$L__BB0_8;
	shl.b32 	%r37, %r3, 3;
	mov.u32 	%r38, _ZZ24popcount_pairwise_kernelE4smem;
	add.s32 	%r39, %r38, %r37;
	ld.shared.u64 	%rd59, [%r39];
$L__BB0_8:
	// begin inline asm
	mov.b64 {%r40,%r41}, %rd59;
	// end inline asm
	shfl.sync.down.b32	%r43|%p18, %r41, 16, 31, -1;
	shfl.sync.down.b32	%r42|%p19, %r40, 16, 31, -1;
	// begin inline asm
	mov.b64 %rd43, {%r42,%r43};
	// end inline asm
	add.s64 	%rd44, %rd43, %rd59;
	// begin inline asm
	mov.b64 {%r44,%r45}, %rd44;
	// end inline asm
	shfl.sync.down.b32	%r47|%p20, %r45, 8, 31, -1;
	shfl.sync.down.b32	%r46|%p21, %r44, 8, 31, -1;
	// begin inline asm
	mov.b64 %rd45, {%r46,%r47};
	// end inline asm
	add.s64 	%rd46, %rd45, %rd44;
	// begin inline asm
	mov.b64 {%r48,%r49}, %rd46;
	// end inline asm
	shfl.sync.down.b32	%r51|%p22, %r49, 4, 31, -1;
	shfl.sync.down.b32	%r50|%p23, %r48, 4, 31, -1;
	// begin inline asm
	mov.b64 %rd47, {%r50,%r51};
	// end inline asm
	add.s64 	%rd48, %rd47, %rd46;
	// begin inline asm
	mov.b64 {%r52,%r53}, %rd48;
	// end inline asm
	shfl.sync.down.b32	%r55|%p24, %r53, 2, 31, -1;
	shfl.sync.down.b32	%r54|%p25, %r52, 2, 31, -1;
	// begin inline asm
	mov.b64 %rd49, {%r54,%r55};
	// end inline asm
	add.s64 	%rd50, %rd49, %rd48;
	// begin inline asm
	mov.b64 {%r56,%r57}, %rd50;
	// end inline asm
	shfl.sync.down.b32	%r59|%p26, %r57, 1, 31, -1;
	shfl.sync.down.b32	%r58|%p27, %r56, 1, 31, -1;
	// begin inline asm
	mov.b64 %rd51, {%r58,%r59};
	// end inline asm
	add.s64 	%rd13, %rd51, %rd50;
	setp.ne.s32 	%p28, %r3, 0;
	@%p28 bra 	$L__BB0_10;
	cvt.u64.u32 	%rd52, %r7;
	mad.lo.s64 	%rd53, %rd52, %rd2, %rd1;
	cvta.to.global.u64 	%rd54, %rd16;
	shl.b64 	%rd55, %rd53, 3;
	add.s64 	%rd56, %rd54, %rd55;
	st.global.u64 	[%rd56], %rd13;
$L__BB0_10:
	ret;

}
	// .globl	scatter_set_double_kernel
.visible .entry scatter_set_double_kernel(
	.param .u64 .ptr .align 1 scatter_set_double_kernel_param_0,
	.param .u64 .ptr .align 1 scatter_set_double_kernel_param_1,
	.param .u32 scatter_set_double_kernel_param_2,
	.param .u64 .ptr .align 1 scatter_set_double_kernel_param_3
)
{
	.reg .pred 	%p<2>;
	.reg .b32 	%r<6>;
	.reg .b64 	%rd<13>;
	.reg .b64 	%fd<2>;

	ld.param.u64 	%rd1, [scatter_set_double_kernel_param_0];
	ld.param.u64 	%rd2, [scatter_set_double_kernel_param_1];
	ld.param.u32 	%r2, [scatter_set_double_kernel_param_2];
	ld.param.u64 	%rd3, [scatter_set_double_kernel_param_3];
	mov.u32 	%r3, %ctaid.x;
	mov.u32 	%r4, %ntid.x;
	mov.u32 	%r5, %tid.x;
	mad.lo.s32 	%r1, %r3, %r4, %r5;
	setp.ge.s32 	%p1, %r1, %r2;
	@%p1 bra 	$L__BB1_2;
	cvta.to.global.u64 	%rd4, %rd1;
	cvta.to.global.u64 	%rd5, %rd2;
	cvta.to.global.u64 	%rd6, %rd3;
	mul.wide.s32 	%rd7, %r1, 8;
	add.s64 	%rd8, %rd4, %rd7;
	ld.global.nc.u64 	%rd9, [%rd8];
	add.s64 	%rd10, %rd5, %rd7;
	ld.global.nc.f64 	%fd1, [%rd10];
	shl.b64 	%rd11, %rd9, 3;
	add.s64 	%rd12, %rd6, %rd11;
	st.global.f64 	[%rd12], %fd1;
$L__BB1_2:
	ret;

}
	// .globl	ewah_decompress_kernel
.visible .entry ewah_decompress_kernel(
	.param .u64 .ptr .align 1 ewah_decompress_kernel_param_0,
	.param .u32 ewah_decompress_kernel_param_1,
	.param .u32 ewah_decompress_kernel_param_2,
	.param .u64 .ptr .align 1 ewah_decompress_kernel_param_3
)
{
	.reg .pred 	%p<29>;
	.reg .b32 	%r<67>;
	.reg .b64 	%rd<32>;

	ld.param.u64 	%rd6, [ewah_decompress_kernel_param_0];
	ld.param.u32 	%r39, [ewah_decompress_kernel_param_1];
	ld.param.u32 	%r40, [ewah_decompress_kernel_param_2];
	ld.param.u64 	%rd7, [ewah_decompress_kernel_param_3];
	cvta.to.global.u64 	%rd1, %rd6;
	cvta.to.global.u64 	%rd2, %rd7;
	mov.u32 	%r41, %tid.x;
	setp.ne.s32 	%p1, %r41, 0;
	@%p1 bra 	$L__BB2_21;
	mov.b32 	%r51, 0;
	min.s32 	%r43, %r39, %r40;
	setp.lt.s32 	%p2, %r43, 1;
	@%p2 bra 	$L__BB2_8;
	mov.b32 	%r51, 0;
	mov.u32 	%r57, %r51;
$L__BB2_3:
	mul.wide.s32 	%rd8, %r57, 8;
	add.s64 	%rd9, %rd1, %rd8;
	ld.global.nc.u64 	%rd4, [%rd9];
	shr.u64 	%rd10, %rd4, 1;
	cvt.u32.u64 	%r9, %rd10;
	setp.eq.s32 	%p3, %r9, 0;
	@%p3 bra 	$L__BB2_6;
	and.b64  	%rd11, %rd4, 1;
	neg.s64 	%rd5, %rd11;
	mov.b32 	%r55, 0;
$L__BB2_5:
	mul.wide.s32 	%rd12, %r51, 8;
	add.s64 	%rd13, %rd2, %rd12;
	add.s32 	%r51, %r51, 1;
	st.global.u64 	[%rd13], %rd5;
	add.s32 	%r55, %r55, 1;
	setp.lt.u32 	%p4, %r55, %r9;
	setp.lt.s32 	%p5, %r51, %r40;
	and.pred  	%p6, %p4, %p5;
	@%p6 bra 	$L__BB2_5;
$L__BB2_6:
	add.s32 	%r57, %r57, 1;
	setp.lt.u64 	%p7, %rd4, 8589934592;
	setp.ge.s32 	%p8, %r51, %r40;
	setp.ge.s32 	%p9, %r57, %r39;
	or.pred  	%p10, %p8, %p9;
	or.pred  	%p11, %p10, %p7;
	@%p11 bra 	$L__BB2_7;
	bra.uni 	$L__BB2_22;
$L__BB2_7:
	setp.lt.s32 	%p17, %r57, %r39;
	setp.lt.s32 	%p18, %r51, %r40;
	and.pred  	%p19, %p17, %p18;
	@%p19 bra 	$L__BB2_3;
$L__BB2_8:
	setp.ge.s32 	%p20, %r51, %r40;
	@%p20 bra 	$L__BB2_21;
	sub.s32 	%r4, %r40, %r51;
	and.b32  	%r5, %r4, 15;
	sub.s32 	%r47, %r51, %r40;
	setp.gt.u32 	%p21, %r47, -16;
	@%p21 bra 	$L__BB2_12;
	and.b32  	%r48, %r4, -16;
	neg.s32 	%r60, %r48;
	add.s64 	%rd3, %rd2, 64;
$L__BB2_11:
	.pragma "nounroll";
	mul.wide.s32 	%rd20, %r51, 8;
	add.s64 	%rd21, %rd3, %rd20;
	mov.b64 	%rd22, 0;
	st.global.u64 	[%rd21+-64], %rd22;
	st.global.u64 	[%rd21+-56], %rd22;
	st.global.u64 	[%rd21+-48], %rd22;
	st.global.u64 	[%rd21+-40], %rd22;
	st.global.u64 	[%rd21+-32], %rd22;
	st.global.u64 	[%rd21+-24], %rd22;
	st.global.u64 	[%rd21+-16], %rd22;
	st.global.u64 	[%rd21+-8], %rd22;
	st.global.u64 	[%rd21], %rd22;
	st.global.u64 	[%rd21+8], %rd22;
	st.global.u64 	[%rd21+16], %rd22;
	st.global.u64 	[%rd21+24], %rd22;
	st.global.u64 	[%rd21+32], %rd22;
	st.global.u64 	[%rd21+40], %rd22;
	st.global.u64 	[%rd21+48], %rd22;
	add.s32 	%r51, %r51, 16;
	st.global.u64 	[%rd21+56], %rd22;
	add.s32 	%r60, %r60, 16;
	setp.ne.s32 	%p22, %r60, 0;
	@%p22 bra 	$L__BB2_11;
$L__BB2_12:
	setp.eq.s32 	%p23, %r5, 0;
	@%p23 bra 	$L__BB2_21;
	and.b32  	%r28, %r4, 7;
	setp.lt.u32 	%p24, %r5, 8;
	@%p24 bra 	$L__BB2_15;
	mul.wide.s32 	%rd23, %r51, 8;
	add.s64 	%rd24, %rd2, %rd23;
	mov.b64 	%rd25, 0;
	st.global.u64 	[%rd24], %rd25;
	st.global.u64 	[%rd24+8], %rd25;
	st.global.u64 	[%rd24+16], %rd25;
	st.global.u64 	[%rd24+24], %rd25;
	st.global.u64 	[%rd24+32], %rd25;
	st.global.u64 	[%rd24+40], %rd25;
	st.global.u64 	[%rd24+48], %rd25;
	st.global.u64 	[%rd24+56], %rd25;
	add.s32 	%r51, %r51, 8;
$L__BB2_15:
	setp.eq.s32 	%p25, %r28, 0;
	@%p25 bra 	$L__BB2_21;
	and.b32  	%r31, %r4, 3;
	setp.lt.u32 	%p26, %r28, 4;
	@%p26 bra 	$L__BB2_18;
	mul.wide.s32 	%rd26, %r51, 8;
	add.s64 	%rd27, %rd2, %rd26;
	mov.b64 	%rd28, 0;
	st.global.u64 	[%rd27], %rd28;
	st.global.u64 	[%rd27+8], %rd28;
	st.global.u64 	[%rd27+16], %rd28;
	st.global.u64 	[%rd27+24], %rd28;
	add.s32 	%r51, %r51, 4;
$L__BB2_18:
	setp.eq.s32 	%p27, %r31, 0;
	@%p27 bra 	$L__BB2_21;
	neg.s32 	%r65, %r31;
$L__BB2_20:
	.pragma "nounroll";
	mul.wide.s32 	%rd29, %r51, 8;
	add.s64 	%rd30, %rd2, %rd29;
	add.s32 	%r51, %r51, 1;
	mov.b64 	%rd31, 0;
	st.global.u64 	[%rd30], %rd31;
	add.s32 	%r65, %r65, 1;
	setp.ne.s32 	%p28, %r65, 0;
	@%p28 bra 	$L__BB2_20;
$L__BB2_21:
	ret;
$L__BB2_22:
	shr.u64 	%rd14, %rd4, 33;
	cvt.u32.u64 	%r12, %rd14;
	mov.b32 	%r58, 0;
	mov.u32 	%r59, %r51;
$L__BB2_23:
	mul.wide.s32 	%rd15, %r57, 8;
	add.s64 	%rd16, %rd1, %rd15;
	ld.global.nc.u64 	%rd17, [%rd16];
	add.s32 	%r51, %r59, 1;
	mul.wide.s32 	%rd18, %r59, 8;
	add.s64 	%rd19, %rd2, %rd18;
	st.global.u64 	[%rd19], %rd17;
	add.s32 	%r58, %r58, 1;
	add.s32 	%r57, %r57, 1;
	setp.lt.u32 	%p12, %r58, %r12;
	setp.lt.s32 	%p13, %r51, %r40;
	setp.lt.s32 	%p14, %r57, %r39;
	and.pred  	%p15, %p13, %p14;
	and.pred  	%p16, %p15, %p12;
	mov.u32 	%r59, %r51;
	@%p16 bra 	$L__BB2_23;
	bra.uni 	$L__BB2_7;

}
	// .globl	pack_bits_all_kernel
.visible .entry pack_bits_all_kernel(
	.param .u64 .ptr .align 1 pack_bits_all_kernel_param_0,
	.param .u64 pack_bits_all_kernel_param_1,
	.param .u32 pack_bits_all_kernel_param_2,
	.param .u32 pack_bits_all_kernel_param_3,
	.param .u64 pack_bits_all_kernel_param_4,
	.param .u64 .ptr .align 1 pack_bits_all_kernel_param_5
)
{
	.reg .pred 	%p<11>;
	.reg .b32 	%r<38>;
	.reg .b64 	%rd<75>;

	ld.param.u64 	%rd17, [pack_bits_all_kernel_param_0];
	ld.param.u64 	%rd18, [pack_bits_all_kernel_param_1];
	ld.param.u32 	%r5, [pack_bits_all_kernel_param_2];
	ld.param.u32 	%r4, [pack_bits_all_kernel_param_3];
	ld.param.u64 	%rd19, [pack_bits_all_kernel_param_4];
	ld.param.u64 	%rd20, [pack_bits_all_kernel_param_5];
	mul.lo.s32 	%r6, %r4, %r5;
	mov.u32 	%r7, %ctaid.x;
	mov.u32 	%r8, %ntid.x;
	mov.u32 	%r9, %tid.x;
	mad.lo.s32 	%r1, %r7, %r8, %r9;
	setp.ge.s32 	%p1, %r1, %r6;
	@%p1 bra 	$L__BB3_12;
	div.s32 	%r11, %r1, %r4;
	mul.lo.s32 	%r12, %r11, %r4;
	sub.s32 	%r13, %r1, %r12;
	mul.wide.s32 	%rd1, %r13, 64;
	cvt.u64.u32 	%rd2, %r11;
	cvta.to.global.u64 	%rd3, %rd17;
	mov.b64 	%rd74, 0;
	mov.b32 	%r37, 0;
	cvt.u32.u64 	%r14, %rd2;
$L__BB3_2:
	cvt.u64.u32 	%rd5, %r37;
	add.s64 	%rd6, %rd1, %rd5;
	setp.ge.s64 	%p2, %rd6, %rd18;
	@%p2 bra 	$L__BB3_11;
	shl.b64 	%rd22, %rd6, 3;
	add.s64 	%rd7, %rd3, %rd22;
	ld.global.nc.u64 	%rd23, [%rd7];
	and.b64  	%rd24, %rd23, %rd19;
	shr.u64 	%rd25, %rd24, %r14;
	and.b64  	%rd26, %rd25, 1;
	cvt.u32.u64 	%r15, %rd5;
	shl.b64 	%rd27, %rd26, %r15;
	or.b64  	%rd74, %rd27, %rd74;
	add.s64 	%rd28, %rd6, 1;
	setp.ge.s64 	%p3, %rd28, %rd18;
	@%p3 bra 	$L__BB3_11;
	add.s32 	%r17, %r15, 1;
	ld.global.nc.u64 	%rd29, [%rd7+8];
	and.b64  	%rd30, %rd29, %rd19;
	shr.u64 	%rd31, %rd30, %r14;
	and.b64  	%rd32, %rd31, 1;
	shl.b64 	%rd33, %rd32, %r17;
	or.b64  	%rd74, %rd33, %rd74;
	add.s64 	%rd34, %rd6, 2;
	setp.ge.s64 	%p4, %rd34, %rd18;
	@%p4 bra 	$L__BB3_11;
	add.s32 	%r20, %r15, 2;
	ld.global.nc.u64 	%rd35, [%rd7+16];
	and.b64  	%rd36, %rd35, %rd19;
	shr.u64 	%rd37, %rd36, %r14;
	and.b64  	%rd38, %rd37, 1;
	shl.b64 	%rd39, %rd38, %r20;
	or.b64  	%rd74, %rd39, %rd74;
	add.s64 	%rd40, %rd6, 3;
	setp.ge.s64 	%p5, %rd40, %rd18;
	@%p5 bra 	$L__BB3_11;
	add.s32 	%r23, %r15, 3;
	ld.global.nc.u64 	%rd41, [%rd7+24];
	and.b64  	%rd42, %rd41, %rd19;
	shr.u64 	%rd43, %rd42, %r14;
	and.b64  	%rd44, %rd43, 1;
	shl.b64 	%rd45, %rd44, %r23;
	or.b64  	%rd74, %rd45, %rd74;
	add.s64 	%rd46, %rd6, 4;
	setp.ge.s64 	%p6, %rd46, %rd18;
	@%p6 bra 	$L__BB3_11;
	add.s32 	%r26, %r15, 4;
	ld.global.nc.u64 	%rd47, [%rd7+32];
	and.b64  	%rd48, %rd47, %rd19;
	shr.u64 	%rd49, %rd48, %r14;
	and.b64  	%rd50, %rd49, 1;
	shl.b64 	%rd51, %rd50, %r26;
	or.b64  	%rd74, %rd51, %rd74;
	add.s64 	%rd52, %rd6, 5;
	setp.ge.s64 	%p7, %rd52, %rd18;
	@%p7 bra 	$L__BB3_11;
	add.s32 	%r29, %r15, 5;
	ld.global.nc.u64 	%rd53, [%rd7+40];
	and.b64  	%rd54, %rd53, %rd19;
	shr.u64 	%rd55, %rd54, %r14;
	and.b64  	%rd56, %rd55, 1;
	shl.b64 	%rd57, %rd56, %r29;
	or.b64  	%rd74, %rd57, %rd74;
	add.s64 	%rd58, %rd6, 6;
	setp.ge.s64 	%p8, %rd58, %rd18;
	@%p8 bra 	$L__BB3_11;
	add.s32 	%r32, %r15, 6;
	ld.global.nc.u64 	%rd59, [%rd7+48];
	and.b64  	%rd60, %rd59, %rd19;
	shr.u64 	%rd61, %rd60, %r14;
	and.b64  	%rd62, %rd61, 1;
	shl.b64 	%rd63, %rd62, %r32;
	or.b64  	%rd74, %rd63, %rd74;
	add.s64 	%rd64, %rd6, 7;
	setp.ge.s64 	%p9, %rd64, %rd18;
	@%p9 bra 	$L__BB3_11;
	add.s32 	%r35, %r15, 7;
	ld.global.nc.u64 	%rd65, [%rd7+56];
	and.b64  	%rd66, %rd65, %rd19;
	shr.u64 	%rd67, %rd66, %r14;
	and.b64  	%rd68, %rd67, 1;
	shl.b64 	%rd69, %rd68, %r35;
	or.b64  	%rd74, %rd69, %rd74;
	add.s32 	%r37, %r15, 8;
	setp.ne.s32 	%p10, %r37, 64;
	@%p10 bra 	$L__BB3_2;
$L__BB3_11:
	cvta.to.global.u64 	%rd70, %rd20;
	mul.wide.s32 	%rd71, %r1, 8;
	add.s64 	%rd72, %rd70, %rd71;
	st.global.u64 	[%rd72], %rd74;
$L__BB3_12:
	ret;

}
	// .globl	pack_bits_all_ballot_multi_kernel
.visible .entry pack_bits_all_ballot_multi_kernel(
	.param .u64 .ptr .align 1 pack_bits_all_ballot_multi_kernel_param_0,
	.param .u64 pack_bits_all_ballot_multi_kernel_param_1,
	.param .u32 pack_bits_all_ballot_multi_kernel_param_2,
	.param .u32 pack_bits_all_ballot_multi_kernel_param_3,
	.param .u64 pack_bits_all_ballot_multi_kernel_param_4,
	.param .u64 .ptr .align 1 pack_bits_all_ballot_multi_kernel_param_5
)
{
	.reg .pred 	%p<16>;
	.reg .b32 	%r<14>;
	.reg .b64 	%rd<32>;

	ld.param.u64 	%rd4, [pack_bits_all_ballot_multi_kernel_param_0];
	ld.param.u64 	%rd5, [pack_bits_all_ballot_multi_kernel_param_1];
	ld.param.u32 	%r7, [pack_bits_all_ballot_multi_kernel_param_2];
	ld.param.u32 	%r6, [pack_bits_all_ballot_multi_kernel_param_3];
	ld.param.u64 	%rd6, [pack_bits_all_ballot_multi_kernel_param_4];
	ld.param.u64 	%rd7, [pack_bits_all_ballot_multi_kernel_param_5];
	mov.u32 	%r1, %ctaid.y;
	setp.ge.s32 	%p5, %r1, %r7;
	@%p5 bra 	$L__BB4_8;
	mov.u32 	%r8, %ntid.x;
	shr.u32 	%r9, %r8, 5;
	mov.u32 	%r10, %tid.x;
	shr.u32 	%r11, %r10, 5;
	and.b32  	%r2, %r10, 31;
	mov.u32 	%r12, %ctaid.x;
	mad.lo.s32 	%r3, %r9, %r12, %r11;
	setp.ge.s32 	%p6, %r3, %r6;
	@%p6 bra 	$L__BB4_8;
	cvt.u64.u32 	%rd1, %r3;
	mul.wide.u32 	%rd8, %r3, 64;
	cvt.u64.u32 	%rd9, %r2;
	or.b64  	%rd2, %rd8, %rd9;
	setp.ge.s64 	%p8, %rd2, %rd5;
	cvta.to.global.u64 	%rd10, %rd4;
	shl.b64 	%rd11, %rd2, 3;
	add.s64 	%rd3, %rd10, %rd11;
	mov.pred 	%p14, 0;
	@%p8 bra 	$L__BB4_4;
	ld.global.nc.u64 	%rd12, [%rd3];
	mov.b64 	%rd13, 1;
	shl.b64 	%rd14, %rd13, %r1;
	and.b64  	%rd15, %rd14, %rd12;
	and.b64  	%rd16, %rd15, %rd6;
	setp.ne.s64 	%p14, %rd16, 0;
$L__BB4_4:
	add.s64 	%rd17, %rd2, 32;
	setp.ge.s64 	%p10, %rd17, %rd5;
	mov.pred 	%p15, 0;
	@%p10 bra 	$L__BB4_6;
	ld.global.nc.u64 	%rd18, [%rd3+256];
	mov.b64 	%rd19, 1;
	shl.b64 	%rd20, %rd19, %r1;
	and.b64  	%rd21, %rd20, %rd18;
	and.b64  	%rd22, %rd21, %rd6;
	setp.ne.s64 	%p15, %rd22, 0;
$L__BB4_6:
	mov.b32 	%r13, -1;
	vote.sync.ballot.b32 	%r4, %p14, %r13;
	vote.sync.ballot.b32 	%r5, %p15, %r13;
	setp.ne.s32 	%p13, %r2, 0;
	@%p13 bra 	$L__BB4_8;
	cvt.u64.u32 	%rd23, %r4;
	cvt.u64.u32 	%rd24, %r5;
	shl.b64 	%rd25, %rd24, 32;
	or.b64  	%rd26, %rd25, %rd23;
	mul.wide.u32 	%rd27, %r6, %r1;
	add.s64 	%rd28, %rd27, %rd1;
	cvta.to.global.u64 	%rd29, %rd7;
	shl.b64 	%rd30, %rd28, 3;
	add.s64 	%rd31, %rd29, %rd30;
	st.global.u64 	[%rd31], %rd26;
$L__BB4_8:
	ret;

}
	// .globl	popcount_weighted_keys_literal_kernel
.visible .entry popcount_weighted_keys_literal_kernel(
	.param .u64 .ptr .align 1 popcount_weighted_keys_literal_kernel_param_0,
	.param .u64 .ptr .align 1 popcount_weighted_keys_literal_kernel_param_1,
	.param .u32 popcount_weighted_keys_literal_kernel_param_2,
	.param .u32 popcount_weighted_keys_literal_kernel_param_3,
	.param .u64 .ptr .align 1 popcount_weighted_keys_literal_kernel_param_4,
	.param .u64 .ptr .align 1 popcount_weighted_keys_literal_kernel_param_5,
	.param .u32 popcount_weighted_keys_literal_kernel_param_6,
	.param .u32 popcount_weighted_keys_literal_kernel_param_7,
	.param .f64 popcount_weighted_keys_literal_kernel_param_8,
	.param .u64 .ptr .align 1 popcount_weighted_keys_literal_kernel_param_9
)
{
	.reg .pred 	%p<38>;
	.reg .b32 	%r<116>;
	.reg .b64 	%rd<204>;
	.reg .b64 	%fd<67>;
	// demoted variable
	.shared .align 8 .b8 _ZZ37popcount_weighted_keys_literal_kernelE8warp_buf[256];
	ld.param.u64 	%rd60, [popcount_weighted_keys_literal_kernel_param_0];
	ld.param.u64 	%rd61, [popcount_weighted_keys_literal_kernel_param_1];
	ld.param.u32 	%r2, [popcount_weighted_keys_literal_kernel_param_2];
	ld.param.u32 	%r3, [popcount_weighted_keys_literal_kernel_param_3];
	ld.param.u64 	%rd62, [popcount_weighted_keys_literal_kernel_param_4];
	ld.param.u32 	%r4, [popcount_weighted_keys_literal_kernel_param_6];
	ld.param.u32 	%r5, [popcount_weighted_keys_literal_kernel_param_7];
	cvta.to.global.u64 	%rd1, %rd61;
	cvta.to.global.u64 	%rd2, %rd62;
	cvta.to.global.u64 	%rd3, %rd60;
	mov.u32 	%r1, %ctaid.x;
	setp.ge.s32 	%p1, %r1, %r5;
	@%p1 bra 	$L__BB5_31;
	cvt.s64.s32 	%rd4, %r4;
	cvt.s64.s32 	%rd5, %r3;
	mul.wide.s32 	%rd63, %r3, %r2;
	mul.lo.s64 	%rd6, %rd63, %rd4;
	mov.u32 	%r6, %tid.x;
	cvt.u64.u32 	%rd7, %r6;
	setp.le.s64 	%p2, %rd6, %rd7;
	mov.f64 	%fd65, 0d0000000000000000;
	@%p2 bra 	$L__BB5_24;
	mul.lo.s64 	%rd8, %rd4, %rd5;
	cvt.u64.u32 	%rd64, %r1;
	mul.lo.s64 	%rd9, %rd4, %rd64;
	mov.u32 	%r7, %ntid.x;
	cvt.u64.u32 	%rd10, %r7;
	add.s64 	%rd65, %rd7, %rd10;
	max.u64 	%rd66, %rd6, %rd65;
	setp.lt.u64 	%p3, %rd65, %rd6;
	selp.u64 	%rd11, 1, 0, %p3;
	add.s64 	%rd67, %rd65, %rd11;
	sub.s64 	%rd12, %rd66, %rd67;
	and.b64  	%rd68, %rd12, -4294967296;
	setp.ne.s64 	%p4, %rd68, 0;
	@%p4 bra 	$L__BB5_4;
	cvt.u32.u64 	%r8, %rd10;
	cvt.u32.u64 	%r9, %rd12;
	div.u32 	%r10, %r9, %r8;
	cvt.u64.u32 	%rd190, %r10;
	bra.uni 	$L__BB5_5;
$L__BB5_4:
	div.u64 	%rd190, %rd12, %rd10;
$L__BB5_5:
	add.s64 	%rd16, %rd190, %rd11;
	add.s64 	%rd69, %rd16, 1;
	and.b64  	%rd191, %rd69, 3;
	and.b64  	%rd70, %rd16, 3;
	setp.eq.s64 	%p5, %rd70, 3;
	mov.f64 	%fd65, 0d0000000000000000;
	mov.u64 	%rd192, %rd7;
	@%p5 bra 	$L__BB5_10;
$L__BB5_6:
	.pragma "nounroll";
	or.b64  	%rd71, %rd192, %rd8;
	and.b64  	%rd72, %rd71, -4294967296;
	setp.ne.s64 	%p6, %rd72, 0;
	@%p6 bra 	$L__BB5_8;
	cvt.u32.u64 	%r11, %rd8;
	cvt.u32.u64 	%r12, %rd192;
	div.u32 	%r13, %r12, %r11;
	mul.lo.s32 	%r14, %r13, %r11;
	sub.s32 	%r15, %r12, %r14;
	cvt.u64.u32 	%rd193, %r13;
	cvt.u64.u32 	%rd194, %r15;
	bra.uni 	$L__BB5_9;
$L__BB5_8:
	div.s64 	%rd193, %rd192, %rd8;
	mul.lo.s64 	%rd73, %rd193, %rd8;
	sub.s64 	%rd194, %rd192, %rd73;
$L__BB5_9:
	ld.param.u64 	%rd184, [popcount_weighted_keys_literal_kernel_param_5];
	cvt.u32.u64 	%r16, %rd194;
	div.s32 	%r17, %r16, %r3;
	mul.lo.s32 	%r18, %r17, %r3;
	sub.s32 	%r19, %r16, %r18;
	shl.b64 	%rd74, %rd193, 32;
	cvt.s64.s32 	%rd75, %rd193;
	cvt.s64.s32 	%rd76, %r17;
	add.s64 	%rd77, %rd9, %rd76;
	cvt.s64.s32 	%rd78, %r19;
	mad.lo.s64 	%rd79, %rd75, %rd5, %rd78;
	shl.b64 	%rd80, %rd79, 3;
	add.s64 	%rd81, %rd3, %rd80;
	ld.global.nc.u64 	%rd82, [%rd81];
	mad.lo.s64 	%rd83, %rd77, %rd5, %rd78;
	shl.b64 	%rd84, %rd83, 3;
	add.s64 	%rd85, %rd2, %rd84;
	ld.global.nc.u64 	%rd86, [%rd85];
	and.b64  	%rd87, %rd86, %rd82;
	popc.b64 	%r20, %rd87;
	cvt.rn.f64.u32 	%fd19, %r20;
	shr.s64 	%rd88, %rd74, 29;
	add.s64 	%rd89, %rd1, %rd88;
	ld.global.nc.f64 	%fd20, [%rd89];
	mul.f64 	%fd21, %fd20, %fd19;
	cvta.to.global.u64 	%rd90, %rd184;
	shl.b64 	%rd91, %rd77, 3;
	add.s64 	%rd92, %rd90, %rd91;
	ld.global.nc.f64 	%fd22, [%rd92];
	fma.rn.f64 	%fd65, %fd22, %fd21, %fd65;
	add.s64 	%rd192, %rd192, %rd10;
	add.s64 	%rd191, %rd191, -1;
	setp.ne.s64 	%p7, %rd191, 0;
	@%p7 bra 	$L__BB5_6;
$L__BB5_10:
	setp.lt.u64 	%p8, %rd16, 3;
	@%p8 bra 	$L__BB5_24;
$L__BB5_11:
	or.b64  	%rd93, %rd192, %rd8;
	and.b64  	%rd94, %rd93, -4294967296;
	setp.ne.s64 	%p9, %rd94, 0;
	@%p9 bra 	$L__BB5_13;
	cvt.u32.u64 	%r21, %rd8;
	cvt.u32.u64 	%r22, %rd192;
	div.u32 	%r23, %r22, %r21;
	mul.lo.s32 	%r24, %r23, %r21;
	sub.s32 	%r25, %r22, %r24;
	cvt.u64.u32 	%rd196, %r23;
	cvt.u64.u32 	%rd197, %r25;
	bra.uni 	$L__BB5_14;
$L__BB5_13:
	div.s64 	%rd196, %rd192, %rd8;
	mul.lo.s64 	%rd95, %rd196, %rd8;
	sub.s64 	%rd197, %rd192, %rd95;
$L__BB5_14:
	ld.param.u64 	%rd185, [popcount_weighted_keys_literal_kernel_param_5];
	cvt.u32.u64 	%r26, %rd197;
	div.s32 	%r27, %r26, %r3;
	mul.lo.s32 	%r28, %r27, %r3;
	sub.s32 	%r29, %r26, %r28;
	shl.b64 	%rd96, %rd196, 32;
	cvt.s64.s32 	%rd97, %rd196;
	cvt.s64.s32 	%rd98, %r27;
	add.s64 	%rd99, %rd9, %rd98;
	cvt.s64.s32 	%rd100, %r29;
	mad.lo.s64 	%rd101, %rd97, %rd5, %rd100;
	shl.b64 	%rd102, %rd101, 3;
	add.s64 	%rd103, %rd3, %rd102;
	ld.global.nc.u64 	%rd104, [%rd103];
	mad.lo.s64 	%rd105, %rd99, %rd5, %rd100;
	shl.b64 	%rd106, %rd105, 3;
	add.s64 	%rd107, %rd2, %rd106;
	ld.global.nc.u64 	%rd108, [%rd107];
	and.b64  	%rd109, %rd108, %rd104;
	popc.b64 	%r30, %rd109;
	cvt.rn.f64.u32 	%fd23, %r30;
	shr.s64 	%rd110, %rd96, 29;
	add.s64 	%rd111, %rd1, %rd110;
	ld.global.nc.f64 	%fd24, [%rd111];
	mul.f64 	%fd25, %fd24, %fd23;
	cvta.to.global.u64 	%rd112, %rd185;
	shl.b64 	%rd113, %rd99, 3;
	add.s64 	%rd114, %rd112, %rd113;
	ld.global.nc.f64 	%fd26, [%rd114];
	fma.rn.f64 	%fd6, %fd26, %fd25, %fd65;
	add.s64 	%rd36, %rd192, %rd10;
	or.b64  	%rd115, %rd36, %rd8;
	and.b64  	%rd116, %rd115, -4294967296;
	setp.ne.s64 	%p10, %rd116, 0;
	@%p10 bra 	$L__BB5_16;
	cvt.u32.u64 	%r31, %rd8;
	cvt.u32.u64 	%r32, %rd36;
	div.u32 	%r33, %r32, %r31;
	mul.lo.s32 	%r34, %r33, %r31;
	sub.s32 	%r35, %r32, %r34;
	cvt.u64.u32 	%rd198, %r33;
	cvt.u64.u32 	%rd199, %r35;
	bra.uni 	$L__BB5_17;
$L__BB5_16:
	div.s64 	%rd198, %rd36, %rd8;
	mul.lo.s64 	%rd117, %rd198, %rd8;
	sub.s64 	%rd199, %rd36, %rd117;
$L__BB5_17:
	ld.param.u64 	%rd186, [popcount_weighted_keys_literal_kernel_param_5];
	cvt.u32.u64 	%r36, %rd199;
	div.s32 	%r37, %r36, %r3;
	mul.lo.s32 	%r38, %r37, %r3;
	sub.s32 	%r39, %r36, %r38;
	shl.b64 	%rd118, %rd198, 32;
	cvt.s64.s32 	%rd119, %rd198;
	cvt.s64.s32 	%rd120, %r37;
	add.s64 	%rd121, %rd9, %rd120;
	cvt.s64.s32 	%rd122, %r39;
	mad.lo.s64 	%rd123, %rd119, %rd5, %rd122;
	shl.b64 	%rd124, %rd123, 3;
	add.s64 	%rd125, %rd3, %rd124;
	ld.global.nc.u64 	%rd126, [%rd125];
	mad.lo.s64 	%rd127, %rd121, %rd5, %rd122;
	shl.b64 	%rd128, %rd127, 3;
	add.s64 	%rd129, %rd2, %rd128;
	ld.global.nc.u64 	%rd130, [%rd129];
	and.b64  	%rd131, %rd130, %rd126;
	popc.b64 	%r40, %rd131;
	cvt.rn.f64.u32 	%fd27, %r40;
	shr.s64 	%rd132, %rd118, 29;
	add.s64 	%rd133, %rd1, %rd132;
	ld.global.nc.f64 	%fd28, [%rd133];
	mul.f64 	%fd29, %fd28, %fd27;
	cvta.to.global.u64 	%rd134, %rd186;
	shl.b64 	%rd135, %rd121, 3;
	add.s64 	%rd136, %rd134, %rd135;
	ld.global.nc.f64 	%fd30, [%rd136];
	fma.rn.f64 	%fd7, %fd30, %fd29, %fd6;
	add.s64 	%rd43, %rd36, %rd10;
	or.b64  	%rd137, %rd43, %rd8;
	and.b64  	%rd138, %rd137, -4294967296;
	setp.ne.s64 	%p11, %rd138, 0;
	@%p11 bra 	$L__BB5_19;
	cvt.u32.u64 	%r41, %rd8;
	cvt.u32.u64 	%r42, %rd43;
	div.u32 	%r43, %r42, %r41;
	mul.lo.s32 	%r44, %r43, %r41;
	sub.s32 	%r45, %r42, %r44;
	cvt.u64.u32 	%rd200, %r43;
	cvt.u64.u32 	%rd201, %r45;
	bra.uni 	$L__BB5_20;
$L__BB5_19:
	div.s64 	%rd200, %rd43, %rd8;
	mul.lo.s64 	%rd139, %rd200, %rd8;
	sub.s64 	%rd201, %rd43, %rd139;
$L__BB5_20:
	ld.param.u64 	%rd187, [popcount_weighted_keys_literal_kernel_param_5];
	cvt.u32.u64 	%r46, %rd201;
	div.s32 	%r47, %r46, %r3;
	mul.lo.s32 	%r48, %r47, %r3;
	sub.s32 	%r49, %r46, %r48;
	shl.b64 	%rd140, %rd200, 32;
	cvt.s64.s32 	%rd141, %rd200;
	cvt.s64.s32 	%rd142, %r47;
	add.s64 	%rd143, %rd9, %rd142;
	cvt.s64.s32 	%rd144, %r49;
	mad.lo.s64 	%rd145, %rd141, %rd5, %rd144;
	shl.b64 	%rd146, %rd145, 3;
	add.s64 	%rd147, %rd3, %rd146;
	ld.global.nc.u64 	%rd148, [%rd147];
	mad.lo.s64 	%rd149, %rd143, %rd5, %rd144;
	shl.b64 	%rd150, %rd149, 3;
	add.s64 	%rd151, %rd2, %rd150;
	ld.global.nc.u64 	%rd152, [%rd151];
	and.b64  	%rd153, %rd152, %rd148;
	popc.b64 	%r50, %rd153;
	cvt.rn.f64.u32 	%fd31, %r50;
	shr.s64 	%rd154, %rd140, 29;
	add.s64 	%rd155, %rd1, %rd154;
	ld.global.nc.f64 	%fd32, [%rd155];
	mul.f64 	%fd33, %fd32, %fd31;
	cvta.to.global.u64 	%rd156, %rd187;
	shl.b64 	%rd157, %rd143, 3;
	add.s64 	%rd158, %rd156, %rd157;
	ld.global.nc.f64 	%fd34, [%rd158];
	fma.rn.f64 	%fd8, %fd34, %fd33, %fd7;
	add.s64 	%rd50, %rd43, %rd10;
	or.b64  	%rd159, %rd50, %rd8;
	and.b64  	%rd160, %rd159, -4294967296;
	setp.ne.s64 	%p12, %rd160, 0;
	@%p12 bra 	$L__BB5_22;
	cvt.u32.u64 	%r51, %rd8;
	cvt.u32.u64 	%r52, %rd50;
	div.u32 	%r53, %r52, %r51;
	mul.lo.s32 	%r54, %r53, %r51;
	sub.s32 	%r55, %r52, %r54;
	cvt.u64.u32 	%rd202, %r53;
	cvt.u64.u32 	%rd203, %r55;
	bra.uni 	$L__BB5_23;
$L__BB5_22:
	div.s64 	%rd202, %rd50, %rd8;
	mul.lo.s64 	%rd161, %rd202, %rd8;
	sub.s64 	%rd203, %rd50, %rd161;
$L__BB5_23:
	ld.param.u64 	%rd188, [popcount_weighted_keys_literal_kernel_param_5];
	cvt.u32.u64 	%r56, %rd203;
	div.s32 	%r57, %r56, %r3;
	mul.lo.s32 	%r58, %r57, %r3;
	sub.s32 	%r59, %r56, %r58;
	shl.b64 	%rd162, %rd202, 32;
	cvt.s64.s32 	%rd163, %rd202;
	cvt.s64.s32 	%rd164, %r57;
	add.s64 	%rd165, %rd9, %rd164;
	cvt.s64.s32 	%rd166, %r59;
	mad.lo.s64 	%rd167, %rd163, %rd5, %rd166;
	shl.b64 	%rd168, %rd167, 3;
	add.s64 	%rd169, %rd3, %rd168;
	ld.global.nc.u64 	%rd170, [%rd169];
	mad.lo.s64 	%rd171, %rd165, %rd5, %rd166;
	shl.b64 	%rd172, %rd171, 3;
	add.s64 	%rd173, %rd2, %rd172;
	ld.global.nc.u64 	%rd174, [%rd173];
	and.b64  	%rd175, %rd174, %rd170;
	popc.b64 	%r60, %rd175;
	cvt.rn.f64.u32 	%fd35, %r60;
	shr.s64 	%rd176, %rd162, 29;
	add.s64 	%rd177, %rd1, %rd176;
	ld.global.nc.f64 	%fd36, [%rd177];
	mul.f64 	%fd37, %fd36, %fd35;
	cvta.to.global.u64 	%rd178, %rd188;
	shl.b64 	%rd179, %rd165, 3;
	add.s64 	%rd180, %rd178, %rd179;
	ld.global.nc.f64 	%fd38, [%rd180];
	fma.rn.f64 	%fd65, %fd38, %fd37, %fd8;
	add.s64 	%rd192, %rd50, %rd10;
	setp.lt.s64 	%p13, %rd192, %rd6;
	@%p13 bra 	$L__BB5_11;
$L__BB5_24:
	cvt.u32.u64 	%r81, %rd7;
	// begin inline asm
	mov.b64 {%r61,%r62}, %fd65;
	// end inline asm
	shfl.sync.down.b32	%r64|%p14, %r62, 16, 31, -1;
	shfl.sync.down.b32	%r63|%p15, %r61, 16, 31, -1;
	// begin inline asm
	mov.b64 %fd40, {%r63,%r64};
	// end inline asm
	add.f64 	%fd41, %fd65, %fd40;
	// begin inline asm
	mov.b64 {%r65,%r66}, %fd41;
	// end inline asm
	shfl.sync.down.b32	%r68|%p16, %r66, 8, 31, -1;
	shfl.sync.down.b32	%r67|%p17, %r65, 8, 31, -1;
	// begin inline asm
	mov.b64 %fd42, {%r67,%r68};
	// end inline asm
	add.f64 	%fd43, %fd41, %fd42;
	// begin inline asm
	mov.b64 {%r69,%r70}, %fd43;
	// end inline asm
	shfl.sync.down.b32	%r72|%p18, %r70, 4, 31, -1;
	shfl.sync.down.b32	%r71|%p19, %r69, 4, 31, -1;
	// begin inline asm
	mov.b64 %fd44, {%r71,%r72};
	// end inline asm
	add.f64 	%fd45, %fd43, %fd44;
	// begin inline asm
	mov.b64 {%r73,%r74}, %fd45;
	// end inline asm
	shfl.sync.down.b32	%r76|%p20, %r74, 2, 31, -1;
	shfl.sync.down.b32	%r75|%p21, %r73, 2, 31, -1;
	// begin inline asm
	mov.b64 %fd46, {%r75,%r76};
	// end inline asm
	add.f64 	%fd47, %fd45, %fd46;
	// begin inline asm
	mov.b64 {%r77,%r78}, %fd47;
	// end inline asm
	shfl.sync.down.b32	%r80|%p22, %r78, 1, 31, -1;
	shfl.sync.down.b32	%r79|%p23, %r77, 1, 31, -1;
	// begin inline asm
	mov.b64 %fd48, {%r79,%r80};
	// end inline asm
	add.f64 	%fd11, %fd47, %fd48;
	and.b32  	%r82, %r81, 31;
	setp.ne.s32 	%p24, %r82, 0;
	@%p24 bra 	$L__BB5_26;
	shr.u32 	%r84, %r81, 2;
	mov.u32 	%r85, _ZZ37popcount_weighted_keys_literal_kernelE8warp_buf;
	add.s32 	%r86, %r85, %r84;
	st.shared.f64 	[%r86], %fd11;
$L__BB5_26:
	bar.sync 	0;
	setp.gt.u32 	%p25, %r81, 31;
	@%p25 bra 	$L__BB5_31;
	mov.u32 	%r89, %ntid.x;
	shr.u32 	%r90, %r89, 5;
	setp.ge.u32 	%p26, %r81, %r90;
	mov.f64 	%fd66, 0d0000000000000000;
	@%p26 bra 	$L__BB5_29;
	shl.b32 	%r92, %r81, 3;
	mov.u32 	%r93, _ZZ37popcount_weighted_keys_literal_kernelE8warp_buf;
	add.s32 	%r94, %r93, %r92;
	ld.shared.f64 	%fd66, [%r94];
$L__BB5_29:
	cvt.u32.u64 	%r115, %rd7;
	// begin inline asm
	mov.b64 {%r95,%r96}, %fd66;
	// end inline asm
	shfl.sync.down.b32	%r98|%p27, %r96, 16, 31, -1;
	shfl.sync.down.b32	%r97|%p28, %r95, 16, 31, -1;
	// begin inline asm
	mov.b64 %fd51, {%r97,%r98};
	// end inline asm
	add.f64 	%fd52, %fd66, %fd51;
	// begin inline asm
	mov.b64 {%r99,%r100}, %fd52;
	// end inline asm
	shfl.sync.down.b32	%r102|%p29, %r100, 8, 31, -1;
	shfl.sync.down.b32	%r101|%p30, %r99, 8, 31, -1;
	// begin inline asm
	mov.b64 %fd53, {%r101,%r102};
	// end inline asm
	add.f64 	%fd54, %fd52, %fd53;
	// begin inline asm
	mov.b64 {%r103,%r104}, %fd54;
	// end inline asm
	shfl.sync.down.b32	%r106|%p31, %r104, 4, 31, -1;
	shfl.sync.down.b32	%r105|%p32, %r103, 4, 31, -1;
	// begin inline asm
	mov.b64 %fd55, {%r105,%r106};
	// end inline asm
	add.f64 	%fd56, %fd54, %fd55;
	// begin inline asm
	mov.b64 {%r107,%r108}, %fd56;
	// end inline asm
	shfl.sync.down.b32	%r110|%p33, %r108, 2, 31, -1;
	shfl.sync.down.b32	%r109|%p34, %r107, 2, 31, -1;
	// begin inline asm
	mov.b64 %fd57, {%r109,%r110};
	// end inline asm
	add.f64 	%fd58, %fd56, %fd57;
	// begin inline asm
	mov.b64 {%r111,%r112}, %fd58;
	// end inline asm
	shfl.sync.down.b32	%r114|%p35, %r112, 1, 31, -1;
	shfl.sync.down.b32	%r113|%p36, %r111, 1, 31, -1;
	// begin inline asm
	mov.b64 %fd59, {%r113,%r114};
	// end inline asm
	add.f64 	%fd14, %fd58, %fd59;
	setp.ne.s32 	%p37, %r115, 0;
	@%p37 bra 	$L__BB5_31;
	ld.param.u64 	%rd189, [popcount_weighted_keys_literal_kernel_param_9];
	ld.param.f64 	%fd61, [popcount_weighted_keys_literal_kernel_param_8];
	mul.f64 	%fd60, %fd61, %fd14;
	cvta.to.global.u64 	%rd181, %rd189;
	mul.wide.u32 	%rd182, %r1, 8;
	add.s64 	%rd183, %rd181, %rd182;
	st.global.f64 	[%rd183], %fd60;
$L__BB5_31:
	ret;

}
	// .globl	popcount_weighted_keys_literal_tiled_kernel
.visible .entry popcount_weighted_keys_literal_tiled_kernel(
	.param .u64 .ptr .align 1 popcount_weighted_keys_literal_tiled_kernel_param_0,
	.param .u64 .ptr .align 1 popcount_weighted_keys_literal_tiled_kernel_param_1,
	.param .u32 popcount_weighted_keys_literal_tiled_kernel_param_2,
	.param .u32 popcount_weighted_keys_literal_tiled_kernel_param_3,
	.param .u64 .ptr .align 1 popcount_weighted_keys_literal_tiled_kernel_param_4,
	.param .u64 .ptr .align 1 popcount_weighted_keys_literal_tiled_kernel_param_5,
	.param .u32 popcount_weighted_keys_literal_tiled_kernel_param_6,
	.param .u32 popcount_weighted_keys_literal_tiled_kernel_param_7,
	.param .u32 popcount_weighted_keys_literal_tiled_kernel_param_8,
	.param .f64 popcount_weighted_keys_literal_tiled_kernel_param_9,
	.param .u64 .ptr .align 1 popcount_weighted_keys_literal_tiled_kernel_param_10
)
{
	.reg .pred 	%p<40>;
	.reg .b32 	%r<92>;
	.reg .b64 	%rd<41>;
	.reg .b64 	%fd<51>;
	// demoted variable
	.shared .align 8 .b8 _ZZ43popcount_weighted_keys_literal_tiled_kernelE8warp_buf[256];
	ld.param.u64 	%rd11, [popcount_weighted_keys_literal_tiled_kernel_param_0];
	ld.param.u64 	%rd12, [popcount_weighted_keys_literal_tiled_kernel_param_1];
	ld.param.u32 	%r19, [popcount_weighted_keys_literal_tiled_kernel_param_2];
	ld.param.u32 	%r20, [popcount_weighted_keys_literal_tiled_kernel_param_3];
	ld.param.u64 	%rd13, [popcount_weighted_keys_literal_tiled_kernel_param_4];
	ld.param.u64 	%rd14, [popcount_weighted_keys_literal_tiled_kernel_param_5];
	ld.param.u32 	%r21, [popcount_weighted_keys_literal_tiled_kernel_param_6];
	ld.param.u32 	%r23, [popcount_weighted_keys_literal_tiled_kernel_param_7];
	ld.param.u32 	%r22, [popcount_weighted_keys_literal_tiled_kernel_param_8];
	ld.param.f64 	%fd13, [popcount_weighted_keys_literal_tiled_kernel_param_9];
	ld.param.u64 	%rd15, [popcount_weighted_keys_literal_tiled_kernel_param_10];
	mov.u32 	%r1, %ctaid.x;
	setp.ge.s32 	%p1, %r1, %r23;
	@%p1 bra 	$L__BB6_24;
	mov.u32 	%r24, %ctaid.y;
	mul.lo.s32 	%r2, %r22, %r24;
	add.s32 	%r25, %r2, %r22;
	min.s32 	%r26, %r20, %r25;
	setp.ge.s32 	%p2, %r2, %r26;
	@%p2 bra 	$L__BB6_24;
	mov.u32 	%r3, %tid.x;
	mul.lo.s32 	%r4, %r22, %r19;
	setp.ge.s32 	%p3, %r3, %r4;
	@%p3 bra 	$L__BB6_7;
	mov.u32 	%r5, %ntid.x;
	cvta.to.global.u64 	%rd1, %rd11;
	mov.u32 	%r89, %r3;
$L__BB6_4:
	div.s32 	%r27, %r89, %r22;
	mul.lo.s32 	%r28, %r27, %r22;
	sub.s32 	%r8, %r89, %r28;
	add.s32 	%r9, %r8, %r2;
	setp.ge.s32 	%p4, %r27, %r19;
	setp.ge.s32 	%p5, %r9, %r20;
	mov.b64 	%rd40, 0;
	or.pred  	%p6, %p4, %p5;
	@%p6 bra 	$L__BB6_6;
	mul.wide.s32 	%rd17, %r27, %r20;
	cvt.s64.s32 	%rd18, %r9;
	add.s64 	%rd19, %rd17, %rd18;
	shl.b64 	%rd20, %rd19, 3;
	add.s64 	%rd21, %rd1, %rd20;
	ld.global.nc.u64 	%rd40, [%rd21];
$L__BB6_6:
	mad.lo.s32 	%r29, %r27, %r22, %r8;
	shl.b32 	%r30, %r29, 3;
	mov.u32 	%r31, shA;
	add.s32 	%r32, %r31, %r30;
	st.shared.u64 	[%r32], %rd40;
	add.s32 	%r89, %r89, %r5;
	setp.lt.s32 	%p7, %r89, %r4;
	@%p7 bra 	$L__BB6_4;
$L__BB6_7:
	bar.sync 	0;
	cvt.u64.u32 	%rd4, %r1;
	setp.lt.s32 	%p8, %r21, 1;
	mov.f64 	%fd49, 0d0000000000000000;
	@%p8 bra 	$L__BB6_22;
	cvt.s64.s32 	%rd5, %r20;
	mov.u32 	%r11, %ntid.x;
	shr.u32 	%r34, %r3, 2;
	mov.u32 	%r35, _ZZ43popcount_weighted_keys_literal_tiled_kernelE8warp_buf;
	add.s32 	%r12, %r35, %r34;
	cvta.to.global.u64 	%rd6, %rd14;
	cvta.to.global.u64 	%rd7, %rd13;
	cvta.to.global.u64 	%rd8, %rd12;
	cvt.s64.s32 	%rd22, %r21;
	mul.lo.s64 	%rd9, %rd22, %rd4;
	mov.f64 	%fd49, 0d0000000000000000;
	mov.b32 	%r90, 0;
$L__BB6_9:
	setp.ge.s32 	%p9, %r3, %r4;
	cvt.u64.u32 	%rd23, %r90;
	add.s64 	%rd10, %rd9, %rd23;
	mov.f64 	%fd46, 0d0000000000000000;
	@%p9 bra 	$L__BB6_14;
	mov.f64 	%fd46, 0d0000000000000000;
	mov.u32 	%r91, %r3;
$L__BB6_11:
	div.s32 	%r36, %r91, %r22;
	mul.lo.s32 	%r37, %r36, %r22;
	sub.s32 	%r16, %r91, %r37;
	add.s32 	%r38, %r16, %r2;
	setp.ge.s32 	%p10, %r36, %r19;
	setp.ge.s32 	%p11, %r38, %r20;
	or.pred  	%p12, %p10, %p11;
	@%p12 bra 	$L__BB6_13;
	mad.lo.s32 	%r39, %r36, %r22, %r16;
	shl.b32 	%r40, %r39, 3;
	mov.u32 	%r41, shA;
	add.s32 	%r42, %r41, %r40;
	ld.shared.u64 	%rd24, [%r42];
	cvt.s64.s32 	%rd25, %r16;
	cvt.s64.s32 	%rd26, %r2;
	mad.lo.s64 	%rd27, %rd10, %rd5, %rd26;
	add.s64 	%rd28, %rd27, %rd25;
	shl.b64 	%rd29, %rd28, 3;
	add.s64 	%rd30, %rd7, %rd29;
	ld.global.nc.u64 	%rd31, [%rd30];
	and.b64  	%rd32, %rd31, %rd24;
	popc.b64 	%r43, %rd32;
	cvt.rn.f64.u32 	%fd18, %r43;
	mul.wide.s32 	%rd33, %r36, 8;
	add.s64 	%rd34, %rd8, %rd33;
	ld.global.nc.f64 	%fd19, [%rd34];
	fma.rn.f64 	%fd46, %fd19, %fd18, %fd46;
$L__BB6_13:
	add.s32 	%r91, %r91, %r11;
	setp.lt.s32 	%p13, %r91, %r4;
	@%p13 bra 	$L__BB6_11;
$L__BB6_14:
	and.b32  	%r64, %r3, 31;
	setp.ne.s32 	%p14, %r64, 0;
	// begin inline asm
	mov.b64 {%r44,%r45}, %fd46;
	// end inline asm
	shfl.sync.down.b32	%r47|%p15, %r45, 16, 31, -1;
	shfl.sync.down.b32	%r46|%p16, %r44, 16, 31, -1;
	// begin inline asm
	mov.b64 %fd21, {%r46,%r47};
	// end inline asm
	add.f64 	%fd22, %fd46, %fd21;
	// begin inline asm
	mov.b64 {%r48,%r49}, %fd22;
	// end inline asm
	shfl.sync.down.b32	%r51|%p17, %r49, 8, 31, -1;
	shfl.sync.down.b32	%r50|%p18, %r48, 8, 31, -1;
	// begin inline asm
	mov.b64 %fd23, {%r50,%r51};
	// end inline asm
	add.f64 	%fd24, %fd22, %fd23;
	// begin inline asm
	mov.b64 {%r52,%r53}, %fd24;
	// end inline asm
	shfl.sync.down.b32	%r55|%p19, %r53, 4, 31, -1;
	shfl.sync.down.b32	%r54|%p20, %r52, 4, 31, -1;
	// begin inline asm
	mov.b64 %fd25, {%r54,%r55};
	// end inline asm
	add.f64 	%fd26, %fd24, %fd25;
	// begin inline asm
	mov.b64 {%r56,%r57}, %fd26;
	// end inline asm
	shfl.sync.down.b32	%r59|%p21, %r57, 2, 31, -1;
	shfl.sync.down.b32	%r58|%p22, %r56, 2, 31, -1;
	// begin inline asm
	mov.b64 %fd27, {%r58,%r59};
	// end inline asm
	add.f64 	%fd28, %fd26, %fd27;
	// begin inline asm
	mov.b64 {%r60,%r61}, %fd28;
	// end inline asm
	shfl.sync.down.b32	%r63|%p23, %r61, 1, 31, -1;
	shfl.sync.down.b32	%r62|%p24, %r60, 1, 31, -1;
	// begin inline asm
	mov.b64 %fd29, {%r62,%r63};
	// end inline asm
	add.f64 	%fd6, %fd28, %fd29;
	@%p14 bra 	$L__BB6_16;
	st.shared.f64 	[%r12], %fd6;
$L__BB6_16:
	setp.gt.u32 	%p25, %r3, 31;
	bar.sync 	0;
	@%p25 bra 	$L__BB6_21;
	shr.u32 	%r65, %r11, 5;
	setp.ge.u32 	%p26, %r3, %r65;
	mov.f64 	%fd48, 0d0000000000000000;
	@%p26 bra 	$L__BB6_19;
	shl.b32 	%r66, %r3, 3;
	mov.u32 	%r67, _ZZ43popcount_weighted_keys_literal_tiled_kernelE8warp_buf;
	add.s32 	%r68, %r67, %r66;
	ld.shared.f64 	%fd48, [%r68];
$L__BB6_19:
	setp.ne.s32 	%p27, %r3, 0;
	// begin inline asm
	mov.b64 {%r69,%r70}, %fd48;
	// end inline asm
	shfl.sync.down.b32	%r72|%p28, %r70, 16, 31, -1;
	shfl.sync.down.b32	%r71|%p29, %r69, 16, 31, -1;
	// begin inline asm
	mov.b64 %fd32, {%r71,%r72};
	// end inline asm
	add.f64 	%fd33, %fd48, %fd32;
	// begin inline asm
	mov.b64 {%r73,%r74}, %fd33;
	// end inline asm
	shfl.sync.down.b32	%r76|%p30, %r74, 8, 31, -1;
	shfl.sync.down.b32	%r75|%p31, %r73, 8, 31, -1;
	// begin inline asm
	mov.b64 %fd34, {%r75,%r76};
	// end inline asm
	add.f64 	%fd35, %fd33, %fd34;
	// begin inline asm
	mov.b64 {%r77,%r78}, %fd35;
	// end inline asm
	shfl.sync.down.b32	%r80|%p32, %r78, 4, 31, -1;
	shfl.sync.down.b32	%r79|%p33, %r77, 4, 31, -1;
	// begin inline asm
	mov.b64 %fd36, {%r79,%r80};
	// end inline asm
	add.f64 	%fd37, %fd35, %fd36;
	// begin inline asm
	mov.b64 {%r81,%r82}, %fd37;
	// end inline asm
	shfl.sync.down.b32	%r84|%p34, %r82, 2, 31, -1;
	shfl.sync.down.b32	%r83|%p35, %r81, 2, 31, -1;
	// begin inline asm
	mov.b64 %fd38, {%r83,%r84};
	// end inline asm
	add.f64 	%fd39, %fd37, %fd38;
	// begin inline asm
	mov.b64 {%r85,%r86}, %fd39;
	// end inline asm
	shfl.sync.down.b32	%r88|%p36, %r86, 1, 31, -1;
	shfl.sync.down.b32	%r87|%p37, %r85, 1, 31, -1;
	// begin inline asm
	mov.b64 %fd40, {%r87,%r88};
	// end inline asm
	add.f64 	%fd9, %fd39, %fd40;
	@%p27 bra 	$L__BB6_21;
	shl.b64 	%rd35, %rd10, 3;
	add.s64 	%rd36, %rd6, %rd35;
	ld.global.nc.f64 	%fd41, [%rd36];
	fma.rn.f64 	%fd49, %fd9, %fd41, %fd49;
$L__BB6_21:
	bar.sync 	0;
	add.s32 	%r90, %r90, 1;
	setp.ne.s32 	%p38, %r90, %r21;
	@%p38 bra 	$L__BB6_9;
$L__BB6_22:
	setp.ne.s32 	%p39, %r3, 0;
	@%p39 bra 	$L__BB6_24;
	cvta.to.global.u64 	%rd37, %rd15;
	shl.b64 	%rd38, %rd4, 3;
	add.s64 	%rd39, %rd37, %rd38;
	mul.f64 	%fd42, %fd13, %fd49;
	atom.global.add.f64 	%fd43, [%rd39], %fd42;
$L__BB6_24:
	ret;

}
	// .globl	popcount_weighted_keys_literal_fused_kernel
.visible .entry popcount_weighted_keys_literal_fused_kernel(
	.param .u64 .ptr .align 1 popcount_weighted_keys_literal_fused_kernel_param_0,
	.param .u64 .ptr .align 1 popcount_weighted_keys_literal_fused_kernel_param_1,
	.param .u32 popcount_weighted_keys_literal_fused_kernel_param_2,
	.param .u32 popcount_weighted_keys_literal_fused_kernel_param_3,
	.param .u64 .ptr .align 1 popcount_weighted_keys_literal_fused_kernel_param_4,
	.param .u64 .ptr .align 1 popcount_weighted_keys_literal_fused_kernel_param_5,
	.param .u32 popcount_weighted_keys_literal_fused_kernel_param_6,
	.param .u32 popcount_weighted_keys_literal_fused_kernel_param_7,
	.param .u64 .ptr .align 1 popcount_weighted_keys_literal_fused_kernel_param_8,
	.param .f64 popcount_weighted_keys_literal_fused_kernel_param_9,
	.param .u64 .ptr .align 1 popcount_weighted_keys_literal_fused_kernel_param_10
)
{
	.reg .pred 	%p<38>;
	.reg .b32 	%r<116>;
	.reg .b64 	%rd<210>;
	.reg .b64 	%fd<67>;
	// demoted variable
	.shared .align 8 .b8 _ZZ43popcount_weighted_keys_literal_fused_kernelE8warp_buf[256];
	ld.param.u64 	%rd61, [popcount_weighted_keys_literal_fused_kernel_param_0];
	ld.param.u32 	%r2, [popcount_weighted_keys_literal_fused_kernel_param_2];
	ld.param.u32 	%r3, [popcount_weighted_keys_literal_fused_kernel_param_3];
	ld.param.u64 	%rd62, [popcount_weighted_keys_literal_fused_kernel_param_4];
	ld.param.u64 	%rd63, [popcount_weighted_keys_literal_fused_kernel_param_5];
	ld.param.u32 	%r4, [popcount_weighted_keys_literal_fused_kernel_param_6];
	ld.param.u32 	%r5, [popcount_weighted_keys_literal_fused_kernel_param_7];
	cvta.to.global.u64 	%rd1, %rd63;
	cvta.to.global.u64 	%rd2, %rd62;
	cvta.to.global.u64 	%rd3, %rd61;
	mov.u32 	%r1, %ctaid.x;
	setp.ge.s32 	%p1, %r1, %r5;
	@%p1 bra 	$L__BB7_31;
	cvt.s64.s32 	%rd4, %r4;
	cvt.s64.s32 	%rd5, %r3;
	mul.wide.s32 	%rd64, %r3, %r2;
	mul.lo.s64 	%rd6, %rd64, %rd4;
	mov.u32 	%r6, %tid.x;
	cvt.u64.u32 	%rd7, %r6;
	setp.le.s64 	%p2, %rd6, %rd7;
	mov.f64 	%fd65, 0d0000000000000000;
	@%p2 bra 	$L__BB7_24;
	mul.lo.s64 	%rd8, %rd4, %rd5;
	cvt.u64.u32 	%rd65, %r1;
	mul.lo.s64 	%rd9, %rd4, %rd65;
	mov.u32 	%r7, %ntid.x;
	cvt.u64.u32 	%rd10, %r7;
	add.s64 	%rd66, %rd7, %rd10;
	max.u64 	%rd67, %rd6, %rd66;
	setp.lt.u64 	%p3, %rd66, %rd6;
	selp.u64 	%rd11, 1, 0, %p3;
	add.s64 	%rd68, %rd66, %rd11;
	sub.s64 	%rd12, %rd67, %rd68;
	and.b64  	%rd69, %rd12, -4294967296;
	setp.ne.s64 	%p4, %rd69, 0;
	@%p4 bra 	$L__BB7_4;
	cvt.u32.u64 	%r8, %rd10;
	cvt.u32.u64 	%r9, %rd12;
	div.u32 	%r10, %r9, %r8;
	cvt.u64.u32 	%rd196, %r10;
	bra.uni 	$L__BB7_5;
$L__BB7_4:
	div.u64 	%rd196, %rd12, %rd10;
$L__BB7_5:
	add.s64 	%rd16, %rd196, %rd11;
	add.s64 	%rd70, %rd16, 1;
	and.b64  	%rd197, %rd70, 3;
	and.b64  	%rd71, %rd16, 3;
	setp.eq.s64 	%p5, %rd71, 3;
	mov.f64 	%fd65, 0d0000000000000000;
	mov.u64 	%rd198, %rd7;
	@%p5 bra 	$L__BB7_10;
$L__BB7_6:
	.pragma "nounroll";
	or.b64  	%rd72, %rd198, %rd8;
	and.b64  	%rd73, %rd72, -4294967296;
	setp.ne.s64 	%p6, %rd73, 0;
	@%p6 bra 	$L__BB7_8;
	cvt.u32.u64 	%r11, %rd8;
	cvt.u32.u64 	%r12, %rd198;
	div.u32 	%r13, %r12, %r11;
	mul.lo.s32 	%r14, %r13, %r11;
	sub.s32 	%r15, %r12, %r14;
	cvt.u64.u32 	%rd199, %r13;
	cvt.u64.u32 	%rd200, %r15;
	bra.uni 	$L__BB7_9;
$L__BB7_8:
	div.s64 	%rd199, %rd198, %rd8;
	mul.lo.s64 	%rd74, %rd199, %rd8;
	sub.s64 	%rd200, %rd198, %rd74;
$L__BB7_9:
	ld.param.u64 	%rd189, [popcount_weighted_keys_literal_fused_kernel_param_1];
	cvt.u32.u64 	%r16, %rd200;
	div.s32 	%r17, %r16, %r3;
	mul.lo.s32 	%r18, %r17, %r3;
	sub.s32 	%r19, %r16, %r18;
	shl.b64 	%rd75, %rd199, 32;
	cvt.s64.s32 	%rd76, %rd199;
	cvt.s64.s32 	%rd77, %r17;
	add.s64 	%rd78, %rd9, %rd77;
	cvt.s64.s32 	%rd79, %r19;
	mad.lo.s64 	%rd80, %rd76, %rd5, %rd79;
	shl.b64 	%rd81, %rd80, 3;
	add.s64 	%rd82, %rd3, %rd81;
	ld.global.nc.u64 	%rd83, [%rd82];
	mad.lo.s64 	%rd84, %rd78, %rd5, %rd79;
	shl.b64 	%rd85, %rd84, 3;
	add.s64 	%rd86, %rd2, %rd85;
	ld.global.nc.u64 	%rd87, [%rd86];
	and.b64  	%rd88, %rd87, %rd83;
	popc.b64 	%r20, %rd88;
	cvt.rn.f64.u32 	%fd19, %r20;
	shr.s64 	%rd89, %rd75, 29;
	cvta.to.global.u64 	%rd90, %rd189;
	add.s64 	%rd91, %rd90, %rd89;
	ld.global.nc.f64 	%fd20, [%rd91];
	mul.f64 	%fd21, %fd20, %fd19;
	shl.b64 	%rd92, %rd78, 3;
	add.s64 	%rd93, %rd1, %rd92;
	ld.global.nc.f64 	%fd22, [%rd93];
	fma.rn.f64 	%fd65, %fd22, %fd21, %fd65;
	add.s64 	%rd198, %rd198, %rd10;
	add.s64 	%rd197, %rd197, -1;
	setp.ne.s64 	%p7, %rd197, 0;
	@%p7 bra 	$L__BB7_6;
$L__BB7_10:
	setp.lt.u64 	%p8, %rd16, 3;
	@%p8 bra 	$L__BB7_24;
$L__BB7_11:
	or.b64  	%rd94, %rd198, %rd8;
	and.b64  	%rd95, %rd94, -4294967296;
	setp.ne.s64 	%p9, %rd95, 0;
	@%p9 bra 	$L__BB7_13;
	cvt.u32.u64 	%r21, %rd8;
	cvt.u32.u64 	%r22, %rd198;
	div.u32 	%r23, %r22, %r21;
	mul.lo.s32 	%r24, %r23, %r21;
	sub.s32 	%r25, %r22, %r24;
	cvt.u64.u32 	%rd202, %r23;
	cvt.u64.u32 	%rd203, %r25;
	bra.uni 	$L__BB7_14;
$L__BB7_13:
	div.s64 	%rd202, %rd198, %rd8;
	mul.lo.s64 	%rd96, %rd202, %rd8;
	sub.s64 	%rd203, %rd198, %rd96;
$L__BB7_14:
	ld.param.u64 	%rd190, [popcount_weighted_keys_literal_fused_kernel_param_1];
	cvt.u32.u64 	%r26, %rd203;
	div.s32 	%r27, %r26, %r3;
	mul.lo.s32 	%r28, %r27, %r3;
	sub.s32 	%r29, %r26, %r28;
	shl.b64 	%rd97, %rd202, 32;
	cvt.s64.s32 	%rd98, %rd202;
	cvt.s64.s32 	%rd99, %r27;
	add.s64 	%rd100, %rd9, %rd99;
	cvt.s64.s32 	%rd101, %r29;
	mad.lo.s64 	%rd102, %rd98, %rd5, %rd101;
	shl.b64 	%rd103, %rd102, 3;
	add.s64 	%rd104, %rd3, %rd103;
	ld.global.nc.u64 	%rd105, [%rd104];
	mad.lo.s64 	%rd106, %rd100, %rd5, %rd101;
	shl.b64 	%rd107, %rd106, 3;
	add.s64 	%rd108, %rd2, %rd107;
	ld.global.nc.u64 	%rd109, [%rd108];
	and.b64  	%rd110, %rd109, %rd105;
	popc.b64 	%r30, %rd110;
	cvt.rn.f64.u32 	%fd23, %r30;
	shr.s64 	%rd111, %rd97, 29;
	cvta.to.global.u64 	%rd112, %rd190;
	add.s64 	%rd113, %rd112, %rd111;
	ld.global.nc.f64 	%fd24, [%rd113];
	mul.f64 	%fd25, %fd24, %fd23;
	shl.b64 	%rd114, %rd100, 3;
	add.s64 	%rd115, %rd1, %rd114;
	ld.global.nc.f64 	%fd26, [%rd115];
	fma.rn.f64 	%fd6, %fd26, %fd25, %fd65;
	add.s64 	%rd36, %rd198, %rd10;
	or.b64  	%rd116, %rd36, %rd8;
	and.b64  	%rd117, %rd116, -4294967296;
	setp.ne.s64 	%p10, %rd117, 0;
	@%p10 bra 	$L__BB7_16;
	cvt.u32.u64 	%r31, %rd8;
	cvt.u32.u64 	%r32, %rd36;
	div.u32 	%r33, %r32, %r31;
	mul.lo.s32 	%r34, %r33, %r31;
	sub.s32 	%r35, %r32, %r34;
	cvt.u64.u32 	%rd204, %r33;
	cvt.u64.u32 	%rd205, %r35;
	bra.uni 	$L__BB7_17;
$L__BB7_16:
	div.s64 	%rd204, %rd36, %rd8;
	mul.lo.s64 	%rd118, %rd204, %rd8;
	sub.s64 	%rd205, %rd36, %rd118;
$L__BB7_17:
	ld.param.u64 	%rd191, [popcount_weighted_keys_literal_fused_kernel_param_1];
	cvt.u32.u64 	%r36, %rd205;
	div.s32 	%r37, %r36, %r3;
	mul.lo.s32 	%r38, %r37, %r3;
	sub.s32 	%r39, %r36, %r38;
	shl.b64 	%rd119, %rd204, 32;
	cvt.s64.s32 	%rd120, %rd204;
	cvt.s64.s32 	%rd121, %r37;
	add.s64 	%rd122, %rd9, %rd121;
	cvt.s64.s32 	%rd123, %r39;
	mad.lo.s64 	%rd124, %rd120, %rd5, %rd123;
	shl.b64 	%rd125, %rd124, 3;
	add.s64 	%rd126, %rd3, %rd125;
	ld.global.nc.u64 	%rd127, [%rd126];
	mad.lo.s64 	%rd128, %rd122, %rd5, %rd123;
	shl.b64 	%rd129, %rd128, 3;
	add.s64 	%rd130, %rd2, %rd129;
	ld.global.nc.u64 	%rd131, [%rd130];
	and.b64  	%rd132, %rd131, %rd127;
	popc.b64 	%r40, %rd132;
	cvt.rn.f64.u32 	%fd27, %r40;
	shr.s64 	%rd133, %rd119, 29;
	cvta.to.global.u64 	%rd134, %rd191;
	add.s64 	%rd135, %rd134, %rd133;
	ld.global.nc.f64 	%fd28, [%rd135];
	mul.f64 	%fd29, %fd28, %fd27;
	shl.b64 	%rd136, %rd122, 3;
	add.s64 	%rd137, %rd1, %rd136;
	ld.global.nc.f64 	%fd30, [%rd137];
	fma.rn.f64 	%fd7, %fd30, %fd29, %fd6;
	add.s64 	%rd43, %rd36, %rd10;
	or.b64  	%rd138, %rd43, %rd8;
	and.b64  	%rd139, %rd138, -4294967296;
	setp.ne.s64 	%p11, %rd139, 0;
	@%p11 bra 	$L__BB7_19;
	cvt.u32.u64 	%r41, %rd8;
	cvt.u32.u64 	%r42, %rd43;
	div.u32 	%r43, %r42, %r41;
	mul.lo.s32 	%r44, %r43, %r41;
	sub.s32 	%r45, %r42, %r44;
	cvt.u64.u32 	%rd206, %r43;
	cvt.u64.u32 	%rd207, %r45;
	bra.uni 	$L__BB7_20;
$L__BB7_19:
	div.s64 	%rd206, %rd43, %rd8;
	mul.lo.s64 	%rd140, %rd206, %rd8;
	sub.s64 	%rd207, %rd43, %rd140;
$L__BB7_20:
	ld.param.u64 	%rd192, [popcount_weighted_keys_literal_fused_kernel_param_1];
	cvt.u32.u64 	%r46, %rd207;
	div.s32 	%r47, %r46, %r3;
	mul.lo.s32 	%r48, %r47, %r3;
	sub.s32 	%r49, %r46, %r48;
	shl.b64 	%rd141, %rd206, 32;
	cvt.s64.s32 	%rd142, %rd206;
	cvt.s64.s32 	%rd143, %r47;
	add.s64 	%rd144, %rd9, %rd143;
	cvt.s64.s32 	%rd145, %r49;
	mad.lo.s64 	%rd146, %rd142, %rd5, %rd145;
	shl.b64 	%rd147, %rd146, 3;
	add.s64 	%rd148, %rd3, %rd147;
	ld.global.nc.u64 	%rd149, [%rd148];
	mad.lo.s64 	%rd150, %rd144, %rd5, %rd145;
	shl.b64 	%rd151, %rd150, 3;
	add.s64 	%rd152, %rd2, %rd151;
	ld.global.nc.u64 	%rd153, [%rd152];
	and.b64  	%rd154, %rd153, %rd149;
	popc.b64 	%r50, %rd154;
	cvt.rn.f64.u32 	%fd31, %r50;
	shr.s64 	%rd155, %rd141, 29;
	cvta.to.global.u64 	%rd156, %rd192;
	add.s64 	%rd157, %rd156, %rd155;
	ld.global.nc.f64 	%fd32, [%rd157];
	mul.f64 	%fd33, %fd32, %fd31;
	shl.b64 	%rd158, %rd144, 3;
	add.s64 	%rd159, %rd1, %rd158;
	ld.global.nc.f64 	%fd34, [%rd159];
	fma.rn.f64 	%fd8, %fd34, %fd33, %fd7;
	add.s64 	%rd50, %rd43, %rd10;
	or.b64  	%rd160, %rd50, %rd8;
	and.b64  	%rd161, %rd160, -4294967296;
	setp.ne.s64 	%p12, %rd161, 0;
	@%p12 bra 	$L__BB7_22;
	cvt.u32.u64 	%r51, %rd8;
	cvt.u32.u64 	%r52, %rd50;
	div.u32 	%r53, %r52, %r51;
	mul.lo.s32 	%r54, %r53, %r51;
	sub.s32 	%r55, %r52, %r54;
	cvt.u64.u32 	%rd208, %r53;
	cvt.u64.u32 	%rd209, %r55;
	bra.uni 	$L__BB7_23;
$L__BB7_22:
	div.s64 	%rd208, %rd50, %rd8;
	mul.lo.s64 	%rd162, %rd208, %rd8;
	sub.s64 	%rd209, %rd50, %rd162;
$L__BB7_23:
	ld.param.u64 	%rd193, [popcount_weighted_keys_literal_fused_kernel_param_1];
	cvt.u32.u64 	%r56, %rd209;
	div.s32 	%r57, %r56, %r3;
	mul.lo.s32 	%r58, %r57, %r3;
	sub.s32 	%r59, %r56, %r58;
	shl.b64 	%rd163, %rd208, 32;
	cvt.s64.s32 	%rd164, %rd208;
	cvt.s64.s32 	%rd165, %r57;
	add.s64 	%rd166, %rd9, %rd165;
	cvt.s64.s32 	%rd167, %r59;
	mad.lo.s64 	%rd168, %rd164, %rd5, %rd167;
	shl.b64 	%rd169, %rd168, 3;
	add.s64 	%rd170, %rd3, %rd169;
	ld.global.nc.u64 	%rd171, [%rd170];
	mad.lo.s64 	%rd172, %rd166, %rd5, %rd167;
	shl.b64 	%rd173, %rd172, 3;
	add.s64 	%rd174, %rd2, %rd173;
	ld.global.nc.u64 	%rd175, [%rd174];
	and.b64  	%rd176, %rd175, %rd171;
	popc.b64 	%r60, %rd176;
	cvt.rn.f64.u32 	%fd35, %r60;
	shr.s64 	%rd177, %rd163, 29;
	cvta.to.global.u64 	%rd178, %rd193;
	add.s64 	%rd179, %rd178, %rd177;
	ld.global.nc.f64 	%fd36, [%rd179];
	mul.f64 	%fd37, %fd36, %fd35;
	shl.b64 	%rd180, %rd166, 3;
	add.s64 	%rd181, %rd1, %rd180;
	ld.global.nc.f64 	%fd38, [%rd181];
	fma.rn.f64 	%fd65, %fd38, %fd37, %fd8;
	add.s64 	%rd198, %rd50, %rd10;
	setp.lt.s64 	%p13, %rd198, %rd6;
	@%p13 bra 	$L__BB7_11;
$L__BB7_24:
	cvt.u32.u64 	%r81, %rd7;
	// begin inline asm
	mov.b64 {%r61,%r62}, %fd65;
	// end inline asm
	shfl.sync.down.b32	%r64|%p14, %r62, 16, 31, -1;
	shfl.sync.down.b32	%r63|%p15, %r61, 16, 31, -1;
	// begin inline asm
	mov.b64 %fd40, {%r63,%r64};
	// end inline asm
	add.f64 	%fd41, %fd65, %fd40;
	// begin inline asm
	mov.b64 {%r65,%r66}, %fd41;
	// end inline asm
	shfl.sync.down.b32	%r68|%p16, %r66, 8, 31, -1;
	shfl.sync.down.b32	%r67|%p17, %r65, 8, 31, -1;
	// begin inline asm
	mov.b64 %fd42, {%r67,%r68};
	// end inline asm
	add.f64 	%fd43, %fd41, %fd42;
	// begin inline asm
	mov.b64 {%r69,%r70}, %fd43;
	// end inline asm
	shfl.sync.down.b32	%r72|%p18, %r70, 4, 31, -1;
	shfl.sync.down.b32	%r71|%p19, %r69, 4, 31, -1;
	// begin inline asm
	mov.b64 %fd44, {%r71,%r72};
	// end inline asm
	add.f64 	%fd45, %fd43, %fd44;
	// begin inline asm
	mov.b64 {%r73,%r74}, %fd45;
	// end inline asm
	shfl.sync.down.b32	%r76|%p20, %r74, 2, 31, -1;
	shfl.sync.down.b32	%r75|%p21, %r73, 2, 31, -1;
	// begin inline asm
	mov.b64 %fd46, {%r75,%r76};
	// end inline asm
	add.f64 	%fd47, %fd45, %fd46;
	// begin inline asm
	mov.b64 {%r77,%r78}, %fd47;
	// end inline asm
	shfl.sync.down.b32	%r80|%p22, %r78, 1, 31, -1;
	shfl.sync.down.b32	%r79|%p23, %r77, 1, 31, -1;
	// begin inline asm
	mov.b64 %fd48, {%r79,%r80};
	// end inline asm
	add.f64 	%fd11, %fd47, %fd48;
	and.b32  	%r82, %r81, 31;
	setp.ne.s32 	%p24, %r82, 0;
	@%p24 bra 	$L__BB7_26;
	shr.u32 	%r84, %r81, 2;
	mov.u32 	%r85, _ZZ43popcount_weighted_keys_literal_fused_kernelE8warp_buf;
	add.s32 	%r86, %r85, %r84;
	st.shared.f64 	[%r86], %fd11;
$L__BB7_26:
	bar.sync 	0;
	setp.gt.u32 	%p25, %r81, 31;
	@%p25 bra 	$L__BB7_31;
	mov.u32 	%r89, %ntid.x;
	shr.u32 	%r90, %r89, 5;
	setp.ge.u32 	%p26, %r81, %r90;
	mov.f64 	%fd66, 0d0000000000000000;
	@%p26 bra 	$L__BB7_29;
	shl.b32 	%r92, %r81, 3;
	mov.u32 	%r93, _ZZ43popcount_weighted_keys_literal_fused_kernelE8warp_buf;
	add.s32 	%r94, %r93, %r92;
	ld.shared.f64 	%fd66, [%r94];
$L__BB7_29:
	cvt.u32.u64 	%r115, %rd7;
	// begin inline asm
	mov.b64 {%r95,%r96}, %fd66;
	// end inline asm
	shfl.sync.down.b32	%r98|%p27, %r96, 16, 31, -1;
	shfl.sync.down.b32	%r97|%p28, %r95, 16, 31, -1;
	// begin inline asm
	mov.b64 %fd51, {%r97,%r98};
	// end inline asm
	add.f64 	%fd52, %fd66, %fd51;
	// begin inline asm
	mov.b64 {%r99,%r100}, %fd52;
	// end inline asm
	shfl.sync.down.b32	%r102|%p29, %r100, 8, 31, -1;
	shfl.sync.down.b32	%r101|%p30, %r99, 8, 31, -1;
	// begin inline asm
	mov.b64 %fd53, {%r101,%r102};
	// end inline asm
	add.f64 	%fd54, %fd52, %fd53;
	// begin inline asm
	mov.b64 {%r103,%r104}, %fd54;
	// end inline asm
	shfl.sync.down.b32	%r106|%p31, %r104, 4, 31, -1;
	shfl.sync.down.b32	%r105|%p32, %r103, 4, 31, -1;
	// begin inline asm
	mov.b64 %fd55, {%r105,%r106};
	// end inline asm
	add.f64 	%fd56, %fd54, %fd55;
	// begin inline asm
	mov.b64 {%r107,%r108}, %fd56;
	// end inline asm
	shfl.sync.down.b32	%r110|%p33, %r108, 2, 31, -1;
	shfl.sync.down.b32	%r109|%p34, %r107, 2, 31, -1;
	// begin inline asm
	mov.b64 %fd57, {%r109,%r110};
	// end inline asm
	add.f64 	%fd58, %fd56, %fd57;
	// begin inline asm
	mov.b64 {%r111,%r112}, %fd58;
	// end inline asm
	shfl.sync.down.b32	%r114|%p35, %r112, 1, 31, -1;
	shfl.sync.down.b32	%r113|%p36, %r111, 1, 31, -1;
	// begin inline asm
	mov.b64 %fd59, {%r113,%r114};
	// end inline asm
	add.f64 	%fd14, %fd58, %fd59;
	setp.ne.s32 	%p37, %r115, 0;
	@%p37 bra 	$L__BB7_31;
	ld.param.u64 	%rd195, [popcount_weighted_keys_literal_fused_kernel_param_10];
	ld.param.f64 	%fd61, [popcount_weighted_keys_literal_fused_kernel_param_9];
	ld.param.u64 	%rd194, [popcount_weighted_keys_literal_fused_kernel_param_8];
	cvta.to.global.u64 	%rd182, %rd194;
	mul.wide.u32 	%rd183, %r1, 8;
	add.s64 	%rd184, %rd182, %rd183;
	ld.global.nc.u64 	%rd185, [%rd184];
	mul.f64 	%fd60, %fd61, %fd14;
	cvta.to.global.u64 	%rd186, %rd195;
	shl.b64 	%rd187, %rd185, 3;
	add.s64 	%rd188, %rd186, %rd187;
	st.global.f64 	[%rd188], %fd60;
$L__BB7_31:
	ret;

}
	// .globl	slice_popcount_sum_kernel
.visible .entry slice_popcount_sum_kernel(
	.param .u64 .ptr .align 1 slice_popcount_sum_kernel_param_0,
	.param .u32 slice_popcount_sum_kernel_param_1,
	.param .u32 slice_popcount_sum_kernel_param_2,
	.param .u64 .ptr .align 1 slice_popcount_sum_kernel_param_3
)
{
	.reg .pred 	%p<27>;
	.reg .b32 	%r<59>;
	.reg .b64 	%rd<47>;
	// demoted variable
	.shared .align 8 .b8 _ZZ25slice_popcount_sum_kernelE4smem[256];
	ld.param.u64 	%rd10, [slice_popcount_sum_kernel_param_0];
	ld.param.u32 	%r7, [slice_popcount_sum_kernel_param_1];
	ld.param.u32 	%r6, [slice_popcount_sum_kernel_param_2];
	ld.param.u64 	%rd11, [slice_popcount_sum_kernel_param_3];
	mov.u32 	%r1, %ctaid.x;
	setp.ge.s32 	%p1, %r1, %r7;
	@%p1 bra 	$L__BB8_10;
	mov.u32 	%r2, %tid.x;
	setp.ge.s32 	%p2, %r2, %r6;
	mov.b64 	%rd45, 0;
	@%p2 bra 	$L__BB8_4;
	mul.wide.u32 	%rd1, %r6, %r1;
	mov.u32 	%r3, %ntid.x;
	cvta.to.global.u64 	%rd2, %rd10;
	mov.b64 	%rd45, 0;
	mov.u32 	%r58, %r2;
$L__BB8_3:
	cvt.s64.s32 	%rd14, %r58;
	add.s64 	%rd15, %rd1, %rd14;
	shl.b64 	%rd16, %rd15, 3;
	add.s64 	%rd17, %rd2, %rd16;
	ld.global.nc.u64 	%rd18, [%rd17];
	popc.b64 	%r8, %rd18;
	cvt.u64.u32 	%rd19, %r8;
	add.s64 	%rd45, %rd19, %rd45;
	add.s32 	%r58, %r58, %r3;
	setp.lt.s32 	%p3, %r58, %r6;
	@%p3 bra 	$L__BB8_3;
$L__BB8_4:
	// begin inline asm
	mov.b64 {%r9,%r10}, %rd45;
	// end inline asm
	shfl.sync.down.b32	%r12|%p4, %r10, 16, 31, -1;
	shfl.sync.down.b32	%r11|%p5, %r9, 16, 31, -1;
	// begin inline asm
	mov.b64 %rd21, {%r11,%r12};
	// end inline asm
	add.s64 	%rd22, %rd21, %rd45;
	// begin inline asm
	mov.b64 {%r13,%r14}, %rd22;
	// end inline asm
	shfl.sync.down.b32	%r16|%p6, %r14, 8, 31, -1;
	shfl.sync.down.b32	%r15|%p7, %r13, 8, 31, -1;
	// begin inline asm
	mov.b64 %rd23, {%r15,%r16};
	// end inline asm
	add.s64 	%rd24, %rd23, %rd22;
	// begin inline asm
	mov.b64 {%r17,%r18}, %rd24;
	// end inline asm
	shfl.sync.down.b32	%r20|%p8, %r18, 4, 31, -1;
	shfl.sync.down.b32	%r19|%p9, %r17, 4, 31, -1;
	// begin inline asm
	mov.b64 %rd25, {%r19,%r20};
	// end inline asm
	add.s64 	%rd26, %rd25, %rd24;
	// begin inline asm
	mov.b64 {%r21,%r22}, %rd26;
	// end inline asm
	shfl.sync.down.b32	%r24|%p10, %r22, 2, 31, -1;
	shfl.sync.down.b32	%r23|%p11, %r21, 2, 31, -1;
	// begin inline asm
	mov.b64 %rd27, {%r23,%r24};
	// end inline asm
	add.s64 	%rd28, %rd27, %rd26;
	// begin inline asm
	mov.b64 {%r25,%r26}, %rd28;
	// end inline asm
	shfl.sync.down.b32	%r28|%p12, %r26, 1, 31, -1;
	shfl.sync.down.b32	%r27|%p13, %r25, 1, 31, -1;
	// begin inline asm
	mov.b64 %rd29, {%r27,%r28};
	// end inline asm
	add.s64 	%rd6, %rd29, %rd28;
	and.b32  	%r29, %r2, 31;
	setp.ne.s32 	%p14, %r29, 0;
	@%p14 bra 	$L__BB8_6;
	shr.u32 	%r30, %r2, 2;
	mov.u32 	%r31, _ZZ25slice_popcount_sum_kernelE4smem;
	add.s32 	%r32, %r31, %r30;
	st.shared.u64 	[%r32], %rd6;
$L__BB8_6:
	bar.sync 	0;
	mov.u32 	%r33, %ntid.x;
	shr.u32 	%r34, %r33, 5;
	setp.ge.u32 	%p15, %r2, %r34;
	mov.b64 	%rd46, 0;
	@%p15 bra 	$L__BB8_8;
	shl.b32 	%r35, %r2, 3;
	mov.u32 	%r36, _ZZ25slice_popcount_sum_kernelE4smem;
	add.s32 	%r37, %r36, %r35;
	ld.shared.u64 	%rd46, [%r37];
$L__BB8_8:
	// begin inline asm
	mov.b64 {%r38,%r39}, %rd46;
	// end inline asm
	shfl.sync.down.b32	%r41|%p16, %r39, 16, 31, -1;
	shfl.sync.down.b32	%r40|%p17, %r38, 16, 31, -1;
	// begin inline asm
	mov.b64 %rd32, {%r40,%r41};
	// end inline asm
	add.s64 	%rd33, %rd32, %rd46;
	// begin inline asm
	mov.b64 {%r42,%r43}, %rd33;
	// end inline asm
	shfl.sync.down.b32	%r45|%p18, %r43, 8, 31, -1;
	shfl.sync.down.b32	%r44|%p19, %r42, 8, 31, -1;
	// begin inline asm
	mov.b64 %rd34, {%r44,%r45};
	// end inline asm
	add.s64 	%rd35, %rd34, %rd33;
	// begin inline asm
	mov.b64 {%r46,%r47}, %rd35;
	// end inline asm
	shfl.sync.down.b32	%r49|%p20, %r47, 4, 31, -1;
	shfl.sync.down.b32	%r48|%p21, %r46, 4, 31, -1;
	// begin inline asm
	mov.b64 %rd36, {%r48,%r49};
	// end inline asm
	add.s64 	%rd37, %rd36, %rd35;
	// begin inline asm
	mov.b64 {%r50,%r51}, %rd37;
	// end inline asm
	shfl.sync.down.b32	%r53|%p22, %r51, 2, 31, -1;
	shfl.sync.down.b32	%r52|%p23, %r50, 2, 31, -1;
	// begin inline asm
	mov.b64 %rd38, {%r52,%r53};
	// end inline asm
	add.s64 	%rd39, %rd38, %rd37;
	// begin inline asm
	mov.b64 {%r54,%r55}, %rd39;
	// end inline asm
	shfl.sync.down.b32	%r57|%p24, %r55, 1, 31, -1;
	shfl.sync.down.b32	%r56|%p25, %r54, 1, 31, -1;
	// begin inline asm
	mov.b64 %rd40, {%r56,%r57};
	// end inline asm
	add.s64 	%rd9, %rd40, %rd39;
	setp.ne.s32 	%p26, %r2, 0;
	@%p26 bra 	$L__BB8_10;
	cvta.to.global.u64 	%rd41, %rd11;
	mul.wide.u32 	%rd42, %r1, 8;
	add.s64 	%rd43, %rd41, %rd42;
	st.global.u64 	[%rd43], %rd9;
$L__BB8_10:
	ret;

}
	// .globl	compress_flags_from_density_kernel
.visible .entry compress_flags_from_density_kernel(
	.param .u64 .ptr .align 1 compress_flags_from_density_kernel_param_0,
	.param .u32 compress_flags_from_density_kernel_param_1,
	.param .u32 compress_flags_from_density_kernel_param_2,
	.param .f64 compress_flags_from_density_kernel_param_3,
	.param .u64 .ptr .align 1 compress_flags_from_density_kernel_param_4
)
{
	.reg .pred 	%p<24>;
	.reg .b32 	%r<32>;
	.reg .b64 	%rd<10>;
	.reg .b64 	%fd<39>;

	ld.param.u64 	%rd1, [compress_flags_from_density_kernel_param_0];
	ld.param.u32 	%r7, [compress_flags_from_density_kernel_param_1];
	ld.param.u32 	%r6, [compress_flags_from_density_kernel_param_2];
	ld.param.f64 	%fd15, [compress_flags_from_density_kernel_param_3];
	ld.param.u64 	%rd2, [compress_flags_from_density_kernel_param_4];
	mov.u32 	%r8, %ctaid.x;
	mov.u32 	%r9, %ntid.x;
	mov.u32 	%r10, %tid.x;
	mad.lo.s32 	%r1, %r8, %r9, %r10;
	setp.ge.s32 	%p1, %r1, %r7;
	@%p1 bra 	$L__BB9_10;
	cvt.rn.f64.s32 	%fd17, %r6;
	mul.f64 	%fd1, %fd17, 0d4050000000000000;
	setp.leu.f64 	%p2, %fd1, 0d0000000000000000;
	mov.f64 	%fd35, 0d0000000000000000;
	@%p2 bra 	$L__BB9_3;
	cvta.to.global.u64 	%rd3, %rd1;
	mul.wide.s32 	%rd4, %r1, 8;
	add.s64 	%rd5, %rd3, %rd4;
	ld.global.nc.u64 	%rd6, [%rd5];
	cvt.rn.f64.u64 	%fd18, %rd6;
	div.rn.f64 	%fd35, %fd18, %fd1;
$L__BB9_3:
	setp.gt.f64 	%p3, %fd35, 0d3FF0000000000000;
	selp.f64 	%fd4, 0d3FF0000000000000, %fd35, %p3;
	mov.f64 	%fd19, 0d3FF0000000000000;
	sub.f64 	%fd5, %fd19, %fd4;
	{
	.reg .b32 %temp; 
	mov.b64 	{%temp, %r2}, %fd5;
	}
	mov.f64 	%fd20, 0d4060000000000000;
	{
	.reg .b32 %temp; 
	mov.b64 	{%temp, %r11}, %fd20;
	}
	and.b32  	%r4, %r11, 2146435072;
	setp.eq.s32 	%p4, %r4, 1071644672;
	abs.f64 	%fd6, %fd5;
	{ // callseq 0, 0
	.param .b64 param0;
	st.param.f64 	[param0], %fd6;
	.param .b64 retval0;
	call.uni (retval0), 
	__internal_accurate_pow, 
	(
	param0
	);
	ld.param.f64 	%fd21, [retval0];
	} // callseq 0
	setp.lt.s32 	%p5, %r2, 0;
	neg.f64 	%fd23, %fd21;
	selp.f64 	%fd24, %fd23, %fd21, %p4;
	selp.f64 	%fd37, %fd24, %fd21, %p5;
	setp.neu.f64 	%p6, %fd5, 0d0000000000000000;
	@%p6 bra 	$L__BB9_5;
	setp.eq.s32 	%p7, %r4, 1071644672;
	selp.b32 	%r12, %r2, 0, %p7;
	setp.lt.s32 	%p8, %r11, 0;
	or.b32  	%r13, %r12, 2146435072;
	selp.b32 	%r14, %r13, %r12, %p8;
	mov.b32 	%r15, 0;
	mov.b64 	%fd37, {%r15, %r14};
$L__BB9_5:
	add.f64 	%fd25, %fd5, 0d4060000000000000;
	{
	.reg .b32 %temp; 
	mov.b64 	{%temp, %r16}, %fd25;
	}
	and.b32  	%r17, %r16, 2146435072;
	setp.ne.s32 	%p9, %r17, 2146435072;
	setp.neu.f64 	%p10, %fd6, 0d7FF0000000000000;
	or.pred  	%p11, %p10, %p9;
	@%p11 bra 	$L__BB9_7;
	setp.lt.s32 	%p12, %r2, 0;
	setp.eq.s32 	%p13, %r4, 1071644672;
	setp.lt.s32 	%p14, %r11, 0;
	selp.b32 	%r19, 0, 2146435072, %p14;
	and.b32  	%r20, %r11, 2147483647;
	setp.ne.s32 	%p15, %r20, 1071644672;
	or.b32  	%r21, %r19, -2147483648;
	selp.b32 	%r22, %r21, %r19, %p15;
	selp.b32 	%r23, %r22, %r19, %p13;
	selp.b32 	%r24, %r23, %r19, %p12;
	mov.b32 	%r25, 0;
	mov.b64 	%fd37, {%r25, %r24};
$L__BB9_7:
	setp.eq.s32 	%p16, %r4, 1071644672;
	{
	.reg .b32 %temp; 
	mov.b64 	{%temp, %r5}, %fd4;
	}
	{ // callseq 1, 0
	.param .b64 param0;
	st.param.f64 	[param0], %fd4;
	.param .b64 retval0;
	call.uni (retval0), 
	__internal_accurate_pow, 
	(
	param0
	);
	ld.param.f64 	%fd26, [retval0];
	} // callseq 1
	setp.lt.s32 	%p17, %r5, 0;
	neg.f64 	%fd28, %fd26;
	selp.f64 	%fd29, %fd28, %fd26, %p16;
	selp.f64 	%fd38, %fd29, %fd26, %p17;
	setp.neu.f64 	%p18, %fd4, 0d0000000000000000;
	@%p18 bra 	$L__BB9_9;
	setp.eq.s32 	%p19, %r4, 1071644672;
	selp.b32 	%r27, %r5, 0, %p19;
	setp.lt.s32 	%p20, %r11, 0;
	or.b32  	%r28, %r27, 2146435072;
	selp.b32 	%r29, %r28, %r27, %p20;
	mov.b32 	%r30, 0;
	mov.b64 	%fd38, {%r30, %r29};
$L__BB9_9:
	setp.eq.f64 	%p21, %fd5, 0d3FF0000000000000;
	setp.eq.f64 	%p22, %fd4, 0d3FF0000000000000;
	selp.f64 	%fd30, 0d3FF0000000000000, %fd38, %p22;
	mov.f64 	%fd31, 0d3FF0000000000000;
	sub.f64 	%fd32, %fd31, %fd37;
	selp.f64 	%fd33, 0d0000000000000000, %fd32, %p21;
	sub.f64 	%fd34, %fd33, %fd30;
	setp.le.f64 	%p23, %fd34, %fd15;
	selp.u32 	%r31, 1, 0, %p23;
	cvta.to.global.u64 	%rd7, %rd2;
	mul.wide.s32 	%rd8, %r1, 4;
	add.s64 	%rd9, %rd7, %rd8;
	st.global.u32 	[%rd9], %r31;
$L__BB9_10:
	ret;

}
	// .globl	ewah_size_kernel
.visible .entry ewah_size_kernel(
	.param .u64 .ptr .align 1 ewah_size_kernel_param_0,
	.param .u32 ewah_size_kernel_param_1,
	.param .u32 ewah_size_kernel_param_2,
	.param .u64 .ptr .align 1 ewah_size_kernel_param_3,
	.param .u64 .ptr .align 1 ewah_size_kernel_param_4
)
{
	.reg .pred 	%p<16>;
	.reg .b32 	%r<27>;
	.reg .b64 	%rd<39>;

	ld.param.u64 	%rd12, [ewah_size_kernel_param_0];
	ld.param.u32 	%r15, [ewah_size_kernel_param_1];
	ld.param.u32 	%r14, [ewah_size_kernel_param_2];
	ld.param.u64 	%rd13, [ewah_size_kernel_param_3];
	ld.param.u64 	%rd14, [ewah_size_kernel_param_4];
	mov.u32 	%r1, %ctaid.x;
	setp.ge.s32 	%p1, %r1, %r15;
	mov.u32 	%r16, %tid.x;
	setp.ne.s32 	%p2, %r16, 0;
	or.pred  	%p3, %p2, %p1;
	@%p3 bra 	$L__BB10_17;
	cvta.to.global.u64 	%rd1, %rd13;
	cvta.to.global.u64 	%rd2, %rd12;
	cvt.u64.u32 	%rd3, %r1;
	setp.lt.s32 	%p4, %r14, 1;
	mov.b64 	%rd38, 0;
	@%p4 bra 	$L__BB10_16;
	cvt.s64.s32 	%rd17, %r14;
	mul.lo.s64 	%rd18, %rd17, %rd3;
	shl.b64 	%rd19, %rd18, 3;
	add.s64 	%rd4, %rd2, %rd19;
	shl.b64 	%rd20, %rd3, 2;
	add.s64 	%rd21, %rd1, %rd20;
	ld.global.nc.u32 	%r2, [%rd21];
	mov.b64 	%rd38, 0;
	mov.b32 	%r22, 0;
$L__BB10_3:
	setp.eq.s32 	%p5, %r2, 0;
	@%p5 bra 	$L__BB10_9;
	mul.wide.s32 	%rd22, %r22, 8;
	add.s64 	%rd23, %rd4, %rd22;
	ld.global.nc.u64 	%rd6, [%rd23];
	add.s64 	%rd24, %rd6, 1;
	setp.gt.u64 	%p6, %rd24, 1;
	@%p6 bra 	$L__BB10_9;
	setp.ge.s32 	%p7, %r22, %r14;
	@%p7 bra 	$L__BB10_9;
	setp.eq.s64 	%p8, %rd6, -1;
	selp.s64 	%rd7, -1, 0, %p8;
	mov.u32 	%r21, %r22;
$L__BB10_7:
	mul.wide.s32 	%rd25, %r21, 8;
	add.s64 	%rd26, %rd4, %rd25;
	ld.global.nc.u64 	%rd27, [%rd26];
	setp.ne.s64 	%p9, %rd27, %rd7;
	mov.u32 	%r22, %r21;
	@%p9 bra 	$L__BB10_9;
	add.s32 	%r21, %r21, 1;
	setp.ne.s32 	%p10, %r21, %r14;
	mov.u32 	%r22, %r14;
	@%p10 bra 	$L__BB10_7;
$L__BB10_9:
	setp.le.s32 	%p11, %r14, %r22;
	mov.b64 	%rd37, 1;
	@%p11 bra 	$L__BB10_15;
	sub.s32 	%r7, %r14, %r22;
	mov.b32 	%r23, 0;
$L__BB10_11:
	setp.eq.s32 	%p12, %r2, 0;
	add.s32 	%r24, %r23, %r22;
	@%p12 bra 	$L__BB10_13;
	mul.wide.s32 	%rd29, %r24, 8;
	add.s64 	%rd30, %rd4, %rd29;
	ld.global.nc.u64 	%rd31, [%rd30];
	add.s64 	%rd32, %rd31, 1;
	setp.lt.u64 	%p13, %rd32, 2;
	mov.u32 	%r25, %r23;
	@%p13 bra 	$L__BB10_14;
$L__BB10_13:
	add.s32 	%r23, %r23, 1;
	setp.ne.s32 	%p14, %r23, %r7;
	mov.u32 	%r24, %r14;
	mov.u32 	%r25, %r7;
	@%p14 bra 	$L__BB10_11;
$L__BB10_14:
	add.s32 	%r19, %r25, 1;
	cvt.u64.u32 	%rd37, %r19;
	mov.u32 	%r22, %r24;
$L__BB10_15:
	add.s64 	%rd38, %rd38, %rd37;
	setp.lt.s32 	%p15, %r22, %r14;
	@%p15 bra 	$L__BB10_3;
$L__BB10_16:
	cvta.to.global.u64 	%rd33, %rd14;
	shl.b64 	%rd34, %rd3, 3;
	add.s64 	%rd35, %rd33, %rd34;
	st.global.u64 	[%rd35], %rd38;
$L__BB10_17:
	ret;

}
	// .globl	ewah_emit_kernel
.visible .entry ewah_emit_kernel(
	.param .u64 .ptr .align 1 ewah_emit_kernel_param_0,
	.param .u32 ewah_emit_kernel_param_1,
	.param .u32 ewah_emit_kernel_param_2,
	.param .u64 .ptr .align 1 ewah_emit_kernel_param_3,
	.param .u64 .ptr .align 1 ewah_emit_kernel_param_4,
	.param .u64 .ptr .align 1 ewah_emit_kernel_param_5,
	.param .u64 .ptr .align 1 ewah_emit_kernel_param_6
)
{
	.reg .pred 	%p<23>;
	.reg .b32 	%r<41>;
	.reg .b64 	%rd<88>;

	ld.param.u64 	%rd30, [ewah_emit_kernel_param_0];
	ld.param.u32 	%r23, [ewah_emit_kernel_param_1];
	ld.param.u32 	%r22, [ewah_emit_kernel_param_2];
	ld.param.u64 	%rd31, [ewah_emit_kernel_param_3];
	ld.param.u64 	%rd32, [ewah_emit_kernel_param_4];
	ld.param.u64 	%rd34, [ewah_emit_kernel_param_5];
	ld.param.u64 	%rd33, [ewah_emit_kernel_param_6];
	cvta.to.global.u64 	%rd1, %rd34;
	mov.u32 	%r1, %ctaid.x;
	setp.ge.s32 	%p1, %r1, %r23;
	mov.u32 	%r24, %tid.x;
	setp.ne.s32 	%p2, %r24, 0;
	or.pred  	%p3, %p2, %p1;
	@%p3 bra 	$L__BB11_25;
	cvta.to.global.u64 	%rd35, %rd32;
	cvta.to.global.u64 	%rd2, %rd31;
	cvt.u64.u32 	%rd3, %r1;
	mul.wide.u32 	%rd36, %r1, 8;
	add.s64 	%rd37, %rd35, %rd36;
	ld.global.nc.u64 	%rd4, [%rd37];
	setp.lt.s32 	%p4, %r22, 1;
	mov.u64 	%rd81, %rd4;
	@%p4 bra 	$L__BB11_24;
	cvta.to.global.u64 	%rd38, %rd30;
	cvt.s64.s32 	%rd39, %r22;
	mul.lo.s64 	%rd40, %rd39, %rd3;
	shl.b64 	%rd41, %rd40, 3;
	add.s64 	%rd5, %rd41, %rd38;
	shl.b64 	%rd42, %rd3, 2;
	add.s64 	%rd43, %rd2, %rd42;
	ld.global.nc.u32 	%r2, [%rd43];
	add.s64 	%rd6, %rd5, 16;
	add.s64 	%rd7, %rd1, 32;
	mov.b32 	%r32, 0;
	mov.u64 	%rd81, %rd4;
	bra.uni 	$L__BB11_8;
$L__BB11_3:
	setp.eq.s32 	%p19, %r15, 0;
	mov.u64 	%rd81, %rd86;
	@%p19 bra 	$L__BB11_7;
	add.s32 	%r30, %r31, %r35;
	mul.wide.s32 	%rd70, %r30, 8;
	add.s64 	%rd10, %rd5, %rd70;
	ld.global.nc.u64 	%rd71, [%rd10];
	shl.b64 	%rd72, %rd86, 3;
	add.s64 	%rd11, %rd1, %rd72;
	st.global.u64 	[%rd11], %rd71;
	add.s64 	%rd81, %rd86, 1;
	setp.eq.s32 	%p20, %r15, 1;
	@%p20 bra 	$L__BB11_7;
	ld.global.nc.u64 	%rd73, [%rd10+8];
	st.global.u64 	[%rd11+8], %rd73;
	add.s64 	%rd81, %rd86, 2;
	setp.eq.s32 	%p21, %r15, 2;
	@%p21 bra 	$L__BB11_7;
	ld.global.nc.u64 	%rd74, [%rd10+16];
	st.global.u64 	[%rd11+16], %rd74;
	add.s64 	%rd81, %rd86, 3;
$L__BB11_7:
	setp.ge.s32 	%p22, %r32, %r22;
	@%p22 bra 	$L__BB11_24;
$L__BB11_8:
	setp.eq.s32 	%p5, %r2, 0;
	mov.b64 	%rd83, 0;
	mov.u32 	%r35, %r32;
	mov.u64 	%rd84, %rd83;
	@%p5 bra 	$L__BB11_15;
	mul.wide.s32 	%rd46, %r32, 8;
	add.s64 	%rd47, %rd5, %rd46;
	ld.global.nc.u64 	%rd17, [%rd47];
	add.s64 	%rd48, %rd17, 1;
	setp.gt.u64 	%p6, %rd48, 1;
	@%p6 bra 	$L__BB11_15;
	setp.ge.s32 	%p7, %r32, %r22;
	mov.u32 	%r35, %r32;
	@%p7 bra 	$L__BB11_14;
	setp.eq.s64 	%p8, %rd17, -1;
	selp.s64 	%rd18, -1, 0, %p8;
	mov.u32 	%r33, %r32;
$L__BB11_12:
	mul.wide.s32 	%rd49, %r33, 8;
	add.s64 	%rd50, %rd5, %rd49;
	ld.global.nc.u64 	%rd51, [%rd50];
	setp.ne.s64 	%p9, %rd51, %rd18;
	mov.u32 	%r35, %r33;
	@%p9 bra 	$L__BB11_14;
	add.s32 	%r33, %r33, 1;
	setp.ne.s32 	%p10, %r33, %r22;
	mov.u32 	%r35, %r22;
	@%p10 bra 	$L__BB11_12;
$L__BB11_14:
	setp.eq.s64 	%p11, %rd17, -1;
	sub.s32 	%r26, %r35, %r32;
	selp.u64 	%rd84, 1, 0, %p11;
	mul.wide.u32 	%rd83, %r26, 2;
$L__BB11_15:
	setp.le.s32 	%p12, %r22, %r35;
	mov.b32 	%r38, 0;
	mov.u32 	%r32, %r35;
	@%p12 bra 	$L__BB11_20;
	sub.s32 	%r9, %r22, %r35;
	mov.b32 	%r36, 0;
$L__BB11_17:
	setp.eq.s32 	%p13, %r2, 0;
	add.s32 	%r32, %r36, %r35;
	@%p13 bra 	$L__BB11_19;
	mul.wide.s32 	%rd52, %r32, 8;
	add.s64 	%rd53, %rd5, %rd52;
	ld.global.nc.u64 	%rd54, [%rd53];
	add.s64 	%rd55, %rd54, 1;
	setp.lt.u64 	%p14, %rd55, 2;
	mov.u32 	%r38, %r36;
	@%p14 bra 	$L__BB11_20;
$L__BB11_19:
	add.s32 	%r36, %r36, 1;
	setp.ne.s32 	%p15, %r36, %r9;
	mov.u32 	%r32, %r22;
	mov.u32 	%r38, %r9;
	@%p15 bra 	$L__BB11_17;
$L__BB11_20:
	or.b64  	%rd56, %rd84, %rd83;
	cvt.u64.u32 	%rd57, %r38;
	shl.b64 	%rd58, %rd57, 33;
	or.b64  	%rd59, %rd56, %rd58;
	shl.b64 	%rd60, %rd81, 3;
	add.s64 	%rd61, %rd1, %rd60;
	st.global.u64 	[%rd61], %rd59;
	add.s64 	%rd81, %rd81, 1;
	setp.eq.s32 	%p16, %r38, 0;
	@%p16 bra 	$L__BB11_7;
	and.b32  	%r15, %r38, 3;
	setp.lt.u32 	%p17, %r38, 4;
	mov.b32 	%r31, 0;
	mov.u64 	%rd86, %rd81;
	@%p17 bra 	$L__BB11_3;
	and.b32  	%r31, %r38, -4;
	neg.s32 	%r39, %r31;
	add.s64 	%rd85, %rd7, %rd60;
	mov.u32 	%r40, %r35;
	mov.u64 	%rd86, %rd81;
$L__BB11_23:
	mul.wide.s32 	%rd64, %r40, 8;
	add.s64 	%rd65, %rd6, %rd64;
	ld.global.nc.u64 	%rd66, [%rd65+-16];
	st.global.u64 	[%rd85+-24], %rd66;
	ld.global.nc.u64 	%rd67, [%rd65+-8];
	st.global.u64 	[%rd85+-16], %rd67;
	ld.global.nc.u64 	%rd68, [%rd65];
	st.global.u64 	[%rd85+-8], %rd68;
	ld.global.nc.u64 	%rd69, [%rd65+8];
	st.global.u64 	[%rd85], %rd69;
	add.s64 	%rd86, %rd86, 4;
	add.s32 	%r40, %r40, 4;
	add.s32 	%r39, %r39, 4;
	add.s64 	%rd85, %rd85, 32;
	setp.eq.s32 	%p18, %r39, 0;
	@%p18 bra 	$L__BB11_3;
	bra.uni 	$L__BB11_23;
$L__BB11_24:
	sub.s64 	%rd75, %rd81, %rd4;
	cvta.to.global.u64 	%rd76, %rd33;
	shl.b64 	%rd77, %rd3, 2;
	add.s64 	%rd78, %rd76, %rd77;
	st.global.u32 	[%rd78], %rd75;
$L__BB11_25:
	ret;

}
.func  (.param .b64 func_retval0) __internal_accurate_pow(
	.param .b64 __internal_accurate_pow_param_0
)
{
	.reg .pred 	%p<8>;
	.reg .b32 	%r<49>;
	.reg .b32 	%f<3>;
	.reg .b64 	%fd<109>;

	ld.param.f64 	%fd10, [__internal_accurate_pow_param_0];
	{
	.reg .b32 %temp; 
	mov.b64 	{%temp, %r46}, %fd10;
	}
	{
	.reg .b32 %temp; 
	mov.b64 	{%r45, %temp}, %fd10;
	}
	shr.u32 	%r47, %r46, 20;
	setp.gt.u32 	%p1, %r46, 1048575;
	@%p1 bra 	$L__BB12_2;
	mul.f64 	%fd11, %fd10, 0d4350000000000000;
	{
	.reg .b32 %temp; 
	mov.b64 	{%temp, %r46}, %fd11;
	}
	{
	.reg .b32 %temp; 
	mov.b64 	{%r45, %temp}, %fd11;
	}
	shr.u32 	%r16, %r46, 20;
	add.s32 	%r47, %r16, -54;
$L__BB12_2:
	add.s32 	%r48, %r47, -1023;
	and.b32  	%r17, %r46, -2146435073;
	or.b32  	%r18, %r17, 1072693248;
	mov.b64 	%fd107, {%r45, %r18};
	setp.lt.u32 	%p2, %r18, 1073127583;
	@%p2 bra 	$L__BB12_4;
	{
	.reg .b32 %temp; 
	mov.b64 	{%r19, %temp}, %fd107;
	}
	{
	.reg .b32 %temp; 
	mov.b64 	{%temp, %r20}, %fd107;
	}
	add.s32 	%r21, %r20, -1048576;
	mov.b64 	%fd107, {%r19, %r21};
	add.s32 	%r48, %r47, -1022;
$L__BB12_4:
	add.f64 	%fd12, %fd107, 0dBFF0000000000000;
	add.f64 	%fd13, %fd107, 0d3FF0000000000000;
	rcp.approx.ftz.f64 	%fd14, %fd13;
	neg.f64 	%fd15, %fd13;
	fma.rn.f64 	%fd16, %fd15, %fd14, 0d3FF0000000000000;
	fma.rn.f64 	%fd17, %fd16, %fd16, %fd16;
	fma.rn.f64 	%fd18, %fd17, %fd14, %fd14;
	mul.f64 	%fd19, %fd12, %fd18;
	fma.rn.f64 	%fd20, %fd12, %fd18, %fd19;
	mul.f64 	%fd21, %fd20, %fd20;
	fma.rn.f64 	%fd22, %fd21, 0d3EB0F5FF7D2CAFE2, 0d3ED0F5D241AD3B5A;
	fma.rn.f64 	%fd23, %fd22, %fd21, 0d3EF3B20A75488A3F;
	fma.rn.f64 	%fd24, %fd23, %fd21, 0d3F1745CDE4FAECD5;
	fma.rn.f64 	%fd25, %fd24, %fd21, 0d3F3C71C7258A578B;
	fma.rn.f64 	%fd26, %fd25, %fd21, 0d3F6249249242B910;
	fma.rn.f64 	%fd27, %fd26, %fd21, 0d3F89999999999DFB;
	sub.f64 	%fd28, %fd12, %fd20;
	add.f64 	%fd29, %fd28, %fd28;
	neg.f64 	%fd30, %fd20;
	fma.rn.f64 	%fd31, %fd30, %fd12, %fd29;
	mul.f64 	%fd32, %fd18, %fd31;
	fma.rn.f64 	%fd33, %fd21, %fd27, 0d3FB5555555555555;
	mov.f64 	%fd34, 0d3FB5555555555555;
	sub.f64 	%fd35, %fd34, %fd33;
	fma.rn.f64 	%fd36, %fd21, %fd27, %fd35;
	add.f64 	%fd37, %fd36, 0dBC46A4CB00B9E7B0;
	add.f64 	%fd38, %fd33, %fd37;
	sub.f64 	%fd39, %fd33, %fd38;
	add.f64 	%fd40, %fd37, %fd39;
	mul.rn.f64 	%fd41, %fd20, %fd20;
	neg.f64 	%fd42, %fd41;
	fma.rn.f64 	%fd43, %fd20, %fd20, %fd42;
	{
	.reg .b32 %temp; 
	mov.b64 	{%r22, %temp}, %fd32;
	}
	{
	.reg .b32 %temp; 
	mov.b64 	{%temp, %r23}, %fd32;
	}
	add.s32 	%r24, %r23, 1048576;
	mov.b64 	%fd44, {%r22, %r24};
	fma.rn.f64 	%fd45, %fd20, %fd44, %fd43;
	mul.rn.f64 	%fd46, %fd41, %fd20;
	neg.f64 	%fd47, %fd46;
	fma.rn.f64 	%fd48, %fd41, %fd20, %fd47;
	fma.rn.f64 	%fd49, %fd41, %fd32, %fd48;
	fma.rn.f64 	%fd50, %fd45, %fd20, %fd49;
	mul.rn.f64 	%fd51, %fd38, %fd46;
	neg.f64 	%fd52, %fd51;
	fma.rn.f64 	%fd53, %fd38, %fd46, %fd52;
	fma.rn.f64 	%fd54, %fd38, %fd50, %fd53;
	fma.rn.f64 	%fd55, %fd40, %fd46, %fd54;
	add.f64 	%fd56, %fd51, %fd55;
	sub.f64 	%fd57, %fd51, %fd56;
	add.f64 	%fd58, %fd55, %fd57;
	add.f64 	%fd59, %fd20, %fd56;
	sub.f64 	%fd60, %fd20, %fd59;
	add.f64 	%fd61, %fd56, %fd60;
	add.f64 	%fd62, %fd58, %fd61;
	add.f64 	%fd63, %fd32, %fd62;
	add.f64 	%fd64, %fd59, %fd63;
	sub.f64 	%fd65, %fd59, %fd64;
	add.f64 	%fd66, %fd63, %fd65;
	xor.b32  	%r25, %r48, -2147483648;
	mov.b32 	%r26, 1127219200;
	mov.b64 	%fd67, {%r25, %r26};
	mov.b32 	%r27, -2147483648;
	mov.b64 	%fd68, {%r27, %r26};
	sub.f64 	%fd69, %fd67, %fd68;
	fma.rn.f64 	%fd70, %fd69, 0d3FE62E42FEFA39EF, %fd64;
	fma.rn.f64 	%fd71, %fd69, 0dBFE62E42FEFA39EF, %fd70;
	sub.f64 	%fd72, %fd71, %fd64;
	sub.f64 	%fd73, %fd66, %fd72;
	fma.rn.f64 	%fd74, %fd69, 0d3C7ABC9E3B39803F, %fd73;
	add.f64 	%fd75, %fd70, %fd74;
	sub.f64 	%fd76, %fd70, %fd75;
	add.f64 	%fd77, %fd74, %fd76;
	mov.f64 	%fd78, 0d4060000000000000;
	{
	.reg .b32 %temp; 
	mov.b64 	{%temp, %r28}, %fd78;
	}
	{
	.reg .b32 %temp; 
	mov.b64 	{%r29, %temp}, %fd78;
	}
	shl.b32 	%r30, %r28, 1;
	setp.gt.u32 	%p3, %r30, -33554433;
	and.b32  	%r31, %r28, -15728641;
	selp.b32 	%r32, %r31, %r28, %p3;
	mov.b64 	%fd79, {%r29, %r32};
	mul.rn.f64 	%fd80, %fd75, %fd79;
	neg.f64 	%fd81, %fd80;
	fma.rn.f64 	%fd82, %fd75, %fd79, %fd81;
	fma.rn.f64 	%fd83, %fd77, %fd79, %fd82;
	add.f64 	%fd4, %fd80, %fd83;
	sub.f64 	%fd84, %fd80, %fd4;
	add.f64 	%fd5, %fd83, %fd84;
	fma.rn.f64 	%fd85, %fd4, 0d3FF71547652B82FE, 0d4338000000000000;
	{
	.reg .b32 %temp; 
	mov.b64 	{%r13, %temp}, %fd85;
	}
	mov.f64 	%fd86, 0dC338000000000000;
	add.rn.f64 	%fd87, %fd85, %fd86;
	fma.rn.f64 	%fd88, %fd87, 0dBFE62E42FEFA39EF, %fd4;
	fma.rn.f64 	%fd89, %fd87, 0dBC7ABC9E3B39803F, %fd88;
	fma.rn.f64 	%fd90, %fd89, 0d3E5ADE1569CE2BDF, 0d3E928AF3FCA213EA;
	fma.rn.f64 	%fd91, %fd90, %fd89, 0d3EC71DEE62401315;
	fma.rn.f64 	%fd92, %fd91, %fd89, 0d3EFA01997C89EB71;
	fma.rn.f64 	%fd93, %fd92, %fd89, 0d3F2A01A014761F65;
	fma.rn.f64 	%fd94, %fd93, %fd89, 0d3F56C16C1852B7AF;
	fma.rn.f64 	%fd95, %fd94, %fd89, 0d3F81111111122322;
	fma.rn.f64 	%fd96, %fd95, %fd89, 0d3FA55555555502A1;
	fma.rn.f64 	%fd97, %fd96, %fd89, 0d3FC5555555555511;
	fma.rn.f64 	%fd98, %fd97, %fd89, 0d3FE000000000000B;
	fma.rn.f64 	%fd99, %fd98, %fd89, 0d3FF0000000000000;
	fma.rn.f64 	%fd100, %fd99, %fd89, 0d3FF0000000000000;
	{
	.reg .b32 %temp; 
	mov.b64 	{%r14, %temp}, %fd100;
	}
	{
	.reg .b32 %temp; 
	mov.b64 	{%temp, %r15}, %fd100;
	}
	shl.b32 	%r33, %r13, 20;
	add.s32 	%r34, %r33, %r15;
	mov.b64 	%fd108, {%r14, %r34};
	{
	.reg .b32 %temp; 
	mov.b64 	{%temp, %r35}, %fd4;
	}
	mov.b32 	%f2, %r35;
	abs.f32 	%f1, %f2;
	setp.lt.f32 	%p4, %f1, 0f4086232B;
	@%p4 bra 	$L__BB12_7;
	setp.lt.f64 	%p5, %fd4, 0d0000000000000000;
	add.f64 	%fd101, %fd4, 0d7FF0000000000000;
	selp.f64 	%fd108, 0d0000000000000000, %fd101, %p5;
	setp.geu.f32 	%p6, %f1, 0f40874800;
	@%p6 bra 	$L__BB12_7;
	shr.u32 	%r36, %r13, 31;
	add.s32 	%r37, %r13, %r36;
	shr.s32 	%r38, %r37, 1;
	shl.b32 	%r39, %r38, 20;
	add.s32 	%r40, %r15, %r39;
	mov.b64 	%fd102, {%r14, %r40};
	sub.s32 	%r41, %r13, %r38;
	shl.b32 	%r42, %r41, 20;
	add.s32 	%r43, %r42, 1072693248;
	mov.b32 	%r44, 0;
	mov.b64 	%fd103, {%r44, %r43};
	mul.f64 	%fd108, %fd103, %fd102;
$L__BB12_7:
	abs.f64 	%fd104, %fd108;
	setp.eq.f64 	%p7, %fd104, 0d7FF0000000000000;
	fma.rn.f64 	%fd105, %fd108, %fd5, %fd108;
	selp.f64 	%fd106, %fd108, %fd105, %p7;
	st.param.f64 	[func_retval0], %fd106;
	ret;

}


// ===== COMPILED SASS (sm_100) =====

	.target	sm_100

	.elftype	@"ET_EXEC"


//--------------------- .note.nv.tkinfo           --------------------------
	.section	.note.nv.tkinfo,"",@"SHT_NOTE"
	.sectionflags	@"SHF_NOTE_NV_TKINFO"
	.tkinfo
        /*0018*/ 	.word	0x00000002
        /*0030*/ 	.string	""
        /*0030*/ 	.string	"ptxas"
        /*0030*/ 	.string	"Cuda compilation tools, release 13.0, V13.0.88"
        /*0030*/ 	.string	"Build cuda_13.0.r13.0/compiler.36424714_0"
        /*0030*/ 	.string	"-arch sm_100 -m 64 "



//--------------------- .note.nv.cuinfo           --------------------------
	.section	.note.nv.cuinfo,"",@"SHT_NOTE"
	.sectionflags	@"SHF_NOTE_NV_CUINFO"
        /*0018*/ 	.short	0x0002
        /*001a*/ 	.short	0x0064
        /*001c*/ 	.short	0x0082
	.zero		2


//--------------------- .nv.info                  --------------------------
	.section	.nv.info,"",@"SHT_CUDA_INFO"
	.align	4


	//----- nvinfo : EIATTR_REGCOUNT
	.align		4
        /*0000*/ 	.byte	0x04, 0x2f
        /*0002*/ 	.short	(.L_1 - .L_0)
	.align		4
.L_0:
        /*0004*/ 	.word	index@(popcount_pairwise_kernel)
        /*0008*/ 	.word	0x00000017


	//----- nvinfo : EIATTR_FRAME_SIZE
	.align		4
.L_1:
        /*000c*/ 	.byte	0x04, 0x11
        /*000e*/ 	.short	(.L_3 - .L_2)
	.align		4
.L_2:
        /*0010*/ 	.word	index@(popcount_pairwise_kernel)
        /*0014*/ 	.word	0x00000000


	//----- nvinfo : EIATTR_REGCOUNT
	.align		4
.L_3:
        /*0018*/ 	.byte	0x04, 0x2f
        /*001a*/ 	.short	(.L_5 - .L_4)
	.align		4
.L_4:
        /*001c*/ 	.word	index@(scatter_set_double_kernel)
        /*0020*/ 	.word	0x0000000a


	//----- nvinfo : EIATTR_FRAME_SIZE
	.align		4
.L_5:
        /*0024*/ 	.byte	0x04, 0x11
        /*0026*/ 	.short	(.L_7 - .L_6)
	.align		4
.L_6:
        /*0028*/ 	.word	index@(scatter_set_double_kernel)
        /*002c*/ 	.word	0x00000000


	//----- nvinfo : EIATTR_REGCOUNT
	.align		4
.L_7:
        /*0030*/ 	.byte	0x04, 0x2f
        /*0032*/ 	.short	(.L_9 - .L_8)
	.align		4
.L_8:
        /*0034*/ 	.word	index@(ewah_decompress_kernel)
        /*0038*/ 	.word	0x00000010


	//----- nvinfo : EIATTR_FRAME_SIZE
	.align		4
.L_9:
        /*003c*/ 	.byte	0x04, 0x11
        /*003e*/ 	.short	(.L_11 - .L_10)
	.align		4
.L_10:
        /*0040*/ 	.word	index@(ewah_decompress_kernel)
        /*0044*/ 	.word	0x00000000


	//----- nvinfo : EIATTR_REGCOUNT
	.align		4
.L_11:
        /*0048*/ 	.byte	0x04, 0x2f
        /*004a*/ 	.short	(.L_13 - .L_12)
	.align		4
.L_12:
        /*004c*/ 	.word	index@(pack_bits_all_kernel)
        /*0050*/ 	.word	0x00000016


	//----- nvinfo : EIATTR_FRAME_SIZE
	.align		4
.L_13:
        /*0054*/ 	.byte	0x04, 0x11
        /*0056*/ 	.short	(.L_15 - .L_14)
	.align		4
.L_14:
        /*0058*/ 	.word	index@(pack_bits_all_kernel)
        /*005c*/ 	.word	0x00000000


	//----- nvinfo : EIATTR_REGCOUNT
	.align		4
.L_15:
        /*0060*/ 	.byte	0x04, 0x2f
        /*0062*/ 	.short	(.L_17 - .L_16)
	.align		4
.L_16:
        /*0064*/ 	.word	index@(pack_bits_all_ballot_multi_kernel)
        /*0068*/ 	.word	0x0000000e


	//----- nvinfo : EIATTR_FRAME_SIZE
	.align		4
.L_17:
        /*006c*/ 	.byte	0x04, 0x11
        /*006e*/ 	.short	(.L_19 - .L_18)
	.align		4
.L_18:
        /*0070*/ 	.word	index@(pack_bits_all_ballot_multi_kernel)
        /*0074*/ 	.word	0x00000000


	//----- nvinfo : EIATTR_REGCOUNT
	.align		4
.L_19:
        /*0078*/ 	.byte	0x04, 0x2f
        /*007a*/ 	.short	(.L_21 - .L_20)
	.align		4
.L_20:
        /*007c*/ 	.word	index@(popcount_weighted_keys_literal_kernel)
        /*0080*/ 	.word	0x00000024


	//----- nvinfo : EIATTR_FRAME_SIZE
	.align		4
.L_21:
        /*0084*/ 	.byte	0x04, 0x11
        /*0086*/ 	.short	(.L_23 - .L_22)
	.align		4
.L_22:
        /*0088*/ 	.word	index@($__internal_4_$__cuda_sm20_div_u64)
        /*008c*/ 	.word	0x00000000


	//----- nvinfo : EIATTR_FRAME_SIZE
	.align		4
.L_23:
        /*0090*/ 	.byte	0x04, 0x11
        /*0092*/ 	.short	(.L_25 - .L_24)
	.align		4
.L_24:
        /*0094*/ 	.word	index@($__internal_3_$__cuda_sm20_div_s64)
        /*0098*/ 	.word	0x00000000


	//----- nvinfo : EIATTR_FRAME_SIZE
	.align		4
.L_25:
        /*009c*/ 	.byte	0x04, 0x11
        /*009e*/ 	.short	(.L_27 - .L_26)
	.align		4
.L_26:
        /*00a0*/ 	.word	index@(popcount_weighted_keys_literal_kernel)
        /*00a4*/ 	.word	0x00000000


	//----- nvinfo : EIATTR_REGCOUNT
	.align		4
.L_27:
        /*00a8*/ 	.byte	0x04, 0x2f
        /*00aa*/ 	.short	(.L_29 - .L_28)
	.align		4
.L_28:
        /*00ac*/ 	.word	index@(popcount_weighted_keys_literal_tiled_kernel)
        /*00b0*/ 	.word	0x0000001a


	//----- nvinfo : EIATTR_FRAME_SIZE
	.align		4
.L_29:
        /*00b4*/ 	.byte	0x04, 0x11
        /*00b6*/ 	.short	(.L_31 - .L_30)
	.align		4
.L_30:
        /*00b8*/ 	.word	index@(popcount_weighted_keys_literal_tiled_kernel)
        /*00bc*/ 	.word	0x00000000


	//----- nvinfo : EIATTR_REGCOUNT
	.align		4
.L_31:
        /*00c0*/ 	.byte	0x04, 0x2f
        /*00c2*/ 	.short	(.L_33 - .L_32)
	.align		4
.L_32:
        /*00c4*/ 	.word	index@(popcount_weighted_keys_literal_fused_kernel)
        /*00c8*/ 	.word	0x00000024


	//----- nvinfo : EIATTR_FRAME_SIZE
	.align		4
.L_33:
        /*00cc*/ 	.byte	0x04, 0x11
        /*00ce*/ 	.short	(.L_35 - .L_34)
	.align		4
.L_34:
        /*00d0*/ 	.word	index@($__internal_2_$__cuda_sm20_div_u64)
        /*00d4*/ 	.word	0x00000000


	//----- nvinfo : EIATTR_FRAME_SIZE
	.align		4
.L_35:
        /*00d8*/ 	.byte	0x04, 0x11
        /*00da*/ 	.short	(.L_37 - .L_36)
	.align		4
.L_36:
        /*00dc*/ 	.word	index@($__internal_1_$__cuda_sm20_div_s64)
        /*00e0*/ 	.word	0x00000000


	//----- nvinfo : EIATTR_FRAME_SIZE
	.align		4
.L_37:
        /*00e4*/ 	.byte	0x04, 0x11
        /*00e6*/ 	.short	(.L_39 - .L_38)
	.align		4
.L_38:
        /*00e8*/ 	.word	index@(popcount_weighted_keys_literal_fused_kernel)
        /*00ec*/ 	.word	0x00000000


	//----- nvinfo : EIATTR_REGCOUNT
	.align		4
.L_39:
        /*00f0*/ 	.byte	0x04, 0x2f
        /*00f2*/ 	.short	(.L_41 - .L_40)
	.align		4
.L_40:
        /*00f4*/ 	.word	index@(slice_popcount_sum_kernel)
        /*00f8*/ 	.word	0x00000010


	//----- nvinfo : EIATTR_FRAME_SIZE
	.align		4
.L_41:
        /*00fc*/ 	.byte	0x04, 0x11
        /*00fe*/ 	.short	(.L_43 - .L_42)
	.align		4
.L_42:
        /*0100*/ 	.word	index@(slice_popcount_sum_kernel)
        /*0104*/ 	.word	0x00000000


	//----- nvinfo : EIATTR_REGCOUNT
	.align		4
.L_43:
        /*0108*/ 	.byte	0x04, 0x2f
        /*010a*/ 	.short	(.L_45 - .L_44)
	.align		4
.L_44:
        /*010c*/ 	.word	index@(compress_flags_from_density_kernel)
        /*0110*/ 	.word	0x0000001e


	//----- nvinfo : EIATTR_FRAME_SIZE
	.align		4
.L_45:
        /*0114*/ 	.byte	0x04, 0x11
        /*0116*/ 	.short	(.L_47 - .L_46)
	.align		4
.L_46:
        /*0118*/ 	.word	index@($compress_flags_from_density_kernel$__internal_accurate_pow)
        /*011c*/ 	.word	0x00000000


	//----- nvinfo : EIATTR_FRAME_SIZE
	.align		4
.L_47:
        /*0120*/ 	.byte	0x04, 0x11
        /*0122*/ 	.short	(.L_49 - .L_48)
	.align		4
.L_48:
        /*0124*/ 	.word	index@($__internal_0_$__cuda_sm20_div_rn_f64_full)
        /*0128*/ 	.word	0x00000000


	//----- nvinfo : EIATTR_FRAME_SIZE
	.align		4
.L_49:
        /*012c*/ 	.byte	0x04, 0x11
        /*012e*/ 	.short	(.L_51 - .L_50)
	.align		4
.L_50:
        /*0130*/ 	.word	index@(compress_flags_from_density_kernel)
        /*0134*/ 	.word	0x00000000


	//----- nvinfo : EIATTR_REGCOUNT
	.align		4
.L_51:
        /*0138*/ 	.byte	0x04, 0x2f
        /*013a*/ 	.short	(.L_53 - .L_52)
	.align		4
.L_52:
        /*013c*/ 	.word	index@(ewah_size_kernel)
        /*0140*/ 	.word	0x00000011


	//----- nvinfo : EIATTR_FRAME_SIZE
	.align		4
.L_53:
        /*0144*/ 	.byte	0x04, 0x11
        /*0146*/ 	.short	(.L_55 - .L_54)
	.align		4
.L_54:
        /*0148*/ 	.word	index@(ewah_size_kernel)
        /*014c*/ 	.word	0x00000000


	//----- nvinfo : EIATTR_REGCOUNT
	.align		4
.L_55:
        /*0150*/ 	.byte	0x04, 0x2f
        /*0152*/ 	.short	(.L_57 - .L_56)
	.align		4
.L_56:
        /*0154*/ 	.word	index@(ewah_emit_kernel)
        /*0158*/ 	.word	0x00000020


	//----- nvinfo : EIATTR_FRAME_SIZE
	.align		4
.L_57:
        /*015c*/ 	.byte	0x04, 0x11
        /*015e*/ 	.short	(.L_59 - .L_58)
	.align		4
.L_58:
        /*0160*/ 	.word	index@(ewah_emit_kernel)
        /*0164*/ 	.word	0x00000000


	//----- nvinfo : EIATTR_MIN_STACK_SIZE
	.align		4
.L_59:
        /*0168*/ 	.byte	0x04, 0x12
        /*016a*/ 	.short	(.L_61 - .L_60)
	.align		4
.L_60:
        /*016c*/ 	.word	index@(ewah_emit_kernel)
        /*0170*/ 	.word	0x00000000


	//----- nvinfo : EIATTR_MIN_STACK_SIZE
	.align		4
.L_61:
        /*0174*/ 	.byte	0x04, 0x12
        /*0176*/ 	.short	(.L_63 - .L_62)
	.align		4
.L_62:
        /*0178*/ 	.word	index@(ewah_size_kernel)
        /*017c*/ 	.word	0x00000000


	//----- nvinfo : EIATTR_MIN_STACK_SIZE
	.align		4
.L_63:
        /*0180*/ 	.byte	0x04, 0x12
        /*0182*/ 	.short	(.L_65 - .L_64)
	.align		4
.L_64:
        /*0184*/ 	.word	index@(compress_flags_from_density_kernel)
        /*0188*/ 	.word	0x00000000


	//----- nvinfo : EIATTR_MIN_STACK_SIZE
	.align		4
.L_65:
        /*018c*/ 	.byte	0x04, 0x12
        /*018e*/ 	.short	(.L_67 - .L_66)
	.align		4
.L_66:
        /*0190*/ 	.word	index@(slice_popcount_sum_kernel)
        /*0194*/ 	.word	0x00000000


	//----- nvinfo : EIATTR_MIN_STACK_SIZE
	.align		4
.L_67:
        /*0198*/ 	.byte	0x04, 0x12
        /*019a*/ 	.short	(.L_69 - .L_68)
	.align		4
.L_68:
        /*019c*/ 	.word	index@(popcount_weighted_keys_literal_fused_kernel)
        /*01a0*/ 	.word	0x00000000


	//----- nvinfo : EIATTR_MIN_STACK_SIZE
	.align		4
.L_69:
        /*01a4*/ 	.byte	0x04, 0x12
        /*01a6*/ 	.short	(.L_71 - .L_70)
	.align		4
.L_70:
        /*01a8*/ 	.word	index@(popcount_weighted_keys_literal_tiled_kernel)
        /*01ac*/ 	.word	0x00000000


	//----- nvinfo : EIATTR_MIN_STACK_SIZE
	.align		4
.L_71:
        /*01b0*/ 	.byte	0x04, 0x12
        /*01b2*/ 	.short	(.L_73 - .L_72)
	.align		4
.L_72:
        /*01b4*/ 	.word	index@(popcount_weighted_keys_literal_kernel)
        /*01b8*/ 	.word	0x00000000


	//----- nvinfo : EIATTR_MIN_STACK_SIZE
	.align		4
.L_73:
        /*01bc*/ 	.byte	0x04, 0x12
        /*01be*/ 	.short	(.L_75 - .L_74)
	.align		4
.L_74:
        /*01c0*/ 	.word	index@(pack_bits_all_ballot_multi_kernel)
        /*01c4*/ 	.word	0x00000000


	//----- nvinfo : EIATTR_MIN_STACK_SIZE
	.align		4
.L_75:
        /*01c8*/ 	.byte	0x04, 0x12
        /*01ca*/ 	.short	(.L_77 - .L_76)
	.align		4
.L_76:
        /*01cc*/ 	.word	index@(pack_bits_all_kernel)
        /*01d0*/ 	.word	0x00000000


	//----- nvinfo : EIATTR_MIN_STACK_SIZE
	.align		4
.L_77:
        /*01d4*/ 	.byte	0x04, 0x12
        /*01d6*/ 	.short	(.L_79 - .L_78)
	.align		4
.L_78:
        /*01d8*/ 	.word	index@(ewah_decompress_kernel)
        /*01dc*/ 	.word	0x00000000


	//----- nvinfo : EIATTR_MIN_STACK_SIZE
	.align		4
.L_79:
        /*01e0*/ 	.byte	0x04, 0x12
        /*01e2*/ 	.short	(.L_81 - .L_80)
	.align		4
.L_80:
        /*01e4*/ 	.word	index@(scatter_set_double_kernel)
        /*01e8*/ 	.word	0x00000000


	//----- nvinfo : EIATTR_MIN_STACK_SIZE
	.align		4
.L_81:
        /*01ec*/ 	.byte	0x04, 0x12
        /*01ee*/ 	.short	(.L_83 - .L_82)
	.align		4
.L_82:
        /*01f0*/ 	.word	index@(popcount_pairwise_kernel)
        /*01f4*/ 	.word	0x00000000
.L_83:


//--------------------- .nv.compat                --------------------------
	.section	.nv.compat,"",@"SHT_CUDA_COMPAT_INFO"
	.align	4
        /*0000*/ 	.byte	0x02, 0x09, 0x00, 0x00, 0x02, 0x02, 0x01, 0x00, 0x02, 0x05, 0x05, 0x00, 0x03, 0x07, 0x01, 0x01
        /*0010*/ 	.byte	0x02, 0x03, 0x00, 0x00, 0x02, 0x06, 0x01, 0x00, 0x04, 0x0b, 0x08, 0x00, 0x01, 0x00, 0x00, 0x00
        /*0020*/ 	.byte	0x00, 0x00, 0x00, 0x00


//--------------------- .nv.info.ewah_emit_kernel --------------------------
	.section	.nv.info.ewah_emit_kernel,"",@"SHT_CUDA_INFO"
	.sectionflags	@""
	.align	4


	//----- nvinfo : EIATTR_CUDA_API_VERSION
	.align		4
        /*0000*/ 	.byte	0x04, 0x37
        /*0002*/ 	.short	(.L_85 - .L_84)
.L_84:
        /*0004*/ 	.word	0x00000082


	//----- nvinfo : EIATTR_KPARAM_INFO
	.align		4
.L_85:
        /*0008*/ 	.byte	0x04, 0x17
        /*000a*/ 	.short	(.L_87 - .L_86)
.L_86:
        /*000c*/ 	.word	0x00000000
        /*0010*/ 	.short	0x0006
        /*0012*/ 	.short	0x0028
        /*0014*/ 	.byte	0x00, 0xf5, 0x21, 0x00


	//----- nvinfo : EIATTR_KPARAM_INFO
	.align		4
.L_87:
        /*0018*/ 	.byte	0x04, 0x17
        /*001a*/ 	.short	(.L_89 - .L_88)
.L_88:
        /*001c*/ 	.word	0x00000000
        /*0020*/ 	.short	0x0005
        /*0022*/ 	.short	0x0020
        /*0024*/ 	.byte	0x00, 0xf5, 0x21, 0x00


	//----- nvinfo : EIATTR_KPARAM_INFO
	.align		4
.L_89:
        /*0028*/ 	.byte	0x04, 0x17
        /*002a*/ 	.short	(.L_91 - .L_90)
.L_90:
        /*002c*/ 	.word	0x00000000
        /*0030*/ 	.short	0x0004
        /*0032*/ 	.short	0x0018
        /*0034*/ 	.byte	0x00, 0xf5, 0x21, 0x00


	//----- nvinfo : EIATTR_KPARAM_INFO
	.align		4
.L_91:
        /*0038*/ 	.byte	0x04, 0x17
        /*003a*/ 	.short	(.L_93 - .L_92)
.L_92:
        /*003c*/ 	.word	0x00000000
        /*0040*/ 	.short	0x0003
        /*0042*/ 	.short	0x0010
        /*0044*/ 	.byte	0x00, 0xf5, 0x21, 0x00


	//----- nvinfo : EIATTR_KPARAM_INFO
	.align		4
.L_93:
        /*0048*/ 	.byte	0x04, 0x17
        /*004a*/ 	.short	(.L_95 - .L_94)
.L_94:
        /*004c*/ 	.word	0x00000000
        /*0050*/ 	.short	0x0002
        /*0052*/ 	.short	0x000c
        /*0054*/ 	.byte	0x00, 0xf0, 0x11, 0x00


	//----- nvinfo : EIATTR_KPARAM_INFO
	.align		4
.L_95:
        /*0058*/ 	.byte	0x04, 0x17
        /*005a*/ 	.short	(.L_97 - .L_96)
.L_96:
        /*005c*/ 	.word	0x00000000
        /*0060*/ 	.short	0x0001
        /*0062*/ 	.short	0x0008
        /*0064*/ 	.byte	0x00, 0xf0, 0x11, 0x00


	//----- nvinfo : EIATTR_KPARAM_INFO
	.align		4
.L_97:
        /*0068*/ 	.byte	0x04, 0x17
        /*006a*/ 	.short	(.L_99 - .L_98)
.L_98:
        /*006c*/ 	.word	0x00000000
        /*0070*/ 	.short	0x0000
        /*0072*/ 	.short	0x0000
        /*0074*/ 	.byte	0x00, 0xf5, 0x21, 0x00


	//----- nvinfo : EIATTR_SPARSE_MMA_MASK
	.align		4
.L_99:
        /*0078*/ 	.byte	0x03, 0x50
        /*007a*/ 	.short	0x0000


	//----- nvinfo : EIATTR_MAXREG_COUNT
	.align		4
        /*007c*/ 	.byte	0x03, 0x1b
        /*007e*/ 	.short	0x00ff


	//----- nvinfo : EIATTR_MERCURY_ISA_VERSION
	.align		4
        /*0080*/ 	.byte	0x03, 0x5f
        /*0082*/ 	.short	0x0101


	//----- nvinfo : EIATTR_VRC_CTA_INIT_COUNT
	.align		4
        /*0084*/ 	.byte	0x02, 0x4a
	.zero		1
	.zero		1


	//----- nvinfo : EIATTR_EXIT_INSTR_OFFSETS
	.align		4
        /*0088*/ 	.byte	0x04, 0x1c
        /*008a*/ 	.short	(.L_101 - .L_100)


	//   ....[0]....
.L_100:
        /*008c*/ 	.word	0x00000060


	//   ....[1]....
        /*0090*/ 	.word	0x00001000


	//----- nvinfo : EIATTR_CBANK_PARAM_SIZE
	.align		4
.L_101:
        /*0094*/ 	.byte	0x03, 0x19
        /*0096*/ 	.short	0x0030


	//----- nvinfo : EIATTR_PARAM_CBANK
	.align		4
        /*0098*/ 	.byte	0x04, 0x0a
        /*009a*/ 	.short	(.L_103 - .L_102)
	.align		4
.L_102:
        /*009c*/ 	.word	index@(.nv.constant0.ewah_emit_kernel)
        /*00a0*/ 	.short	0x0380
        /*00a2*/ 	.short	0x0030


	//----- nvinfo : EIATTR_SW_WAR
	.align		4
.L_103:
        /*00a4*/ 	.byte	0x04, 0x36
        /*00a6*/ 	.short	(.L_105 - .L_104)
.L_104:
        /*00a8*/ 	.word	0x00000008
.L_105:


//--------------------- .nv.info.ewah_size_kernel --------------------------
	.section	.nv.info.ewah_size_kernel,"",@"SHT_CUDA_INFO"
	.sectionflags	@""
	.align	4


	//----- nvinfo : EIATTR_CUDA_API_VERSION
	.align		4
        /*0000*/ 	.byte	0x04, 0x37
        /*0002*/ 	.short	(.L_107 - .L_106)
.L_106:
        /*0004*/ 	.word	0x00000082


	//----- nvinfo : EIATTR_KPARAM_INFO
	.align		4
.L_107:
        /*0008*/ 	.byte	0x04, 0x17
        /*000a*/ 	.short	(.L_109 - .L_108)
.L_108:
        /*000c*/ 	.word	0x00000000
        /*0010*/ 	.short	0x0004
        /*0012*/ 	.short	0x0018
        /*0014*/ 	.byte	0x00, 0xf5, 0x21, 0x00


	//----- nvinfo : EIATTR_KPARAM_INFO
	.align		4
.L_109:
        /*0018*/ 	.byte	0x04, 0x17
        /*001a*/ 	.short	(.L_111 - .L_110)
.L_110:
        /*001c*/ 	.word	0x00000000
        /*0020*/ 	.short	0x0003
        /*0022*/ 	.short	0x0010
        /*0024*/ 	.byte	0x00, 0xf5, 0x21, 0x00


	//----- nvinfo : EIATTR_KPARAM_INFO
	.align		4
.L_111:
        /*0028*/ 	.byte	0x04, 0x17
        /*002a*/ 	.short	(.L_113 - .L_112)
.L_112:
        /*002c*/ 	.word	0x00000000
        /*0030*/ 	.short	0x0002
        /*0032*/ 	.short	0x000c
        /*0034*/ 	.byte	0x00, 0xf0, 0x11, 0x00


	//----- nvinfo : EIATTR_KPARAM_INFO
	.align		4
.L_113:
        /*0038*/ 	.byte	0x04, 0x17
        /*003a*/ 	.short	(.L_115 - .L_114)
.L_114:
        /*003c*/ 	.word	0x00000000
        /*0040*/ 	.short	0x0001
        /*0042*/ 	.short	0x0008
        /*0044*/ 	.byte	0x00, 0xf0, 0x11, 0x00


	//----- nvinfo : EIATTR_KPARAM_INFO
	.align		4
.L_115:
        /*0048*/ 	.byte	0x04, 0x17
        /*004a*/ 	.short	(.L_117 - .L_116)
.L_116:
        /*004c*/ 	.word	0x00000000
        /*0050*/ 	.short	0x0000
        /*0052*/ 	.short	0x0000
        /*0054*/ 	.byte	0x00, 0xf5, 0x21, 0x00


	//----- nvinfo : EIATTR_SPARSE_MMA_MASK
	.align		4
.L_117:
        /*0058*/ 	.byte	0x03, 0x50
        /*005a*/ 	.short	0x0000


	//----- nvinfo : EIATTR_MAXREG_COUNT
	.align		4
        /*005c*/ 	.byte	0x03, 0x1b
        /*005e*/ 	.short	0x00ff


	//----- nvinfo : EIATTR_MERCURY_ISA_VERSION
	.align		4
        /*0060*/ 	.byte	0x03, 0x5f
        /*0062*/ 	.short	0x0101


	//----- nvinfo : EIATTR_VRC_CTA_INIT_COUNT
	.align		4
        /*0064*/ 	.byte	0x02, 0x4a
	.zero		1
	.zero		1


	//----- nvinfo : EIATTR_EXIT_INSTR_OFFSETS
	.align		4
        /*0068*/ 	.byte	0x04, 0x1c
        /*006a*/ 	.short	(.L_119 - .L_118)


	//   ....[0]....
.L_118:
        /*006c*/ 	.word	0x00000060


	//   ....[1]....
        /*0070*/ 	.word	0x000005e0


	//----- nvinfo : EIATTR_CBANK_PARAM_SIZE
	.align		4
.L_119:
        /*0074*/ 	.byte	0x03, 0x19
        /*0076*/ 	.short	0x0020


	//----- nvinfo : EIATTR_PARAM_CBANK
	.align		4
        /*0078*/ 	.byte	0x04, 0x0a
        /*007a*/ 	.short	(.L_121 - .L_120)
	.align		4
.L_120:
        /*007c*/ 	.word	index@(.nv.constant0.ewah_size_kernel)
        /*0080*/ 	.short	0x0380
        /*0082*/ 	.short	0x0020


	//----- nvinfo : EIATTR_SW_WAR
	.align		4
.L_121:
        /*0084*/ 	.byte	0x04, 0x36
        /*0086*/ 	.short	(.L_123 - .L_122)
.L_122:
        /*0088*/ 	.word	0x00000008
.L_123:


//--------------------- .nv.info.compress_flags_from_density_kernel --------------------------
	.section	.nv.info.compress_flags_from_density_kernel,"",@"SHT_CUDA_INFO"
	.sectionflags	@""
	.align	4


	//----- nvinfo : EIATTR_CUDA_API_VERSION
	.align		4
        /*0000*/ 	.byte	0x04, 0x37
        /*0002*/ 	.short	(.L_125 - .L_124)
.L_124:
        /*0004*/ 	.word	0x00000082


	//----- nvinfo : EIATTR_KPARAM_INFO
	.align		4
.L_125:
        /*0008*/ 	.byte	0x04, 0x17
        /*000a*/ 	.short	(.L_127 - .L_126)
.L_126:
        /*000c*/ 	.word	0x00000000
        /*0010*/ 	.short	0x0004
        /*0012*/ 	.short	0x0018
        /*0014*/ 	.byte	0x00, 0xf5, 0x21, 0x00


	//----- nvinfo : EIATTR_KPARAM_INFO
	.align		4
.L_127:
        /*0018*/ 	.byte	0x04, 0x17
        /*001a*/ 	.short	(.L_129 - .L_128)
.L_128:
        /*001c*/ 	.word	0x00000000
        /*0020*/ 	.short	0x0003
        /*0022*/ 	.short	0x0010
        /*0024*/ 	.byte	0x00, 0xf0, 0x21, 0x00


	//----- nvinfo : EIATTR_KPARAM_INFO
	.align		4
.L_129:
        /*0028*/ 	.byte	0x04, 0x17
        /*002a*/ 	.short	(.L_131 - .L_130)
.L_130:
        /*002c*/ 	.word	0x00000000
        /*0030*/ 	.short	0x0002
        /*0032*/ 	.short	0x000c
        /*0034*/ 	.byte	0x00, 0xf0, 0x11, 0x00


	//----- nvinfo : EIATTR_KPARAM_INFO
	.align		4
.L_131:
        /*0038*/ 	.byte	0x04, 0x17
        /*003a*/ 	.short	(.L_133 - .L_132)
.L_132:
        /*003c*/ 	.word	0x00000000
        /*0040*/ 	.short	0x0001
        /*0042*/ 	.short	0x0008
        /*0044*/ 	.byte	0x00, 0xf0, 0x11, 0x00


	//----- nvinfo : EIATTR_KPARAM_INFO
	.align		4
.L_133:
        /*0048*/ 	.byte	0x04, 0x17
        /*004a*/ 	.short	(.L_135 - .L_134)
.L_134:
        /*004c*/ 	.word	0x00000000
        /*0050*/ 	.short	0x0000
        /*0052*/ 	.short	0x0000
        /*0054*/ 	.byte	0x00, 0xf5, 0x21, 0x00


	//----- nvinfo : EIATTR_SPARSE_MMA_MASK
	.align		4
.L_135:
        /*0058*/ 	.byte	0x03, 0x50
        /*005a*/ 	.short	0x0000


	//----- nvinfo : EIATTR_MAXREG_COUNT
	.align		4
        /*005c*/ 	.byte	0x03, 0x1b
        /*005e*/ 	.short	0x00ff


	//----- nvinfo : EIATTR_MERCURY_ISA_VERSION
	.align		4
        /*0060*/ 	.byte	0x03, 0x5f
        /*0062*/ 	.short	0x0101


	//----- nvinfo : EIATTR_VRC_CTA_INIT_COUNT
	.align		4
        /*0064*/ 	.byte	0x02, 0x4a
	.zero		1
	.zero		1


	//----- nvinfo : EIATTR_EXIT_INSTR_OFFSETS
	.align		4
        /*0068*/ 	.byte	0x04, 0x1c
        /*006a*/ 	.short	(.L_137 - .L_136)


	//   ....[0]....
.L_136:
        /*006c*/ 	.word	0x00000070


	//   ....[1]....
        /*0070*/ 	.word	0x00000540


	//----- nvinfo : EIATTR_CRS_STACK_SIZE
	.align		4
.L_137:
        /*0074*/ 	.byte	0x04, 0x1e
        /*0076*/ 	.short	(.L_139 - .L_138)
.L_138:
        /*0078*/ 	.word	0x00000000


	//----- nvinfo : EIATTR_CBANK_PARAM_SIZE
	.align		4
.L_139:
        /*007c*/ 	.byte	0x03, 0x19
        /*007e*/ 	.short	0x0020


	//----- nvinfo : EIATTR_PARAM_CBANK
	.align		4
        /*0080*/ 	.byte	0x04, 0x0a
        /*0082*/ 	.short	(.L_141 - .L_140)
	.align		4
.L_140:
        /*0084*/ 	.word	index@(.nv.constant0.compress_flags_from_density_kernel)
        /*0088*/ 	.short	0x0380
        /*008a*/ 	.short	0x0020


	//----- nvinfo : EIATTR_SW_WAR
	.align		4
.L_141:
        /*008c*/ 	.byte	0x04, 0x36
        /*008e*/ 	.short	(.L_143 - .L_142)
.L_142:
        /*0090*/ 	.word	0x00000008
.L_143:


//--------------------- .nv.info.slice_popcount_sum_kernel --------------------------
	.section	.nv.info.slice_popcount_sum_kernel,"",@"SHT_CUDA_INFO"
	.sectionflags	@""
	.align	4


	//----- nvinfo : EIATTR_CUDA_API_VERSION
	.align		4
        /*0000*/ 	.byte	0x04, 0x37
        /*0002*/ 	.short	(.L_145 - .L_144)
.L_144:
        /*0004*/ 	.word	0x00000082


	//----- nvinfo : EIATTR_KPARAM_INFO
	.align		4
.L_145:
        /*0008*/ 	.byte	0x04, 0x17
        /*000a*/ 	.short	(.L_147 - .L_146)
.L_146:
        /*000c*/ 	.word	0x00000000
        /*0010*/ 	.short	0x0003
        /*0012*/ 	.short	0x0010
        /*0014*/ 	.byte	0x00, 0xf5, 0x21, 0x00


	//----- nvinfo : EIATTR_KPARAM_INFO
	.align		4
.L_147:
        /*0018*/ 	.byte	0x04, 0x17
        /*001a*/ 	.short	(.L_149 - .L_148)
.L_148:
        /*001c*/ 	.word	0x00000000
        /*0020*/ 	.short	0x0002
        /*0022*/ 	.short	0x000c
        /*0024*/ 	.byte	0x00, 0xf0, 0x11, 0x00


	//----- nvinfo : EIATTR_KPARAM_INFO
	.align		4
.L_149:
        /*0028*/ 	.byte	0x04, 0x17
        /*002a*/ 	.short	(.L_151 - .L_150)
.L_150:
        /*002c*/ 	.word	0x00000000
        /*0030*/ 	.short	0x0001
        /*0032*/ 	.short	0x0008
        /*0034*/ 	.byte	0x00, 0xf0, 0x11, 0x00


	//----- nvinfo : EIATTR_KPARAM_INFO
	.align		4
.L_151:
        /*0038*/ 	.byte	0x04, 0x17
        /*003a*/ 	.short	(.L_153 - .L_152)
.L_152:
        /*003c*/ 	.word	0x00000000
        /*0040*/ 	.short	0x0000
        /*0042*/ 	.short	0x0000
        /*0044*/ 	.byte	0x00, 0xf5, 0x21, 0x00


	//----- nvinfo : EIATTR_SPARSE_MMA_MASK
	.align		4
.L_153:
        /*0048*/ 	.byte	0x03, 0x50
        /*004a*/ 	.short	0x0000


	//----- nvinfo : EIATTR_MAXREG_COUNT
	.align		4
        /*004c*/ 	.byte	0x03, 0x1b
        /*004e*/ 	.short	0x00ff


	//----- nvinfo : EIATTR_NUM_BARRIERS
	.align		4
        /*0050*/ 	.byte	0x02, 0x4c
        /*0052*/ 	.byte	0x01
	.zero		1


	//----- nvinfo : EIATTR_MERCURY_ISA_VERSION
	.align		4
        /*0054*/ 	.byte	0x03, 0x5f
        /*0056*/ 	.short	0x0101


	//----- nvinfo : EIATTR_COOP_GROUP_MASK_REGIDS
	.align		4
        /*0058*/ 	.byte	0x04, 0x29
        /*005a*/ 	.short	(.L_155 - .L_154)


	//   ....[0]....
.L_154:
        /*005c*/ 	.word	0xffffffff


	//   ....[1]....
        /*0060*/ 	.word	0xffffffff


	//   ....[2]....
        /*0064*/ 	.word	0xffffffff


	//   ....[3]....
        /*0068*/ 	.word	0xffffffff


	//   ....[4]....
        /*006c*/ 	.word	0xffffffff


	//   ....[5]....
        /*0070*/ 	.word	0xffffffff


	//   ....[6]....
        /*0074*/ 	.word	0xffffffff


	//   ....[7]....
        /*0078*/ 	.word	0xffffffff


	//   ....[8]....
        /*007c*/ 	.word	0xffffffff


	//   ....[9]....
        /*0080*/ 	.word	0xffffffff


	//   ....[10]....
        /*0084*/ 	.word	0xffffffff


	//   ....[11]....
        /*0088*/ 	.word	0xffffffff


	//   ....[12]....
        /*008c*/ 	.word	0xffffffff


	//   ....[13]....
        /*0090*/ 	.word	0xffffffff


	//   ....[14]....
        /*0094*/ 	.word	0xffffffff


	//   ....[15]....
        /*0098*/ 	.word	0xffffffff


	//   ....[16]....
        /*009c*/ 	.word	0xffffffff


	//   ....[17]....
        /*00a0*/ 	.word	0xffffffff


	//   ....[18]....
        /*00a4*/ 	.word	0xffffffff


	//   ....[19]....
        /*00a8*/ 	.word	0xffffffff


	//----- nvinfo : EIATTR_COOP_GROUP_INSTR_OFFSETS
	.align		4
.L_155:
        /*00ac*/ 	.byte	0x04, 0x28
        /*00ae*/ 	.short	(.L_157 - .L_156)


	//   ....[0]....
.L_156:
        /*00b0*/ 	.word	0x00000210


	//   ....[1]....
        /*00b4*/ 	.word	0x00000240


	//   ....[2]....
        /*00b8*/ 	.word	0x00000280


	//   ....[3]....
        /*00bc*/ 	.word	0x00000290


	//   ....[4]....
        /*00c0*/ 	.word	0x000002d0


	//   ....[5]....
        /*00c4*/ 	.word	0x000002e0


	//   ....[6]....
        /*00c8*/ 	.word	0x00000310


	//   ....[7]....
        /*00cc*/ 	.word	0x00000330


	//   ....[8]....
        /*00d0*/ 	.word	0x00000390


	//   ....[9]....
        /*00d4*/ 	.word	0x000003b0


	//   ....[10]....
        /*00d8*/ 	.word	0x00000450


	//   ....[11]....
        /*00dc*/ 	.word	0x00000460


	//   ....[12]....
        /*00e0*/ 	.word	0x00000490


	//   ....[13]....
        /*00e4*/ 	.word	0x000004a0


	//   ....[14]....
        /*00e8*/ 	.word	0x000004d0


	//   ....[15]....
        /*00ec*/ 	.word	0x000004e0


	//   ....[16]....
        /*00f0*/ 	.word	0x00000510


	//   ....[17]....
        /*00f4*/ 	.word	0x00000520


	//   ....[18]....
        /*00f8*/ 	.word	0x00000560


	//   ....[19]....
        /*00fc*/ 	.word	0x00000570


	//----- nvinfo : EIATTR_VRC_CTA_INIT_COUNT
	.align		4
.L_157:
        /*0100*/ 	.byte	0x02, 0x4a
	.zero		1
	.zero		1


	//----- nvinfo : EIATTR_EXIT_INSTR_OFFSETS
	.align		4
        /*0104*/ 	.byte	0x04, 0x1c
        /*0106*/ 	.short	(.L_159 - .L_158)


	//   ....[0]....
.L_158:
        /*0108*/ 	.word	0x00000040


	//   ....[1]....
        /*010c*/ 	.word	0x00000580


	//   ....[2]....
        /*0110*/ 	.word	0x000005e0


	//----- nvinfo : EIATTR_CRS_STACK_SIZE
	.align		4
.L_159:
        /*0114*/ 	.byte	0x04, 0x1e
        /*0116*/ 	.short	(.L_161 - .L_160)
.L_160:
        /*0118*/ 	.word	0x00000000


	//----- nvinfo : EIATTR_CBANK_PARAM_SIZE
	.align		4
.L_161:
        /*011c*/ 	.byte	0x03, 0x19
        /*011e*/ 	.short	0x0018


	//----- nvinfo : EIATTR_PARAM_CBANK
	.align		4
        /*0120*/ 	.byte	0x04, 0x0a
        /*0122*/ 	.short	(.L_163 - .L_162)
	.align		4
.L_162:
        /*0124*/ 	.word	index@(.nv.constant0.slice_popcount_sum_kernel)
        /*0128*/ 	.short	0x0380
        /*012a*/ 	.short	0x0018


	//----- nvinfo : EIATTR_SW_WAR
	.align		4
.L_163:
        /*012c*/ 	.byte	0x04, 0x36
        /*012e*/ 	.short	(.L_165 - .L_164)
.L_164:
        /*0130*/ 	.word	0x00000008
.L_165:


//--------------------- .nv.info.popcount_weighted_keys_literal_fused_kernel --------------------------
	.section	.nv.info.popcount_weighted_keys_literal_fused_kernel,"",@"SHT_CUDA_INFO"
	.sectionflags	@""
	.align	4


	//----- nvinfo : EIATTR_CUDA_API_VERSION
	.align		4
        /*0000*/ 	.byte	0x04, 0x37
        /*0002*/ 	.short	(.L_167 - .L_166)
.L_166:
        /*0004*/ 	.word	0x00000082


	//----- nvinfo : EIATTR_KPARAM_INFO
	.align		4
.L_167:
        /*0008*/ 	.byte	0x04, 0x17
        /*000a*/ 	.short	(.L_169 - .L_168)
.L_168:
        /*000c*/ 	.word	0x00000000
        /*0010*/ 	.short	0x000a
        /*0012*/ 	.short	0x0040
        /*0014*/ 	.byte	0x00, 0xf5, 0x21, 0x00


	//----- nvinfo : EIATTR_KPARAM_INFO
	.align		4
.L_169:
        /*0018*/ 	.byte	0x04, 0x17
        /*001a*/ 	.short	(.L_171 - .L_170)
.L_170:
        /*001c*/ 	.word	0x00000000
        /*0020*/ 	.short	0x0009
        /*0022*/ 	.short	0x0038
        /*0024*/ 	.byte	0x00, 0xf0, 0x21, 0x00


	//----- nvinfo : EIATTR_KPARAM_INFO
	.align		4
.L_171:
        /*0028*/ 	.byte	0x04, 0x17
        /*002a*/ 	.short	(.L_173 - .L_172)
.L_172:
        /*002c*/ 	.word	0x00000000
        /*0030*/ 	.short	0x0008
        /*0032*/ 	.short	0x0030
        /*0034*/ 	.byte	0x00, 0xf5, 0x21, 0x00


	//----- nvinfo : EIATTR_KPARAM_INFO
	.align		4
.L_173:
        /*0038*/ 	.byte	0x04, 0x17
        /*003a*/ 	.short	(.L_175 - .L_174)
.L_174:
        /*003c*/ 	.word	0x00000000
        /*0040*/ 	.short	0x0007
        /*0042*/ 	.short	0x002c
        /*0044*/ 	.byte	0x00, 0xf0, 0x11, 0x00


	//----- nvinfo : EIATTR_KPARAM_INFO
	.align		4
.L_175:
        /*0048*/ 	.byte	0x04, 0x17
        /*004a*/ 	.short	(.L_177 - .L_176)
.L_176:
        /*004c*/ 	.word	0x00000000
        /*0050*/ 	.short	0x0006
        /*0052*/ 	.short	0x0028
        /*0054*/ 	.byte	0x00, 0xf0, 0x11, 0x00


	//----- nvinfo : EIATTR_KPARAM_INFO
	.align		4
.L_177:
        /*0058*/ 	.byte	0x04, 0x17
        /*005a*/ 	.short	(.L_179 - .L_178)
.L_178:
        /*005c*/ 	.word	0x00000000
        /*0060*/ 	.short	0x0005
        /*0062*/ 	.short	0x0020
        /*0064*/ 	.byte	0x00, 0xf5, 0x21, 0x00


	//----- nvinfo : EIATTR_KPARAM_INFO
	.align		4
.L_179:
        /*0068*/ 	.byte	0x04, 0x17
        /*006a*/ 	.short	(.L_181 - .L_180)
.L_180:
        /*006c*/ 	.word	0x00000000
        /*0070*/ 	.short	0x0004
        /*0072*/ 	.short	0x0018
        /*0074*/ 	.byte	0x00, 0xf5, 0x21, 0x00


	//----- nvinfo : EIATTR_KPARAM_INFO
	.align		4
.L_181:
        /*0078*/ 	.byte	0x04, 0x17
        /*007a*/ 	.short	(.L_183 - .L_182)
.L_182:
        /*007c*/ 	.word	0x00000000
        /*0080*/ 	.short	0x0003
        /*0082*/ 	.short	0x0014
        /*0084*/ 	.byte	0x00, 0xf0, 0x11, 0x00


	//----- nvinfo : EIATTR_KPARAM_INFO
	.align		4
.L_183:
        /*0088*/ 	.byte	0x04, 0x17
        /*008a*/ 	.short	(.L_185 - .L_184)
.L_184:
        /*008c*/ 	.word	0x00000000
        /*0090*/ 	.short	0x0002
        /*0092*/ 	.short	0x0010
        /*0094*/ 	.byte	0x00, 0xf0, 0x11, 0x00


	//----- nvinfo : EIATTR_KPARAM_INFO
	.align		4
.L_185:
        /*0098*/ 	.byte	0x04, 0x17
        /*009a*/ 	.short	(.L_187 - .L_186)
.L_186:
        /*009c*/ 	.word	0x00000000
        /*00a0*/ 	.short	0x0001
        /*00a2*/ 	.short	0x0008
        /*00a4*/ 	.byte	0x00, 0xf5, 0x21, 0x00


	//----- nvinfo : EIATTR_KPARAM_INFO
	.align		4
.L_187:
        /*00a8*/ 	.byte	0x04, 0x17
        /*00aa*/ 	.short	(.L_189 - .L_188)
.L_188:
        /*00ac*/ 	.word	0x00000000
        /*00b0*/ 	.short	0x0000
        /*00b2*/ 	.short	0x0000
        /*00b4*/ 	.byte	0x00, 0xf5, 0x21, 0x00


	//----- nvinfo : EIATTR_SPARSE_MMA_MASK
	.align		4
.L_189:
        /*00b8*/ 	.byte	0x03, 0x50
        /*00ba*/ 	.short	0x0000


	//----- nvinfo : EIATTR_MAXREG_COUNT
	.align		4
        /*00bc*/ 	.byte	0x03, 0x1b
        /*00be*/ 	.short	0x00ff


	//----- nvinfo : EIATTR_NUM_BARRIERS
	.align		4
        /*00c0*/ 	.byte	0x02, 0x4c
        /*00c2*/ 	.byte	0x01
	.zero		1


	//----- nvinfo : EIATTR_MERCURY_ISA_VERSION
	.align		4
        /*00c4*/ 	.byte	0x03, 0x5f
        /*00c6*/ 	.short	0x0101


	//----- nvinfo : EIATTR_COOP_GROUP_MASK_REGIDS
	.align		4
        /*00c8*/ 	.byte	0x04, 0x29
        /*00ca*/ 	.short	(.L_191 - .L_190)


	//   ....[0]....
.L_190:
        /*00cc*/ 	.word	0xffffffff


	//   ....[1]....
        /*00d0*/ 	.word	0xffffffff


	//   ....[2]....
        /*00d4*/ 	.word	0xffffffff


	//   ....[3]....
        /*00d8*/ 	.word	0xffffffff


	//   ....[4]....
        /*00dc*/ 	.word	0xffffffff


	//   ....[5]....
        /*00e0*/ 	.word	0xffffffff


	//   ....[6]....
        /*00e4*/ 	.word	0xffffffff


	//   ....[7]....
        /*00e8*/ 	.word	0xffffffff


	//   ....[8]....
        /*00ec*/ 	.word	0xffffffff


	//   ....[9]....
        /*00f0*/ 	.word	0xffffffff


	//   ....[10]....
        /*00f4*/ 	.word	0xffffffff


	//   ....[11]....
        /*00f8*/ 	.word	0xffffffff


	//   ....[12]....
        /*00fc*/ 	.word	0xffffffff


	//   ....[13]....
        /*0100*/ 	.word	0xffffffff


	//   ....[14]....
        /*0104*/ 	.word	0xffffffff


	//   ....[15]....
        /*0108*/ 	.word	0xffffffff


	//   ....[16]....
        /*010c*/ 	.word	0xffffffff


	//   ....[17]....
        /*0110*/ 	.word	0xffffffff


	//   ....[18]....
        /*0114*/ 	.word	0xffffffff


	//   ....[19]....
        /*0118*/ 	.word	0xffffffff


	//----- nvinfo : EIATTR_COOP_GROUP_INSTR_OFFSETS
	.align		4
.L_191:
        /*011c*/ 	.byte	0x04, 0x28
        /*011e*/ 	.short	(.L_193 - .L_192)


	//   ....[0]....
.L_192:
        /*0120*/ 	.word	0x00002400


	//   ....[1]....
        /*0124*/ 	.word	0x00002430


	//   ....[2]....
        /*0128*/ 	.word	0x00002470


	//   ....[3]....
        /*012c*/ 	.word	0x00002480


	//   ....[4]....
        /*0130*/ 	.word	0x000024c0


	//   ....[5]....
        /*0134*/ 	.word	0x000024d0


	//   ....[6]....
        /*0138*/ 	.word	0x000024f0


	//   ....[7]....
        /*013c*/ 	.word	0x00002500


	//   ....[8]....
        /*0140*/ 	.word	0x00002520


	//   ....[9]....
        /*0144*/ 	.word	0x00002530


	//   ....[10]....
        /*0148*/ 	.word	0x00002620


	//   ....[11]....
        /*014c*/ 	.word	0x00002630


	//   ....[12]....
        /*0150*/ 	.word	0x00002650


	//   ....[13]....
        /*0154*/ 	.word	0x00002660


	//   ....[14]....
        /*0158*/ 	.word	0x00002680


	//   ....[15]....
        /*015c*/ 	.word	0x00002690


	//   ....[16]....
        /*0160*/ 	.word	0x000026b0


	//   ....[17]....
        /*0164*/ 	.word	0x000026c0


	//   ....[18]....
        /*0168*/ 	.word	0x000026e0


	//   ....[19]....
        /*016c*/ 	.word	0x000026f0


	//----- nvinfo : EIATTR_VRC_CTA_INIT_COUNT
	.align		4
.L_193:
        /*0170*/ 	.byte	0x02, 0x4a
	.zero		1
	.zero		1


	//----- nvinfo : EIATTR_EXIT_INSTR_OFFSETS
	.align		4
        /*0174*/ 	.byte	0x04, 0x1c
        /*0176*/ 	.short	(.L_195 - .L_194)


	//   ....[0]....
.L_194:
        /*0178*/ 	.word	0x00000040


	//   ....[1]....
        /*017c*/ 	.word	0x00002570


	//   ....[2]....
        /*0180*/ 	.word	0x00002700


	//   ....[3]....
        /*0184*/ 	.word	0x000027b0


	//----- nvinfo : EIATTR_CRS_STACK_SIZE
	.align		4
.L_195:
        /*0188*/ 	.byte	0x04, 0x1e
        /*018a*/ 	.short	(.L_197 - .L_196)
.L_196:
        /*018c*/ 	.word	0x00000000


	//----- nvinfo : EIATTR_CBANK_PARAM_SIZE
	.align		4
.L_197:
        /*0190*/ 	.byte	0x03, 0x19
        /*0192*/ 	.short	0x0048


	//----- nvinfo : EIATTR_PARAM_CBANK
	.align		4
        /*0194*/ 	.byte	0x04, 0x0a
        /*0196*/ 	.short	(.L_199 - .L_198)
	.align		4
.L_198:
        /*0198*/ 	.word	index@(.nv.constant0.popcount_weighted_keys_literal_fused_kernel)
        /*019c*/ 	.short	0x0380
        /*019e*/ 	.short	0x0048


	//----- nvinfo : EIATTR_SW_WAR
	.align		4
.L_199:
        /*01a0*/ 	.byte	0x04, 0x36
        /*01a2*/ 	.short	(.L_201 - .L_200)
.L_200:
        /*01a4*/ 	.word	0x00000008
.L_201:


//--------------------- .nv.info.popcount_weighted_keys_literal_tiled_kernel --------------------------
	.section	.nv.info.popcount_weighted_keys_literal_tiled_kernel,"",@"SHT_CUDA_INFO"
	.sectionflags	@""
	.align	4


	//----- nvinfo : EIATTR_CUDA_API_VERSION
	.align		4
        /*0000*/ 	.byte	0x04, 0x37
        /*0002*/ 	.short	(.L_203 - .L_202)
.L_202:
        /*0004*/ 	.word	0x00000082


	//----- nvinfo : EIATTR_KPARAM_INFO
	.align		4
.L_203:
        /*0008*/ 	.byte	0x04, 0x17
        /*000a*/ 	.short	(.L_205 - .L_204)
.L_204:
        /*000c*/ 	.word	0x00000000
        /*0010*/ 	.short	0x000a
        /*0012*/ 	.short	0x0040
        /*0014*/ 	.byte	0x00, 0xf5, 0x21, 0x00


	//----- nvinfo : EIATTR_KPARAM_INFO
	.align		4
.L_205:
        /*0018*/ 	.byte	0x04, 0x17
        /*001a*/ 	.short	(.L_207 - .L_206)
.L_206:
        /*001c*/ 	.word	0x00000000
        /*0020*/ 	.short	0x0009
        /*0022*/ 	.short	0x0038
        /*0024*/ 	.byte	0x00, 0xf0, 0x21, 0x00


	//----- nvinfo : EIATTR_KPARAM_INFO
	.align		4
.L_207:
        /*0028*/ 	.byte	0x04, 0x17
        /*002a*/ 	.short	(.L_209 - .L_208)
.L_208:
        /*002c*/ 	.word	0x00000000
        /*0030*/ 	.short	0x0008
        /*0032*/ 	.short	0x0030
        /*0034*/ 	.byte	0x00, 0xf0, 0x11, 0x00


	//----- nvinfo : EIATTR_KPARAM_INFO
	.align		4
.L_209:
        /*0038*/ 	.byte	0x04, 0x17
        /*003a*/ 	.short	(.L_211 - .L_210)
.L_210:
        /*003c*/ 	.word	0x00000000
        /*0040*/ 	.short	0x0007
        /*0042*/ 	.short	0x002c
        /*0044*/ 	.byte	0x00, 0xf0, 0x11, 0x00


	//----- nvinfo : EIATTR_KPARAM_INFO
	.align		4
.L_211:
        /*0048*/ 	.byte	0x04, 0x17
        /*004a*/ 	.short	(.L_213 - .L_212)
.L_212:
        /*004c*/ 	.word	0x00000000
        /*0050*/ 	.short	0x0006
        /*0052*/ 	.short	0x0028
        /*0054*/ 	.byte	0x00, 0xf0, 0x11, 0x00


	//----- nvinfo : EIATTR_KPARAM_INFO
	.align		4
.L_213:
        /*0058*/ 	.byte	0x04, 0x17
        /*005a*/ 	.short	(.L_215 - .L_214)
.L_214:
        /*005c*/ 	.word	0x00000000
        /*0060*/ 	.short	0x0005
        /*0062*/ 	.short	0x0020
        /*0064*/ 	.byte	0x00, 0xf5, 0x21, 0x00


	//----- nvinfo : EIATTR_KPARAM_INFO
	.align		4
.L_215:
        /*0068*/ 	.byte	0x04, 0x17
        /*006a*/ 	.short	(.L_217 - .L_216)
.L_216:
        /*006c*/ 	.word	0x00000000
        /*0070*/ 	.short	0x0004
        /*0072*/ 	.short	0x0018
        /*0074*/ 	.byte	0x00, 0xf5, 0x21, 0x00


	//----- nvinfo : EIATTR_KPARAM_INFO
	.align		4
.L_217:
        /*0078*/ 	.byte	0x04, 0x17
        /*007a*/ 	.short	(.L_219 - .L_218)
.L_218:
        /*007c*/ 	.word	0x00000000
        /*0080*/ 	.short	0x0003
        /*0082*/ 	.short	0x0014
        /*0084*/ 	.byte	0x00, 0xf0, 0x11, 0x00


	//----- nvinfo : EIATTR_KPARAM_INFO
	.align		4
.L_219:
        /*0088*/ 	.byte	0x04, 0x17
        /*008a*/ 	.short	(.L_221 - .L_220)
.L_220:
        /*008c*/ 	.word	0x00000000
        /*0090*/ 	.short	0x0002
        /*0092*/ 	.short	0x0010
        /*0094*/ 	.byte	0x00, 0xf0, 0x11, 0x00


	//----- nvinfo : EIATTR_KPARAM_INFO
	.align		4
.L_221:
        /*0098*/ 	.byte	0x04, 0x17
        /*009a*/ 	.short	(.L_223 - .L_222)
.L_222:
        /*009c*/ 	.word	0x00000000
        /*00a0*/ 	.short	0x0001
        /*00a2*/ 	.short	0x0008
        /*00a4*/ 	.byte	0x00, 0xf5, 0x21, 0x00


	//----- nvinfo : EIATTR_KPARAM_INFO
	.align		4
.L_223:
        /*00a8*/ 	.byte	0x04, 0x17
        /*00aa*/ 	.short	(.L_225 - .L_224)
.L_224:
        /*00ac*/ 	.word	0x00000000
        /*00b0*/ 	.short	0x0000
        /*00b2*/ 	.short	0x0000
        /*00b4*/ 	.byte	0x00, 0xf5, 0x21, 0x00


	//----- nvinfo : EIATTR_SPARSE_MMA_MASK
	.align		4
.L_225:
        /*00b8*/ 	.byte	0x03, 0x50
        /*00ba*/ 	.short	0x0000


	//----- nvinfo : EIATTR_MAXREG_COUNT
	.align		4
        /*00bc*/ 	.byte	0x03, 0x1b
        /*00be*/ 	.short	0x00ff


	//----- nvinfo : EIATTR_NUM_BARRIERS
	.align		4
        /*00c0*/ 	.byte	0x02, 0x4c
        /*00c2*/ 	.byte	0x01
	.zero		1


	//----- nvinfo : EIATTR_MERCURY_ISA_VERSION
	.align		4
        /*00c4*/ 	.byte	0x03, 0x5f
        /*00c6*/ 	.short	0x0101


	//----- nvinfo : EIATTR_COOP_GROUP_MASK_REGIDS
	.align		4
        /*00c8*/ 	.byte	0x04, 0x29
        /*00ca*/ 	.short	(.L_227 - .L_226)


	//   ....[0]....
.L_226:
        /*00cc*/ 	.word	0xffffffff


	//   ....[1]....
        /*00d0*/ 	.word	0xffffffff


	//   ....[2]....
        /*00d4*/ 	.word	0xffffffff


	//   ....[3]....
        /*00d8*/ 	.word	0xffffffff


	//   ....[4]....
        /*00dc*/ 	.word	0xffffffff


	//   ....[5]....
        /*00e0*/ 	.word	0xffffffff


	//   ....[6]....
        /*00e4*/ 	.word	0xffffffff


	//   ....[7]....
        /*00e8*/ 	.word	0xffffffff


	//   ....[8]....
        /*00ec*/ 	.word	0xffffffff


	//   ....[9]....
        /*00f0*/ 	.word	0xffffffff


	//   ....[10]....
        /*00f4*/ 	.word	0xffffffff


	//   ....[11]....
        /*00f8*/ 	.word	0xffffffff


	//   ....[12]....
        /*00fc*/ 	.word	0xffffffff


	//   ....[13]....
        /*0100*/ 	.word	0xffffffff


	//   ....[14]....
        /*0104*/ 	.word	0xffffffff


	//   ....[15]....
        /*0108*/ 	.word	0xffffffff


	//   ....[16]....
        /*010c*/ 	.word	0xffffffff


	//   ....[17]....
        /*0110*/ 	.word	0xffffffff


	//   ....[18]....
        /*0114*/ 	.word	0xffffffff


	//   ....[19]....
        /*0118*/ 	.word	0xffffffff


	//   ....[20]....
        /*011c*/ 	.word	0x05000005


	//   ....[21]....
        /*0120*/ 	.word	0x05000005


	//   ....[22]....
        /*0124*/ 	.word	0x05000005


	//   ....[23]....
        /*0128*/ 	.word	0x05000005


	//   ....[24]....
        /*012c*/ 	.word	0x05000005


	//   ....[25]....
        /*0130*/ 	.word	0x05000005


	//   ....[26]....
        /*0134*/ 	.word	0x05000005


	//   ....[27]....
        /*0138*/ 	.word	0x05000005


	//   ....[28]....
        /*013c*/ 	.word	0x05000005


	//   ....[29]....
        /*0140*/ 	.word	0x05000005


	//----- nvinfo : EIATTR_COOP_GROUP_INSTR_OFFSETS
	.align		4
.L_227:
        /*0144*/ 	.byte	0x04, 0x28
        /*0146*/ 	.short	(.L_229 - .L_228)


	//   ....[0]....
.L_228:
        /*0148*/ 	.word	0x00000a80


	//   ....[1]....
        /*014c*/ 	.word	0x00000aa0


	//   ....[2]....
        /*0150*/ 	.word	0x00000ac0


	//   ....[3]....
        /*0154*/ 	.word	0x00000ad0


	//   ....[4]....
        /*0158*/ 	.word	0x00000af0


	//   ....[5]....
        /*015c*/ 	.word	0x00000b00


	//   ....[6]....
        /*0160*/ 	.word	0x00000b20


	//   ....[7]....
        /*0164*/ 	.word	0x00000b30


	//   ....[8]....
        /*0168*/ 	.word	0x00000b50


	//   ....[9]....
        /*016c*/ 	.word	0x00000b60


	//   ....[10]....
        /*0170*/ 	.word	0x00000c70


	//   ....[11]....
        /*0174*/ 	.word	0x00000c80


	//   ....[12]....
        /*0178*/ 	.word	0x00000ca0


	//   ....[13]....
        /*017c*/ 	.word	0x00000cb0


	//   ....[14]....
        /*0180*/ 	.word	0x00000cd0


	//   ....[15]....
        /*0184*/ 	.word	0x00000ce0


	//   ....[16]....
        /*0188*/ 	.word	0x00000d00


	//   ....[17]....
        /*018c*/ 	.word	0x00000d10


	//   ....[18]....
        /*0190*/ 	.word	0x00000d30


	//   ....[19]....
        /*0194*/ 	.word	0x00000d40


	//   ....[20]....
        /*0198*/ 	.word	0x00000f10


	//   ....[21]....
        /*019c*/ 	.word	0x00000f60


	//   ....[22]....
        /*01a0*/ 	.word	0x00000fd0


	//   ....[23]....
        /*01a4*/ 	.word	0x00001020


	//   ....[24]....
        /*01a8*/ 	.word	0x00001090


	//   ....[25]....
        /*01ac*/ 	.word	0x000010e0


	//   ....[26]....
        /*01b0*/ 	.word	0x00001150


	//   ....[27]....
        /*01b4*/ 	.word	0x000011a0


	//   ....[28]....
        /*01b8*/ 	.word	0x00001210


	//   ....[29]....
        /*01bc*/ 	.word	0x00001260


	//----- nvinfo : EIATTR_VRC_CTA_INIT_COUNT
	.align		4
.L_229:
        /*01c0*/ 	.byte	0x02, 0x4a
	.zero		1
	.zero		1


	//----- nvinfo : EIATTR_EXIT_INSTR_OFFSETS
	.align		4
        /*01c4*/ 	.byte	0x04, 0x1c
        /*01c6*/ 	.short	(.L_231 - .L_230)


	//   ....[0]....
.L_230:
        /*01c8*/ 	.word	0x00000040


	//   ....[1]....
        /*01cc*/ 	.word	0x000000c0


	//   ....[2]....
        /*01d0*/ 	.word	0x00000e20


	//   ....[3]....
        /*01d4*/ 	.word	0x00000eb0


	//----- nvinfo : EIATTR_CRS_STACK_SIZE
	.align		4
.L_231:
        /*01d8*/ 	.byte	0x04, 0x1e
        /*01da*/ 	.short	(.L_233 - .L_232)
.L_232:
        /*01dc*/ 	.word	0x00000000


	//----- nvinfo : EIATTR_CBANK_PARAM_SIZE
	.align		4
.L_233:
        /*01e0*/ 	.byte	0x03, 0x19
        /*01e2*/ 	.short	0x0048


	//----- nvinfo : EIATTR_PARAM_CBANK
	.align		4
        /*01e4*/ 	.byte	0x04, 0x0a
        /*01e6*/ 	.short	(.L_235 - .L_234)
	.align		4
.L_234:
        /*01e8*/ 	.word	index@(.nv.constant0.popcount_weighted_keys_literal_tiled_kernel)
        /*01ec*/ 	.short	0x0380
        /*01ee*/ 	.short	0x0048


	//----- nvinfo : EIATTR_SW_WAR
	.align		4
.L_235:
        /*01f0*/ 	.byte	0x04, 0x36
        /*01f2*/ 	.short	(.L_237 - .L_236)
.L_236:
        /*01f4*/ 	.word	0x00000008
.L_237:


//--------------------- .nv.info.popcount_weighted_keys_literal_kernel --------------------------
	.section	.nv.info.popcount_weighted_keys_literal_kernel,"",@"SHT_CUDA_INFO"
	.sectionflags	@""
	.align	4


	//----- nvinfo : EIATTR_CUDA_API_VERSION
	.align		4
        /*0000*/ 	.byte	0x04, 0x37
        /*0002*/ 	.short	(.L_239 - .L_238)
.L_238:
        /*0004*/ 	.word	0x00000082


	//----- nvinfo : EIATTR_KPARAM_INFO
	.align		4
.L_239:
        /*0008*/ 	.byte	0x04, 0x17
        /*000a*/ 	.short	(.L_241 - .L_240)
.L_240:
        /*000c*/ 	.word	0x00000000
        /*0010*/ 	.short	0x0009
        /*0012*/ 	.short	0x0038
        /*0014*/ 	.byte	0x00, 0xf5, 0x21, 0x00


	//----- nvinfo : EIATTR_KPARAM_INFO
	.align		4
.L_241:
        /*0018*/ 	.byte	0x04, 0x17
        /*001a*/ 	.short	(.L_243 - .L_242)
.L_242:
        /*001c*/ 	.word	0x00000000
        /*0020*/ 	.short	0x0008
        /*0022*/ 	.short	0x0030
        /*0024*/ 	.byte	0x00, 0xf0, 0x21, 0x00


	//----- nvinfo : EIATTR_KPARAM_INFO
	.align		4
.L_243:
        /*0028*/ 	.byte	0x04, 0x17
        /*002a*/ 	.short	(.L_245 - .L_244)
.L_244:
        /*002c*/ 	.word	0x00000000
        /*0030*/ 	.short	0x0007
        /*0032*/ 	.short	0x002c
        /*0034*/ 	.byte	0x00, 0xf0, 0x11, 0x00


	//----- nvinfo : EIATTR_KPARAM_INFO
	.align		4
.L_245:
        /*0038*/ 	.byte	0x04, 0x17
        /*003a*/ 	.short	(.L_247 - .L_246)
.L_246:
        /*003c*/ 	.word	0x00000000
        /*0040*/ 	.short	0x0006
        /*0042*/ 	.short	0x0028
        /*0044*/ 	.byte	0x00, 0xf0, 0x11, 0x00


	//----- nvinfo : EIATTR_KPARAM_INFO
	.align		4
.L_247:
        /*0048*/ 	.byte	0x04, 0x17
        /*004a*/ 	.short	(.L_249 - .L_248)
.L_248:
        /*004c*/ 	.word	0x00000000
        /*0050*/ 	.short	0x0005
        /*0052*/ 	.short	0x0020
        /*0054*/ 	.byte	0x00, 0xf5, 0x21, 0x00


	//----- nvinfo : EIATTR_KPARAM_INFO
	.align		4
.L_249:
        /*0058*/ 	.byte	0x04, 0x17
        /*005a*/ 	.short	(.L_251 - .L_250)
.L_250:
        /*005c*/ 	.word	0x00000000
        /*0060*/ 	.short	0x0004
        /*0062*/ 	.short	0x0018
        /*0064*/ 	.byte	0x00, 0xf5, 0x21, 0x00


	//----- nvinfo : EIATTR_KPARAM_INFO
	.align		4
.L_251:
        /*0068*/ 	.byte	0x04, 0x17
        /*006a*/ 	.short	(.L_253 - .L_252)
.L_252:
        /*006c*/ 	.word	0x00000000
        /*0070*/ 	.short	0x0003
        /*0072*/ 	.short	0x0014
        /*0074*/ 	.byte	0x00, 0xf0, 0x11, 0x00


	//----- nvinfo : EIATTR_KPARAM_INFO
	.align		4
.L_253:
        /*0078*/ 	.byte	0x04, 0x17
        /*007a*/ 	.short	(.L_255 - .L_254)
.L_254:
        /*007c*/ 	.word	0x00000000
        /*0080*/ 	.short	0x0002
        /*0082*/ 	.short	0x0010
        /*0084*/ 	.byte	0x00, 0xf0, 0x11, 0x00


	//----- nvinfo : EIATTR_KPARAM_INFO
	.align		4
.L_255:
        /*0088*/ 	.byte	0x04, 0x17
        /*008a*/ 	.short	(.L_257 - .L_256)
.L_256:
        /*008c*/ 	.word	0x00000000
        /*0090*/ 	.short	0x0001
        /*0092*/ 	.short	0x0008
        /*0094*/ 	.byte	0x00, 0xf5, 0x21, 0x00


	//----- nvinfo : EIATTR_KPARAM_INFO
	.align		4
.L_257:
        /*0098*/ 	.byte	0x04, 0x17
        /*009a*/ 	.short	(.L_259 - .L_258)
.L_258:
        /*009c*/ 	.word	0x00000000
        /*00a0*/ 	.short	0x0000
        /*00a2*/ 	.short	0x0000
        /*00a4*/ 	.byte	0x00, 0xf5, 0x21, 0x00


	//----- nvinfo : EIATTR_SPARSE_MMA_MASK
	.align		4
.L_259:
        /*00a8*/ 	.byte	0x03, 0x50
        /*00aa*/ 	.short	0x0000


	//----- nvinfo : EIATTR_MAXREG_COUNT
	.align		4
        /*00ac*/ 	.byte	0x03, 0x1b
        /*00ae*/ 	.short	0x00ff


	//----- nvinfo : EIATTR_NUM_BARRIERS
	.align		4
        /*00b0*/ 	.byte	0x02, 0x4c
        /*00b2*/ 	.byte	0x01
	.zero		1


	//----- nvinfo : EIATTR_MERCURY_ISA_VERSION
	.align		4
        /*00b4*/ 	.byte	0x03, 0x5f
        /*00b6*/ 	.short	0x0101


	//----- nvinfo : EIATTR_COOP_GROUP_MASK_REGIDS
	.align		4
        /*00b8*/ 	.byte	0x04, 0x29
        /*00ba*/ 	.short	(.L_261 - .L_260)


	//   ....[0]....
.L_260:
        /*00bc*/ 	.word	0xffffffff


	//   ....[1]....
        /*00c0*/ 	.word	0xffffffff


	//   ....[2]....
        /*00c4*/ 	.word	0xffffffff


	//   ....[3]....
        /*00c8*/ 	.word	0xffffffff


	//   ....[4]....
        /*00cc*/ 	.word	0xffffffff


	//   ....[5]....
        /*00d0*/ 	.word	0xffffffff


	//   ....[6]....
        /*00d4*/ 	.word	0xffffffff


	//   ....[7]....
        /*00d8*/ 	.word	0xffffffff


	//   ....[8]....
        /*00dc*/ 	.word	0xffffffff


	//   ....[9]....
        /*00e0*/ 	.word	0xffffffff


	//   ....[10]....
        /*00e4*/ 	.word	0xffffffff


	//   ....[11]....
        /*00e8*/ 	.word	0xffffffff


	//   ....[12]....
        /*00ec*/ 	.word	0xffffffff


	//   ....[13]....
        /*00f0*/ 	.word	0xffffffff


	//   ....[14]....
        /*00f4*/ 	.word	0xffffffff


	//   ....[15]....
        /*00f8*/ 	.word	0xffffffff


	//   ....[16]....
        /*00fc*/ 	.word	0xffffffff


	//   ....[17]....
        /*0100*/ 	.word	0xffffffff


	//   ....[18]....
        /*0104*/ 	.word	0xffffffff


	//   ....[19]....
        /*0108*/ 	.word	0xffffffff


	//----- nvinfo : EIATTR_COOP_GROUP_INSTR_OFFSETS
	.align		4
.L_261:
        /*010c*/ 	.byte	0x04, 0x28
        /*010e*/ 	.short	(.L_263 - .L_262)


	//   ....[0]....
.L_262:
        /*0110*/ 	.word	0x00002400


	//   ....[1]....
        /*0114*/ 	.word	0x00002430


	//   ....[2]....
        /*0118*/ 	.word	0x00002470


	//   ....[3]....
        /*011c*/ 	.word	0x00002480


	//   ....[4]....
        /*0120*/ 	.word	0x000024c0


	//   ....[5]....
        /*0124*/ 	.word	0x000024d0


	//   ....[6]....
        /*0128*/ 	.word	0x000024f0


	//   ....[7]....
        /*012c*/ 	.word	0x00002500


	//   ....[8]....
        /*0130*/ 	.word	0x00002520


	//   ....[9]....
        /*0134*/ 	.word	0x00002530


	//   ....[10]....
        /*0138*/ 	.word	0x00002620


	//   ....[11]....
        /*013c*/ 	.word	0x00002630


	//   ....[12]....
        /*0140*/ 	.word	0x00002650


	//   ....[13]....
        /*0144*/ 	.word	0x00002660


	//   ....[14]....
        /*0148*/ 	.word	0x00002680


	//   ....[15]....
        /*014c*/ 	.word	0x00002690


	//   ....[16]....
        /*0150*/ 	.word	0x000026b0


	//   ....[17]....
        /*0154*/ 	.word	0x000026c0


	//   ....[18]....
        /*0158*/ 	.word	0x000026e0


	//   ....[19]....
        /*015c*/ 	.word	0x000026f0


	//----- nvinfo : EIATTR_VRC_CTA_INIT_COUNT
	.align		4
.L_263:
        /*0160*/ 	.byte	0x02, 0x4a
	.zero		1
	.zero		1


	//----- nvinfo : EIATTR_EXIT_INSTR_OFFSETS
	.align		4
        /*0164*/ 	.byte	0x04, 0x1c
        /*0166*/ 	.short	(.L_265 - .L_264)


	//   ....[0]....
.L_264:
        /*0168*/ 	.word	0x00000040


	//   ....[1]....
        /*016c*/ 	.word	0x00002570


	//   ....[2]....
        /*0170*/ 	.word	0x00002700


	//   ....[3]....
        /*0174*/ 	.word	0x00002770


	//----- nvinfo : EIATTR_CRS_STACK_SIZE
	.align		4
.L_265:
        /*0178*/ 	.byte	0x04, 0x1e
        /*017a*/ 	.short	(.L_267 - .L_266)
.L_266:
        /*017c*/ 	.word	0x00000000


	//----- nvinfo : EIATTR_CBANK_PARAM_SIZE
	.align		4
.L_267:
        /*0180*/ 	.byte	0x03, 0x19
        /*0182*/ 	.short	0x0040


	//----- nvinfo : EIATTR_PARAM_CBANK
	.align		4
        /*0184*/ 	.byte	0x04, 0x0a
        /*0186*/ 	.short	(.L_269 - .L_268)
	.align		4
.L_268:
        /*0188*/ 	.word	index@(.nv.constant0.popcount_weighted_keys_literal_kernel)
        /*018c*/ 	.short	0x0380
        /*018e*/ 	.short	0x0040


	//----- nvinfo : EIATTR_SW_WAR
	.align		4
.L_269:
        /*0190*/ 	.byte	0x04, 0x36
        /*0192*/ 	.short	(.L_271 - .L_270)
.L_270:
        /*0194*/ 	.word	0x00000008
.L_271:


//--------------------- .nv.info.pack_bits_all_ballot_multi_kernel --------------------------
	.section	.nv.info.pack_bits_all_ballot_multi_kernel,"",@"SHT_CUDA_INFO"
	.sectionflags	@""
	.align	4


	//----- nvinfo : EIATTR_CUDA_API_VERSION
	.align		4
        /*0000*/ 	.byte	0x04, 0x37
        /*0002*/ 	.short	(.L_273 - .L_272)
.L_272:
        /*0004*/ 	.word	0x00000082


	//----- nvinfo : EIATTR_KPARAM_INFO
	.align		4
.L_273:
        /*0008*/ 	.byte	0x04, 0x17
        /*000a*/ 	.short	(.L_275 - .L_274)
.L_274:
        /*000c*/ 	.word	0x00000000
        /*0010*/ 	.short	0x0005
        /*0012*/ 	.short	0x0020
        /*0014*/ 	.byte	0x00, 0xf5, 0x21, 0x00


	//----- nvinfo : EIATTR_KPARAM_INFO
	.align		4
.L_275:
        /*0018*/ 	.byte	0x04, 0x17
        /*001a*/ 	.short	(.L_277 - .L_276)
.L_276:
        /*001c*/ 	.word	0x00000000
        /*0020*/ 	.short	0x0004
        /*0022*/ 	.short	0x0018
        /*0024*/ 	.byte	0x00, 0xf0, 0x21, 0x00


	//----- nvinfo : EIATTR_KPARAM_INFO
	.align		4
.L_277:
        /*0028*/ 	.byte	0x04, 0x17
        /*002a*/ 	.short	(.L_279 - .L_278)
.L_278:
        /*002c*/ 	.word	0x00000000
        /*0030*/ 	.short	0x0003
        /*0032*/ 	.short	0x0014
        /*0034*/ 	.byte	0x00, 0xf0, 0x11, 0x00


	//----- nvinfo : EIATTR_KPARAM_INFO
	.align		4
.L_279:
        /*0038*/ 	.byte	0x04, 0x17
        /*003a*/ 	.short	(.L_281 - .L_280)
.L_280:
        /*003c*/ 	.word	0x00000000
        /*0040*/ 	.short	0x0002
        /*0042*/ 	.short	0x0010
        /*0044*/ 	.byte	0x00, 0xf0, 0x11, 0x00


	//----- nvinfo : EIATTR_KPARAM_INFO
	.align		4
.L_281:
        /*0048*/ 	.byte	0x04, 0x17
        /*004a*/ 	.short	(.L_283 - .L_282)
.L_282:
        /*004c*/ 	.word	0x00000000
        /*0050*/ 	.short	0x0001
        /*0052*/ 	.short	0x0008
        /*0054*/ 	.byte	0x00, 0xf0, 0x21, 0x00


	//----- nvinfo : EIATTR_KPARAM_INFO
	.align		4
.L_283:
        /*0058*/ 	.byte	0x04, 0x17
        /*005a*/ 	.short	(.L_285 - .L_284)
.L_284:
        /*005c*/ 	.word	0x00000000
        /*0060*/ 	.short	0x0000
        /*0062*/ 	.short	0x0000
        /*0064*/ 	.byte	0x00, 0xf5, 0x21, 0x00


	//----- nvinfo : EIATTR_SPARSE_MMA_MASK
	.align		4
.L_285:
        /*0068*/ 	.byte	0x03, 0x50
        /*006a*/ 	.short	0x0000


	//----- nvinfo : EIATTR_MAXREG_COUNT
	.align		4
        /*006c*/ 	.byte	0x03, 0x1b
        /*006e*/ 	.short	0x00ff


	//----- nvinfo : EIATTR_MERCURY_ISA_VERSION
	.align		4
        /*0070*/ 	.byte	0x03, 0x5f
        /*0072*/ 	.short	0x0101


	//----- nvinfo : EIATTR_COOP_GROUP_MASK_REGIDS
	.align		4
        /*0074*/ 	.byte	0x04, 0x29
        /*0076*/ 	.short	(.L_287 - .L_286)


	//   ....[0]....
.L_286:
        /*0078*/ 	.word	0xffffffff


	//   ....[1]....
        /*007c*/ 	.word	0xffffffff


	//----- nvinfo : EIATTR_COOP_GROUP_INSTR_OFFSETS
	.align		4
.L_287:
        /*0080*/ 	.byte	0x04, 0x28
        /*0082*/ 	.short	(.L_289 - .L_288)


	//   ....[0]....
.L_288:
        /*0084*/ 	.word	0x00000340


	//   ....[1]....
        /*0088*/ 	.word	0x00000350


	//----- nvinfo : EIATTR_VRC_CTA_INIT_COUNT
	.align		4
.L_289:
        /*008c*/ 	.byte	0x02, 0x4a
	.zero		1
	.zero		1


	//----- nvinfo : EIATTR_EXIT_INSTR_OFFSETS
	.align		4
        /*0090*/ 	.byte	0x04, 0x1c
        /*0092*/ 	.short	(.L_291 - .L_290)


	//   ....[0]....
.L_290:
        /*0094*/ 	.word	0x00000040


	//   ....[1]....
        /*0098*/ 	.word	0x000000d0


	//   ....[2]....
        /*009c*/ 	.word	0x00000360


	//   ....[3]....
        /*00a0*/ 	.word	0x000003d0


	//----- nvinfo : EIATTR_CRS_STACK_SIZE
	.align		4
.L_291:
        /*00a4*/ 	.byte	0x04, 0x1e
        /*00a6*/ 	.short	(.L_293 - .L_292)
.L_292:
        /*00a8*/ 	.word	0x00000000


	//----- nvinfo : EIATTR_CBANK_PARAM_SIZE
	.align		4
.L_293:
        /*00ac*/ 	.byte	0x03, 0x19
        /*00ae*/ 	.short	0x0028


	//----- nvinfo : EIATTR_PARAM_CBANK
	.align		4
        /*00b0*/ 	.byte	0x04, 0x0a
        /*00b2*/ 	.short	(.L_295 - .L_294)
	.align		4
.L_294:
        /*00b4*/ 	.word	index@(.nv.constant0.pack_bits_all_ballot_multi_kernel)
        /*00b8*/ 	.short	0x0380
        /*00ba*/ 	.short	0x0028


	//----- nvinfo : EIATTR_SW_WAR
	.align		4
.L_295:
        /*00bc*/ 	.byte	0x04, 0x36
        /*00be*/ 	.short	(.L_297 - .L_296)
.L_296:
        /*00c0*/ 	.word	0x00000008
.L_297:


//--------------------- .nv.info.pack_bits_all_kernel --------------------------
	.section	.nv.info.pack_bits_all_kernel,"",@"SHT_CUDA_INFO"
	.sectionflags	@""
	.align	4


	//----- nvinfo : EIATTR_CUDA_API_VERSION
	.align		4
        /*0000*/ 	.byte	0x04, 0x37
        /*0002*/ 	.short	(.L_299 - .L_298)
.L_298:
        /*0004*/ 	.word	0x00000082


	//----- nvinfo : EIATTR_KPARAM_INFO
	.align		4
.L_299:
        /*0008*/ 	.byte	0x04, 0x17
        /*000a*/ 	.short	(.L_301 - .L_300)
.L_300:
        /*000c*/ 	.word	0x00000000
        /*0010*/ 	.short	0x0005
        /*0012*/ 	.short	0x0020
        /*0014*/ 	.byte	0x00, 0xf5, 0x21, 0x00


	//----- nvinfo : EIATTR_KPARAM_INFO
	.align		4
.L_301:
        /*0018*/ 	.byte	0x04, 0x17
        /*001a*/ 	.short	(.L_303 - .L_302)
.L_302:
        /*001c*/ 	.word	0x00000000
        /*0020*/ 	.short	0x0004
        /*0022*/ 	.short	0x0018
        /*0024*/ 	.byte	0x00, 0xf0, 0x21, 0x00


	//----- nvinfo : EIATTR_KPARAM_INFO
	.align		4
.L_303:
        /*0028*/ 	.byte	0x04, 0x17
        /*002a*/ 	.short	(.L_305 - .L_304)
.L_304:
        /*002c*/ 	.word	0x00000000
        /*0030*/ 	.short	0x0003
        /*0032*/ 	.short	0x0014
        /*0034*/ 	.byte	0x00, 0xf0, 0x11, 0x00


	//----- nvinfo : EIATTR_KPARAM_INFO
	.align		4
.L_305:
        /*0038*/ 	.byte	0x04, 0x17
        /*003a*/ 	.short	(.L_307 - .L_306)
.L_306:
        /*003c*/ 	.word	0x00000000
        /*0040*/ 	.short	0x0002
        /*0042*/ 	.short	0x0010
        /*0044*/ 	.byte	0x00, 0xf0, 0x11, 0x00


	//----- nvinfo : EIATTR_KPARAM_INFO
	.align		4
.L_307:
        /*0048*/ 	.byte	0x04, 0x17
        /*004a*/ 	.short	(.L_309 - .L_308)
.L_308:
        /*004c*/ 	.word	0x00000000
        /*0050*/ 	.short	0x0001
        /*0052*/ 	.short	0x0008
        /*0054*/ 	.byte	0x00, 0xf0, 0x21, 0x00


	//----- nvinfo : EIATTR_KPARAM_INFO
	.align		4
.L_309:
        /*0058*/ 	.byte	0x04, 0x17
        /*005a*/ 	.short	(.L_311 - .L_310)
.L_310:
        /*005c*/ 	.word	0x00000000
        /*0060*/ 	.short	0x0000
        /*0062*/ 	.short	0x0000
        /*0064*/ 	.byte	0x00, 0xf5, 0x21, 0x00


	//----- nvinfo : EIATTR_SPARSE_MMA_MASK
	.align		4
.L_311:
        /*0068*/ 	.byte	0x03, 0x50
        /*006a*/ 	.short	0x0000


	//----- nvinfo : EIATTR_MAXREG_COUNT
	.align		4
        /*006c*/ 	.byte	0x03, 0x1b
        /*006e*/ 	.short	0x00ff


	//----- nvinfo : EIATTR_MERCURY_ISA_VERSION
	.align		4
        /*0070*/ 	.byte	0x03, 0x5f
        /*0072*/ 	.short	0x0101


	//----- nvinfo : EIATTR_VRC_CTA_INIT_COUNT
	.align		4
        /*0074*/ 	.byte	0x02, 0x4a
	.zero		1
	.zero		1


	//----- nvinfo : EIATTR_EXIT_INSTR_OFFSETS
	.align		4
        /*0078*/ 	.byte	0x04, 0x1c
        /*007a*/ 	.short	(.L_313 - .L_312)


	//   ....[0]....
.L_312:
        /*007c*/ 	.word	0x00000080


	//   ....[1]....
        /*0080*/ 	.word	0x00000ac0


	//----- nvinfo : EIATTR_CRS_STACK_SIZE
	.align		4
.L_313:
        /*0084*/ 	.byte	0x04, 0x1e
        /*0086*/ 	.short	(.L_315 - .L_314)
.L_314:
        /*0088*/ 	.word	0x00000000


	//----- nvinfo : EIATTR_CBANK_PARAM_SIZE
	.align		4
.L_315:
        /*008c*/ 	.byte	0x03, 0x19
        /*008e*/ 	.short	0x0028


	//----- nvinfo : EIATTR_PARAM_CBANK
	.align		4
        /*0090*/ 	.byte	0x04, 0x0a
        /*0092*/ 	.short	(.L_317 - .L_316)
	.align		4
.L_316:
        /*0094*/ 	.word	index@(.nv.constant0.pack_bits_all_kernel)
        /*0098*/ 	.short	0x0380
        /*009a*/ 	.short	0x0028


	//----- nvinfo : EIATTR_SW_WAR
	.align		4
.L_317:
        /*009c*/ 	.byte	0x04, 0x36
        /*009e*/ 	.short	(.L_319 - .L_318)
.L_318:
        /*00a0*/ 	.word	0x00000008
.L_319:


//--------------------- .nv.info.ewah_decompress_kernel --------------------------
	.section	.nv.info.ewah_decompress_kernel,"",@"SHT_CUDA_INFO"
	.sectionflags	@""
	.align	4


	//----- nvinfo : EIATTR_CUDA_API_VERSION
	.align		4
        /*0000*/ 	.byte	0x04, 0x37
        /*0002*/ 	.short	(.L_321 - .L_320)
.L_320:
        /*0004*/ 	.word	0x00000082


	//----- nvinfo : EIATTR_KPARAM_INFO
	.align		4
.L_321:
        /*0008*/ 	.byte	0x04, 0x17
        /*000a*/ 	.short	(.L_323 - .L_322)
.L_322:
        /*000c*/ 	.word	0x00000000
        /*0010*/ 	.short	0x0003
        /*0012*/ 	.short	0x0010
        /*0014*/ 	.byte	0x00, 0xf5, 0x21, 0x00


	//----- nvinfo : EIATTR_KPARAM_INFO
	.align		4
.L_323:
        /*0018*/ 	.byte	0x04, 0x17
        /*001a*/ 	.short	(.L_325 - .L_324)
.L_324:
        /*001c*/ 	.word	0x00000000
        /*0020*/ 	.short	0x0002
        /*0022*/ 	.short	0x000c
        /*0024*/ 	.byte	0x00, 0xf0, 0x11, 0x00


	//----- nvinfo : EIATTR_KPARAM_INFO
	.align		4
.L_325:
        /*0028*/ 	.byte	0x04, 0x17
        /*002a*/ 	.short	(.L_327 - .L_326)
.L_326:
        /*002c*/ 	.word	0x00000000
        /*0030*/ 	.short	0x0001
        /*0032*/ 	.short	0x0008
        /*0034*/ 	.byte	0x00, 0xf0, 0x11, 0x00


	//----- nvinfo : EIATTR_KPARAM_INFO
	.align		4
.L_327:
        /*0038*/ 	.byte	0x04, 0x17
        /*003a*/ 	.short	(.L_329 - .L_328)
.L_328:
        /*003c*/ 	.word	0x00000000
        /*0040*/ 	.short	0x0000
        /*0042*/ 	.short	0x0000
        /*0044*/ 	.byte	0x00, 0xf5, 0x21, 0x00


	//----- nvinfo : EIATTR_SPARSE_MMA_MASK
	.align		4
.L_329:
        /*0048*/ 	.byte	0x03, 0x50
        /*004a*/ 	.short	0x0000


	//----- nvinfo : EIATTR_MAXREG_COUNT
	.align		4
        /*004c*/ 	.byte	0x03, 0x1b
        /*004e*/ 	.short	0x00ff


	//----- nvinfo : EIATTR_MERCURY_ISA_VERSION
	.align		4
        /*0050*/ 	.byte	0x03, 0x5f
        /*0052*/ 	.short	0x0101


	//----- nvinfo : EIATTR_VRC_CTA_INIT_COUNT
	.align		4
        /*0054*/ 	.byte	0x02, 0x4a
	.zero		1
	.zero		1


	//----- nvinfo : EIATTR_EXIT_INSTR_OFFSETS
	.align		4
        /*0058*/ 	.byte	0x04, 0x1c
        /*005a*/ 	.short	(.L_331 - .L_330)


	//   ....[0]....
.L_330:
        /*005c*/ 	.word	0x00000030


	//   ....[1]....
        /*0060*/ 	.word	0x000003c0


	//   ....[2]....
        /*0064*/ 	.word	0x000005d0


	//   ....[3]....
        /*0068*/ 	.word	0x000006d0


	//   ....[4]....
        /*006c*/ 	.word	0x00000790


	//   ....[5]....
        /*0070*/ 	.word	0x00000820


	//----- nvinfo : EIATTR_CBANK_PARAM_SIZE
	.align		4
.L_331:
        /*0074*/ 	.byte	0x03, 0x19
        /*0076*/ 	.short	0x0018


	//----- nvinfo : EIATTR_PARAM_CBANK
	.align		4
        /*0078*/ 	.byte	0x04, 0x0a
        /*007a*/ 	.short	(.L_333 - .L_332)
	.align		4
.L_332:
        /*007c*/ 	.word	index@(.nv.constant0.ewah_decompress_kernel)
        /*0080*/ 	.short	0x0380
        /*0082*/ 	.short	0x0018


	//----- nvinfo : EIATTR_SW_WAR
	.align		4
.L_333:
        /*0084*/ 	.byte	0x04, 0x36
        /*0086*/ 	.short	(.L_335 - .L_334)
.L_334:
        /*0088*/ 	.word	0x00000008
.L_335:


//--------------------- .nv.info.scatter_set_double_kernel --------------------------
	.section	.nv.info.scatter_set_double_kernel,"",@"SHT_CUDA_INFO"
	.sectionflags	@""
	.align	4


	//----- nvinfo : EIATTR_CUDA_API_VERSION
	.align		4
        /*0000*/ 	.byte	0x04, 0x37
        /*0002*/ 	.short	(.L_337 - .L_336)
.L_336:
        /*0004*/ 	.word	0x00000082


	//----- nvinfo : EIATTR_KPARAM_INFO
	.align		4
.L_337:
        /*0008*/ 	.byte	0x04, 0x17
        /*000a*/ 	.short	(.L_339 - .L_338)
.L_338:
        /*000c*/ 	.word	0x00000000
        /*0010*/ 	.short	0x0003
        /*0012*/ 	.short	0x0018
        /*0014*/ 	.byte	0x00, 0xf5, 0x21, 0x00


	//----- nvinfo : EIATTR_KPARAM_INFO
	.align		4
.L_339:
        /*0018*/ 	.byte	0x04, 0x17
        /*001a*/ 	.short	(.L_341 - .L_340)
.L_340:
        /*001c*/ 	.word	0x00000000
        /*0020*/ 	.short	0x0002
        /*0022*/ 	.short	0x0010
        /*0024*/ 	.byte	0x00, 0xf0, 0x11, 0x00


	//----- nvinfo : EIATTR_KPARAM_INFO
	.align		4
.L_341:
        /*0028*/ 	.byte	0x04, 0x17
        /*002a*/ 	.short	(.L_343 - .L_342)
.L_342:
        /*002c*/ 	.word	0x00000000
        /*0030*/ 	.short	0x0001
        /*0032*/ 	.short	0x0008
        /*0034*/ 	.byte	0x00, 0xf5, 0x21, 0x00


	//----- nvinfo : EIATTR_KPARAM_INFO
	.align		4
.L_343:
        /*0038*/ 	.byte	0x04, 0x17
        /*003a*/ 	.short	(.L_345 - .L_344)
.L_344:
        /*003c*/ 	.word	0x00000000
        /*0040*/ 	.short	0x0000
        /*0042*/ 	.short	0x0000
        /*0044*/ 	.byte	0x00, 0xf5, 0x21, 0x00


	//----- nvinfo : EIATTR_SPARSE_MMA_MASK
	.align		4
.L_345:
        /*0048*/ 	.byte	0x03, 0x50
        /*004a*/ 	.short	0x0000


	//----- nvinfo : EIATTR_MAXREG_COUNT
	.align		4
        /*004c*/ 	.byte	0x03, 0x1b
        /*004e*/ 	.short	0x00ff


	//----- nvinfo : EIATTR_MERCURY_ISA_VERSION
	.align		4
        /*0050*/ 	.byte	0x03, 0x5f
        /*0052*/ 	.short	0x0101


	//----- nvinfo : EIATTR_VRC_CTA_INIT_COUNT
	.align		4
        /*0054*/ 	.byte	0x02, 0x4a
	.zero		1
	.zero		1


	//----- nvinfo : EIATTR_EXIT_INSTR_OFFSETS
	.align		4
        /*0058*/ 	.byte	0x04, 0x1c
        /*005a*/ 	.short	(.L_347 - .L_346)


	//   ....[0]....
.L_346:
        /*005c*/ 	.word	0x00000070


	//   ....[1]....
        /*0060*/ 	.word	0x00000130


	//----- nvinfo : EIATTR_CBANK_PARAM_SIZE
	.align		4
.L_347:
        /*0064*/ 	.byte	0x03, 0x19
        /*0066*/ 	.short	0x0020


	//----- nvinfo : EIATTR_PARAM_CBANK
	.align		4
        /*0068*/ 	.byte	0x04, 0x0a
        /*006a*/ 	.short	(.L_349 - .L_348)
	.align		4
.L_348:
        /*006c*/ 	.word	index@(.nv.constant0.scatter_set_double_kernel)
        /*0070*/ 	.short	0x0380
        /*0072*/ 	.short	0x0020


	//----- nvinfo : EIATTR_SW_WAR
	.align		4
.L_349:
        /*0074*/ 	.byte	0x04, 0x36
        /*0076*/ 	.short	(.L_351 - .L_350)
.L_350:
        /*0078*/ 	.word	0x00000008
.L_351:


//--------------------- .nv.info.popcount_pairwise_kernel --------------------------
	.section	.nv.info.popcount_pairwise_kernel,"",@"SHT_CUDA_INFO"
	.sectionflags	@""
	.align	4


	//----- nvinfo : EIATTR_CUDA_API_VERSION
	.align		4
        /*0000*/ 	.byte	0x04, 0x37
        /*0002*/ 	.short	(.L_353 - .L_352)
.L_352:
        /*0004*/ 	.word	0x00000082


	//----- nvinfo : EIATTR_KPARAM_INFO
	.align		4
.L_353:
        /*0008*/ 	.byte	0x04, 0x17
        /*000a*/ 	.short	(.L_355 - .L_354)
.L_354:
        /*000c*/ 	.word	0x00000000
        /*0010*/ 	.short	0x0005
        /*0012*/ 	.short	0x0020
        /*0014*/ 	.byte	0x00, 0xf5, 0x21, 0x00


	//----- nvinfo : EIATTR_KPARAM_INFO
	.align		4
.L_355:
        /*0018*/ 	.byte	0x04, 0x17
        /*001a*/ 	.short	(.L_357 - .L_356)
.L_356:
        /*001c*/ 	.word	0x00000000
        /*0020*/ 	.short	0x0004
        /*0022*/ 	.short	0x0018
        /*0024*/ 	.byte	0x00, 0xf0, 0x11, 0x00


	//----- nvinfo : EIATTR_KPARAM_INFO
	.align		4
.L_357:
        /*0028*/ 	.byte	0x04, 0x17
        /*002a*/ 	.short	(.L_359 - .L_358)
.L_358:
        /*002c*/ 	.word	0x00000000
        /*0030*/ 	.short	0x0003
        /*0032*/ 	.short	0x0014
        /*0034*/ 	.byte	0x00, 0xf0, 0x11, 0x00


	//----- nvinfo : EIATTR_KPARAM_INFO
	.align		4
.L_359:
        /*0038*/ 	.byte	0x04, 0x17
        /*003a*/ 	.short	(.L_361 - .L_360)
.L_360:
        /*003c*/ 	.word	0x00000000
        /*0040*/ 	.short	0x0002
        /*0042*/ 	.short	0x0010
        /*0044*/ 	.byte	0x00, 0xf0, 0x11, 0x00


	//----- nvinfo : EIATTR_KPARAM_INFO
	.align		4
.L_361:
        /*0048*/ 	.byte	0x04, 0x17
        /*004a*/ 	.short	(.L_363 - .L_362)
.L_362:
        /*004c*/ 	.word	0x00000000
        /*0050*/ 	.short	0x0001
        /*0052*/ 	.short	0x0008
        /*0054*/ 	.byte	0x00, 0xf5, 0x21, 0x00


	//----- nvinfo : EIATTR_KPARAM_INFO
	.align		4
.L_363:
        /*0058*/ 	.byte	0x04, 0x17
        /*005a*/ 	.short	(.L_365 - .L_364)
.L_364:
        /*005c*/ 	.word	0x00000000
        /*0060*/ 	.short	0x0000
        /*0062*/ 	.short	0x0000
        /*0064*/ 	.byte	0x00, 0xf5, 0x21, 0x00


	//----- nvinfo : EIATTR_SPARSE_MMA_MASK
	.align		4
.L_365:
        /*0068*/ 	.byte	0x03, 0x50
        /*006a*/ 	.short	0x0000


	//----- nvinfo : EIATTR_MAXREG_COUNT
	.align		4
        /*006c*/ 	.byte	0x03, 0x1b
        /*006e*/ 	.short	0x00ff


	//----- nvinfo : EIATTR_NUM_BARRIERS
	.align		4
        /*0070*/ 	.byte	0x02, 0x4c
        /*0072*/ 	.byte	0x01
	.zero		1


	//----- nvinfo : EIATTR_MERCURY_ISA_VERSION
	.align		4
        /*0074*/ 	.byte	0x03, 0x5f
        /*0076*/ 	.short	0x0101


	//----- nvinfo : EIATTR_COOP_GROUP_MASK_REGIDS
	.align		4
        /*0078*/ 	.byte	0x04, 0x29
        /*007a*/ 	.short	(.L_367 - .L_366)


	//   ....[0]....
.L_366:
        /*007c*/ 	.word	0xffffffff


	//   ....[1]....
        /*0080*/ 	.word	0xffffffff


	//   ....[2]....
        /*0084*/ 	.word	0xffffffff


	//   ....[3]....
        /*0088*/ 	.word	0xffffffff


	//   ....[4]....
        /*008c*/ 	.word	0xffffffff


	//   ....[5]....
        /*0090*/ 	.word	0xffffffff


	//   ....[6]....
        /*0094*/ 	.word	0xffffffff


	//   ....[7]....
        /*0098*/ 	.word	0xffffffff


	//   ....[8]....
        /*009c*/ 	.word	0xffffffff


	//   ....[9]....
        /*00a0*/ 	.word	0xffffffff


	//   ....[10]....
        /*00a4*/ 	.word	0xffffffff


	//   ....[11]....
        /*00a8*/ 	.word	0xffffffff


	//   ....[12]....
        /*00ac*/ 	.word	0xffffffff


	//   ....[13]....
        /*00b0*/ 	.word	0xffffffff


	//   ....[14]....
        /*00b4*/ 	.word	0xffffffff


	//   ....[15]....
        /*00b8*/ 	.word	0xffffffff


	//   ....[16]....
        /*00bc*/ 	.word	0xffffffff


	//   ....[17]....
        /*00c0*/ 	.word	0xffffffff


	//   ....[18]....
        /*00c4*/ 	.word	0xffffffff


	//   ....[19]....
        /*00c8*/ 	.word	0xffffffff


	//----- nvinfo : EIATTR_COOP_GROUP_INSTR_OFFSETS
	.align		4
.L_367:
        /*00cc*/ 	.byte	0x04, 0x28
        /*00ce*/ 	.short	(.L_369 - .L_368)


	//   ....[0]....
.L_368:
        /*00d0*/ 	.word	0x00000310


	//   ....[1]....
        /*00d4*/ 	.word	0x00000340


	//   ....[2]....
        /*00d8*/ 	.word	0x00000380


	//   ....[3]....
        /*00dc*/ 	.word	0x00000390


	//   ....[4]....
        /*00e0*/ 	.word	0x000003d0


	//   ....[5]....
        /*00e4*/ 	.word	0x000003e0


	//   ....[6]....
        /*00e8*/ 	.word	0x00000410


	//   ....[7]....
        /*00ec*/ 	.word	0x00000430


	//   ....[8]....
        /*00f0*/ 	.word	0x00000480


	//   ....[9]....
        /*00f4*/ 	.word	0x000004b0


	//   ....[10]....
        /*00f8*/ 	.word	0x00000550


	//   ....[11]....
        /*00fc*/ 	.word	0x00000560


	//   ....[12]....
        /*0100*/ 	.word	0x00000590


	//   ....[13]....
        /*0104*/ 	.word	0x000005a0


	//   ....[14]....
        /*0108*/ 	.word	0x000005d0


	//   ....[15]....
        /*010c*/ 	.word	0x000005e0


	//   ....[16]....
        /*0110*/ 	.word	0x00000610


	//   ....[17]....
        /*0114*/ 	.word	0x00000620


	//   ....[18]....
        /*0118*/ 	.word	0x00000660


	//   ....[19]....
        /*011c*/ 	.word	0x00000670


	//----- nvinfo : EIATTR_VRC_CTA_INIT_COUNT
	.align		4
.L_369:
        /*0120*/ 	.byte	0x02, 0x4a
	.zero		1
	.zero		1


	//----- nvinfo : EIATTR_EXIT_INSTR_OFFSETS
	.align		4
        /*0124*/ 	.byte	0x04, 0x1c
        /*0126*/ 	.short	(.L_371 - .L_370)


	//   ....[0]....
.L_370:
        /*0128*/ 	.word	0x00000060


	//   ....[1]....
        /*012c*/ 	.word	0x00000680


	//   ....[2]....
        /*0130*/ 	.word	0x00000740


	//----- nvinfo : EIATTR_CRS_STACK_SIZE
	.align		4
.L_371:
        /*0134*/ 	.byte	0x04, 0x1e
        /*0136*/ 	.short	(.L_373 - .L_372)
.L_372:
        /*0138*/ 	.word	0x00000000


	//----- nvinfo : EIATTR_CBANK_PARAM_SIZE
	.align		4
.L_373:
        /*013c*/ 	.byte	0x03, 0x19
        /*013e*/ 	.short	0x0028


	//----- nvinfo : EIATTR_PARAM_CBANK
	.align		4
        /*0140*/ 	.byte	0x04, 0x0a
        /*0142*/ 	.short	(.L_375 - .L_374)
	.align		4
.L_374:
        /*0144*/ 	.word	index@(.nv.constant0.popcount_pairwise_kernel)
        /*0148*/ 	.short	0x0380
        /*014a*/ 	.short	0x0028


	//----- nvinfo : EIATTR_SW_WAR
	.align		4
.L_375:
        /*014c*/ 	.byte	0x04, 0x36
        /*014e*/ 	.short	(.L_377 - .L_376)
.L_376:
        /*0150*/ 	.word	0x00000008
.L_377:


//--------------------- .nv.callgraph             --------------------------
	.section	.nv.callgraph,"",@"SHT_CUDA_CALLGRAPH"
	.align	4
	.sectionentsize	8
	.align		4
        /*0000*/ 	.word	0x00000000
	.align		4
        /*0004*/ 	.word	0xffffffff
	.align		4
        /*0008*/ 	.word	0x00000000
	.align		4
        /*000c*/ 	.word	0xfffffffe
	.align		4
        /*0010*/ 	.word	0x00000000
	.align		4
        /*0014*/ 	.word	0xfffffffd
	.align		4
        /*0018*/ 	.word	0x00000000
	.align		4
        /*001c*/ 	.word	0xfffffffc


//--------------------- .text.ewah_emit_kernel    --------------------------
	.section	.text.ewah_emit_kernel,"ax",@progbits
	.align	128
        .global         ewah_emit_kernel
        .type           ewah_emit_kernel,@function
        .size           ewah_emit_kernel,(.L_x_145 - ewah_emit_kernel)
        .other          ewah_emit_kernel,@"STO_CUDA_ENTRY STV_DEFAULT"
ewah_emit_kernel:
.text.ewah_emit_kernel:
[----:B------:R-:W-:Y:S01]  /*0000*/  LDC R1, c[0x0][0x37c] ;  /* 0x0000df00ff017b82 */ /* 0x000fe20000000800 */
[----:B------:R-:W0:Y:S01]  /*0010*/  S2R R2, SR_CTAID.X ;  /* 0x0000000000027919 */ /* 0x000e220000002500 */
[----:B------:R-:W0:Y:S01]  /*0020*/  LDCU UR4, c[0x0][0x388] ;  /* 0x00007100ff0477ac */ /* 0x000e220008000800 */
[----:B------:R-:W1:Y:S01]  /*0030*/  S2R R0, SR_TID.X ;  /* 0x0000000000007919 */ /* 0x000e620000002100 */
[----:B0-----:R-:W-:-:S04]  /*0040*/  ISETP.GE.AND P0, PT, R2, UR4, PT ;  /* 0x0000000402007c0c */ /* 0x001fc8000bf06270 */
[----:B-1----:R-:W-:-:S13]  /*0050*/  ISETP.NE.OR P0, PT, R0, RZ, P0 ;  /* 0x000000ff0000720c */ /* 0x002fda0000705670 */
[----:B------:R-:W-:Y:S05]  /*0060*/  @P0 EXIT ;  /* 0x000000000000094d */ /* 0x000fea0003800000 */
[----:B------:R-:W0:Y:S01]  /*0070*/  LDC.64 R4, c[0x0][0x398] ;  /* 0x0000e600ff047b82 */ /* 0x000e220000000a00 */
[----:B------:R-:W1:Y:S01]  /*0080*/  LDCU.64 UR6, c[0x0][0x358] ;  /* 0x00006b00ff0677ac */ /* 0x000e620008000a00 */
[----:B------:R-:W2:Y:S01]  /*0090*/  LDCU UR5, c[0x0][0x38c] ;  /* 0x00007180ff0577ac */ /* 0x000ea20008000800 */
[----:B0-----:R-:W-:-:S06]  /*00a0*/  IMAD.WIDE.U32 R4, R2, 0x8, R4 ;  /* 0x0000000802047825 */ /* 0x001fcc00078e0004 */
[----:B-1----:R-:W3:Y:S01]  /*00b0*/  LDG.E.64.CONSTANT R4, desc[UR6][R4.64] ;  /* 0x0000000604047981 */ /* 0x002ee2000c1e9b00 */
[----:B--2---:R-:W-:Y:S01]  /*00c0*/  UISETP.GE.AND UP0, UPT, UR5, 0x1, UPT ;  /* 0x000000010500788c */ /* 0x004fe2000bf06270 */
[----:B---3--:R-:W-:-:S08]  /*00d0*/  IMAD.MOV.U32 R17, RZ, RZ, R4 ;  /* 0x000000ffff117224 */ /* 0x008fd000078e0004 */
[----:B------:R-:W-:Y:S05]  /*00e0*/  BRA.U !UP0, `(.L_x_0) ;  /* 0x0000000d08b07547 */ /* 0x000fea000b800000 */
[----:B------:R-:W0:Y:S08]  /*00f0*/  LDC.64 R12, c[0x0][0x390] ;  /* 0x0000e400ff0c7b82 */ /* 0x000e300000000a00 */
[----:B------:R-:W1:Y:S01]  /*0100*/  LDC.64 R8, c[0x0][0x380] ;  /* 0x0000e000ff087b82 */ /* 0x000e620000000a00 */
[----:B0-----:R-:W-:-:S04]  /*0110*/  LEA R12, P0, R2, R12, 0x2 ;  /* 0x0000000c020c7211 */ /* 0x001fc800078010ff */
[----:B------:R-:W-:-:S05]  /*0120*/  LEA.HI.X R13, R2, R13, RZ, 0x2, P0 ;  /* 0x0000000d020d7211 */ /* 0x000fca00000f14ff */
[----:B------:R0:W5:Y:S01]  /*0130*/  LDG.E.CONSTANT R0, desc[UR6][R12.64] ;  /* 0x000000060c007981 */ /* 0x000162000c1e9900 */
[----:B------:R-:W-:Y:S02]  /*0140*/  USHF.R.S32.HI UR4, URZ, 0x1f, UR5 ;  /* 0x0000001fff047899 */ /* 0x000fe40008011405 */
[----:B------:R-:W-:-:S04]  /*0150*/  IMAD.WIDE.U32 R6, R2, UR5, RZ ;  /* 0x0000000502067c25 */ /* 0x000fc8000f8e00ff */
[----:B------:R-:W-:Y:S01]  /*0160*/  IMAD.MOV.U32 R16, RZ, RZ, R5 ;  /* 0x000000ffff107224 */ /* 0x000fe200078e0005 */
[----:B-1----:R-:W-:Y:S01]  /*0170*/  LEA R8, P0, R6, R8, 0x3 ;  /* 0x0000000806087211 */ /* 0x002fe200078018ff */
[----:B------:R-:W-:Y:S02]  /*0180*/  IMAD R3, R2, UR4, RZ ;  /* 0x0000000402037c24 */ /* 0x000fe4000f8e02ff */
[----:B------:R-:W-:Y:S01]  /*0190*/  IMAD.MOV.U32 R17, RZ, RZ, R4 ;  /* 0x000000ffff117224 */ /* 0x000fe200078e0004 */
[----:B------:R-:W-:Y:S01]  /*01a0*/  IADD3 R10, P1, PT, R8, 0x10, RZ ;  /* 0x00000010080a7810 */ /* 0x000fe20007f3e0ff */
[----:B------:R-:W-:-:S05]  /*01b0*/  IMAD.IADD R3, R7, 0x1, R3 ;  /* 0x0000000107037824 */ /* 0x000fca00078e0203 */
[----:B------:R-:W-:Y:S01]  /*01c0*/  LEA.HI.X R9, R6, R9, R3, 0x3, P0 ;  /* 0x0000000906097211 */ /* 0x000fe200000f1c03 */
[----:B------:R-:W-:-:S04]  /*01d0*/  IMAD.MOV.U32 R3, RZ, RZ, RZ ;  /* 0x000000ffff037224 */ /* 0x000fc800078e00ff */
[----:B0-----:R-:W-:-:S07]  /*01e0*/  IMAD.X R11, RZ, RZ, R9, P1 ;  /* 0x000000ffff0b7224 */ /* 0x001fce00008e0609 */
.L_x_13:
[----:B-----5:R-:W-:Y:S01]  /*01f0*/  ISETP.NE.AND P0, PT, R0, RZ, PT ;  /* 0x000000ff0000720c */ /* 0x020fe20003f05270 */
[----:B------:R-:W-:Y:S01]  /*0200*/  UMOV UR4, URZ ;  /* 0x000000ff00047c82 */ /* 0x000fe20008000000 */
[----:B------:R-:W-:Y:S02]  /*0210*/  HFMA2 R5, -RZ, RZ, 0, 0 ;  /* 0x00000000ff057431 */ /* 0x000fe400000001ff */
[----:B------:R-:W-:Y:S01]  /*0220*/  IMAD.MOV.U32 R6, RZ, RZ, R3 ;  /* 0x000000ffff067224 */ /* 0x000fe200078e0003 */
[----:B0-2-4-:R-:W-:-:S08]  /*0230*/  CS2R R14, SRZ ;  /* 0x00000000000e7805 */ /* 0x015fd0000001ff00 */
[----:B-1----:R-:W-:Y:S05]  /*0240*/  @!P0 BRA `(.L_x_1) ;  /* 0x00000000007c8947 */ /* 0x002fea0003800000 */
[----:B------:R-:W-:-:S06]  /*0250*/  IMAD.WIDE R12, R3, 0x8, R8 ;  /* 0x00000008030c7825 */ /* 0x000fcc00078e0208 */
[----:B------:R-:W2:Y:S02]  /*0260*/  LDG.E.64.CONSTANT R12, desc[UR6][R12.64] ;  /* 0x000000060c0c7981 */ /* 0x000ea4000c1e9b00 */
[----:B--2---:R-:W-:-:S04]  /*0270*/  IADD3 R7, P1, PT, R12, 0x1, RZ ;  /* 0x000000010c077810 */ /* 0x004fc80007f3e0ff */
[----:B------:R-:W-:Y:S01]  /*0280*/  ISETP.GT.U32.AND P0, PT, R7, 0x1, PT ;  /* 0x000000010700780c */ /* 0x000fe20003f04070 */
[----:B------:R-:W-:-:S05]  /*0290*/  IMAD.X R7, RZ, RZ, R13, P1 ;  /* 0x000000ffff077224 */ /* 0x000fca00008e060d */
[----:B------:R-:W-:-:S13]  /*02a0*/  ISETP.GT.U32.AND.EX P0, PT, R7, RZ, PT, P0 ;  /* 0x000000ff0700720c */ /* 0x000fda0003f04100 */
[----:B------:R-:W-:Y:S05]  /*02b0*/  @P0 BRA `(.L_x_1) ;  /* 0x0000000000600947 */ /* 0x000fea0003800000 */
[----:B------:R-:W0:Y:S01]  /*02c0*/  LDCU UR5, c[0x0][0x38c] ;  /* 0x00007180ff0577ac */ /* 0x000e220008000800 */
[----:B------:R-:W-:Y:S01]  /*02d0*/  IMAD.MOV.U32 R6, RZ, RZ, R3 ;  /* 0x000000ffff067224 */ /* 0x000fe200078e0003 */
[----:B0-----:R-:W-:-:S13]  /*02e0*/  ISETP.GE.AND P0, PT, R3, UR5, PT ;  /* 0x0000000503007c0c */ /* 0x001fda000bf06270 */
[----:B------:R-:W-:Y:S05]  /*02f0*/  @P0 BRA `(.L_x_2) ;  /* 0x00000000003c0947 */ /* 0x000fea0003800000 */
[----:B------:R-:W0:Y:S01]  /*0300*/  LDC R7, c[0x0][0x38c] ;  /* 0x0000e300ff077b82 */ /* 0x000e220000000800 */
[----:B------:R-:W-:Y:S01]  /*0310*/  ISETP.NE.U32.AND P0, PT, R12, -0x1, PT ;  /* 0xffffffff0c00780c */ /* 0x000fe20003f05070 */
[----:B------:R-:W-:Y:S01]  /*0320*/  IMAD.MOV.U32 R6, RZ, RZ, R3 ;  /* 0x000000ffff067224 */ /* 0x000fe200078e0003 */
[----:B------:R-:W1:Y:S02]  /*0330*/  LDCU UR5, c[0x0][0x38c] ;  /* 0x00007180ff0577ac */ /* 0x000e640008000800 */
[----:B------:R-:W-:-:S04]  /*0340*/  ISETP.NE.AND.EX P0, PT, R13, -0x1, PT, P0 ;  /* 0xffffffff0d00780c */ /* 0x000fc80003f05300 */
[----:B------:R-:W-:-:S09]  /*0350*/  SEL R5, RZ, 0xffffffff, P0 ;  /* 0xffffffffff057807 */ /* 0x000fd20000000000 */
.L_x_3:
[----:B------:R-:W-:-:S06]  /*0360*/  IMAD.WIDE R14, R6, 0x8, R8 ;  /* 0x00000008060e7825 */ /* 0x000fcc00078e0208 */
[----:B------:R-:W2:Y:S02]  /*0370*/  LDG.E.64.CONSTANT R14, desc[UR6][R14.64] ;  /* 0x000000060e0e7981 */ /* 0x000ea4000c1e9b00 */
[----:B--2---:R-:W-:-:S04]  /*0380*/  ISETP.NE.U32.AND P0, PT, R14, R5, PT ;  /* 0x000000050e00720c */ /* 0x004fc80003f05070 */
[----:B------:R-:W-:-:S13]  /*0390*/  ISETP.NE.AND.EX P0, PT, R15, R5, PT, P0 ;  /* 0x000000050f00720c */ /* 0x000fda0003f05300 */
[----:B------:R-:W-:Y:S05]  /*03a0*/  @P0 BRA `(.L_x_2) ;  /* 0x0000000000100947 */ /* 0x000fea0003800000 */
[----:B------:R-:W-:-:S05]  /*03b0*/  VIADD R6, R6, 0x1 ;  /* 0x0000000106067836 */ /* 0x000fca0000000000 */
[----:B-1----:R-:W-:-:S13]  /*03c0*/  ISETP.NE.AND P0, PT, R6, UR5, PT ;  /* 0x0000000506007c0c */ /* 0x002fda000bf05270 */
[----:B------:R-:W-:Y:S05]  /*03d0*/  @P0 BRA `(.L_x_3) ;  /* 0xfffffffc00e00947 */ /* 0x000fea000383ffff */
[----:B0-----:R-:W-:-:S07]  /*03e0*/  IMAD.MOV.U32 R6, RZ, RZ, R7 ;  /* 0x000000ffff067224 */ /* 0x001fce00078e0007 */
.L_x_2:
[----:B------:R-:W-:Y:S01]  /*03f0*/  ISETP.NE.U32.AND P0, PT, R12, -0x1, PT ;  /* 0xffffffff0c00780c */ /* 0x000fe20003f05070 */
[----:B------:R-:W-:-:S03]  /*0400*/  IMAD.IADD R14, R6, 0x1, -R3 ;  /* 0x00000001060e7824 */ /* 0x000fc600078e0a03 */
[----:B------:R-:W-:Y:S01]  /*0410*/  ISETP.NE.AND.EX P0, PT, R13, -0x1, PT, P0 ;  /* 0xffffffff0d00780c */ /* 0x000fe20003f05300 */
[----:B------:R-:W-:-:S03]  /*0420*/  IMAD.WIDE.U32 R14, R14, 0x2, RZ ;  /* 0x000000020e0e7825 */ /* 0x000fc600078e00ff */
[----:B------:R-:W-:-:S09]  /*0430*/  SEL R5, RZ, 0x1, P0 ;  /* 0x00000001ff057807 */ /* 0x000fd20000000000 */
.L_x_1:
[----:B0-----:R-:W0:Y:S01]  /*0440*/  LDC R7, c[0x0][0x38c] ;  /* 0x0000e300ff077b82 */ /* 0x001e220000000800 */
[----:B------:R-:W-:Y:S01]  /*0450*/  MOV R21, RZ ;  /* 0x000000ff00157202 */ /* 0x000fe20000000f00 */
[----:B------:R-:W-:Y:S01]  /*0460*/  IMAD.MOV.U32 R3, RZ, RZ, R6 ;  /* 0x000000ffff037224 */ /* 0x000fe200078e0006 */
[----:B0-----:R-:W-:-:S13]  /*0470*/  ISETP.GE.AND P0, PT, R6, R7, PT ;  /* 0x000000070600720c */ /* 0x001fda0003f06270 */
[----:B------:R-:W-:Y:S05]  /*0480*/  @P0 BRA `(.L_x_4) ;  /* 0x0000000000480947 */ /* 0x000fea0003800000 */
[----:B------:R-:W0:Y:S01]  /*0490*/  LDC R19, c[0x0][0x38c] ;  /* 0x0000e300ff137b82 */ /* 0x000e220000000800 */
[----:B------:R-:W-:Y:S01]  /*04a0*/  ISETP.NE.AND P1, PT, R0, RZ, PT ;  /* 0x000000ff0000720c */ /* 0x000fe20003f25270 */
[----:B------:R-:W-:Y:S02]  /*04b0*/  IMAD.IADD R20, R7, 0x1, -R6 ;  /* 0x0000000107147824 */ /* 0x000fe400078e0a06 */
[----:B------:R-:W-:-:S10]  /*04c0*/  IMAD.MOV.U32 R21, RZ, RZ, RZ ;  /* 0x000000ffff157224 */ /* 0x000fd400078e00ff */
.L_x_6:
[----:B------:R-:W-:Y:S05]  /*04d0*/  @!P1 BRA `(.L_x_5) ;  /* 0x0000000000209947 */ /* 0x000fea0003800000 */
[----:B------:R-:W-:-:S04]  /*04e0*/  IMAD.IADD R3, R21, 0x1, R6 ;  /* 0x0000000115037824 */ /* 0x000fc800078e0206 */
[----:B------:R-:W-:-:S06]  /*04f0*/  IMAD.WIDE R12, R3, 0x8, R8 ;  /* 0x00000008030c7825 */ /* 0x000fcc00078e0208 */
[----:B------:R-:W2:Y:S02]  /*0500*/  LDG.E.64.CONSTANT R12, desc[UR6][R12.64] ;  /* 0x000000060c0c7981 */ /* 0x000ea4000c1e9b00 */
[----:B--2---:R-:W-:-:S05]  /*0510*/  IADD3 R7, P0, PT, R12, 0x1, RZ ;  /* 0x000000010c077810 */ /* 0x004fca0007f1e0ff */
[----:B------:R-:W-:Y:S01]  /*0520*/  IMAD.X R18, RZ, RZ, R13, P0 ;  /* 0x000000ffff127224 */ /* 0x000fe200000e060d */
[----:B------:R-:W-:-:S04]  /*0530*/  ISETP.GE.U32.AND P0, PT, R7, 0x2, PT ;  /* 0x000000020700780c */ /* 0x000fc80003f06070 */
[----:B------:R-:W-:-:S13]  /*0540*/  ISETP.GE.U32.AND.EX P0, PT, R18, RZ, PT, P0 ;  /* 0x000000ff1200720c */ /* 0x000fda0003f06100 */
[----:B------:R-:W-:Y:S05]  /*0550*/  @!P0 BRA `(.L_x_4) ;  /* 0x0000000000148947 */ /* 0x000fea0003800000 */
.L_x_5:
[----:B------:R-:W-:-:S05]  /*0560*/  VIADD R21, R21, 0x1 ;  /* 0x0000000115157836 */ /* 0x000fca0000000000 */
[----:B------:R-:W-:-:S13]  /*0570*/  ISETP.NE.AND P0, PT, R21, R20, PT ;  /* 0x000000141500720c */ /* 0x000fda0003f05270 */
[----:B------:R-:W-:Y:S05]  /*0580*/  @P0 BRA `(.L_x_6) ;  /* 0xfffffffc00d00947 */ /* 0x000fea000383ffff */
[----:B0-----:R-:W-:Y:S01]  /*0590*/  MOV R3, R19 ;  /* 0x0000001300037202 */ /* 0x001fe20000000f00 */
[----:B------:R-:W-:-:S07]  /*05a0*/  IMAD.MOV.U32 R21, RZ, RZ, R20 ;  /* 0x000000ffff157224 */ /* 0x000fce00078e0014 */
.L_x_4:
[----:B------:R-:W2:Y:S01]  /*05b0*/  LDC.64 R12, c[0x0][0x3a0] ;  /* 0x0000e800ff0c7b82 */ /* 0x000ea20000000a00 */
[C---:B------:R-:W-:Y:S01]  /*05c0*/  IMAD.SHL.U32 R23, R17.reuse, 0x8, RZ ;  /* 0x0000000811177824 */ /* 0x040fe200078e00ff */
[----:B------:R-:W-:Y:S01]  /*05d0*/  SHF.L.U64.HI R20, R17, 0x3, R16 ;  /* 0x0000000311147819 */ /* 0x000fe20000010210 */
[----:B------:R-:W-:Y:S01]  /*05e0*/  IMAD.SHL.U32 R7, R21, 0x2, RZ ;  /* 0x0000000215077824 */ /* 0x000fe200078e00ff */
[----:B------:R-:W-:Y:S02]  /*05f0*/  LOP3.LUT R14, R5, R14, RZ, 0xfc, !PT ;  /* 0x0000000e050e7212 */ /* 0x000fe400078efcff */
[----:B------:R-:W-:Y:S02]  /*0600*/  IADD3 R17, P1, PT, R17, 0x1, RZ ;  /* 0x0000000111117810 */ /* 0x000fe40007f3e0ff */
[----:B------:R-:W-:-:S03]  /*0610*/  LOP3.LUT R15, R7, UR4, R15, 0xfe, !PT ;  /* 0x00000004070f7c12 */ /* 0x000fc6000f8efe0f */
[----:B------:R-:W-:Y:S01]  /*0620*/  IMAD.X R16, RZ, RZ, R16, P1 ;  /* 0x000000ffff107224 */ /* 0x000fe200008e0610 */
[----:B--2---:R-:W-:-:S05]  /*0630*/  IADD3 R18, P0, PT, R23, R12, RZ ;  /* 0x0000000c17127210 */ /* 0x004fca0007f1e0ff */
[----:B0-----:R-:W-:Y:S01]  /*0640*/  IMAD.X R19, R20, 0x1, R13, P0 ;  /* 0x0000000114137824 */ /* 0x001fe200000e060d */
[----:B------:R-:W-:-:S04]  /*0650*/  ISETP.NE.AND P0, PT, R21, RZ, PT ;  /* 0x000000ff1500720c */ /* 0x000fc80003f05270 */
[----:B------:R0:W-:Y:S09]  /*0660*/  STG.E.64 desc[UR6][R18.64], R14 ;  /* 0x0000000e12007986 */ /* 0x0001f2000c101b06 */
[----:B------:R-:W-:Y:S05]  /*0670*/  @!P0 BRA `(.L_x_7) ;  /* 0x0000000800408947 */ /* 0x000fea0003800000 */
[C---:B------:R-:W-:Y:S01]  /*0680*/  ISETP.GE.U32.AND P0, PT, R21.reuse, 0x4, PT ;  /* 0x000000041500780c */ /* 0x040fe20003f06070 */
[----:B------:R-:W-:Y:S01]  /*0690*/  IMAD.MOV.U32 R7, RZ, RZ, RZ ;  /* 0x000000ffff077224 */ /* 0x000fe200078e00ff */
[----:B------:R-:W-:Y:S01]  /*06a0*/  LOP3.LUT R5, R21, 0x3, RZ, 0xc0, !PT ;  /* 0x0000000315057812 */ /* 0x000fe200078ec0ff */
[----:B------:R-:W-:Y:S01]  /*06b0*/  IMAD.MOV.U32 R26, RZ, RZ, R16 ;  /* 0x000000ffff1a7224 */ /* 0x000fe200078e0010 */
[----:B------:R-:W-:-:S09]  /*06c0*/  MOV R29, R17 ;  /* 0x00000011001d7202 */ /* 0x000fd20000000f00 */
[----:B------:R-:W-:Y:S05]  /*06d0*/  @!P0 BRA `(.L_x_8) ;  /* 0x0000000400cc8947 */ /* 0x000fea0003800000 */
[----:B------:R-:W-:Y:S01]  /*06e0*/  LOP3.LUT R7, R21, 0xfffffffc, RZ, 0xc0, !PT ;  /* 0xfffffffc15077812 */ /* 0x000fe200078ec0ff */
[----:B------:R-:W-:Y:S01]  /*06f0*/  IMAD.MOV.U32 R29, RZ, RZ, R17 ;  /* 0x000000ffff1d7224 */ /* 0x000fe200078e0011 */
[----:B0-----:R-:W-:Y:S01]  /*0700*/  IADD3 R14, P1, P2, R23, 0x20, R12 ;  /* 0x00000020170e7810 */ /* 0x001fe20007a3e00c */
[----:B------:R-:W-:Y:S02]  /*0710*/  IMAD.MOV.U32 R26, RZ, RZ, R16 ;  /* 0x000000ffff1a7224 */ /* 0x000fe400078e0010 */
[----:B------:R-:W-:Y:S01]  /*0720*/  IMAD.MOV R28, RZ, RZ, -R7 ;  /* 0x000000ffff1c7224 */ /* 0x000fe200078e0a07 */
[----:B------:R-:W-:Y:S01]  /*0730*/  IADD3.X R15, PT, PT, R20, R13, RZ, P1, P2 ;  /* 0x0000000d140f7210 */ /* 0x000fe20000fe44ff */
[----:B------:R-:W-:-:S03]  /*0740*/  IMAD.MOV.U32 R27, RZ, RZ, R6 ;  /* 0x000000ffff1b7224 */ /* 0x000fc600078e0006 */
[----:B------:R-:W-:-:S13]  /*0750*/  ISETP.GE.AND P0, PT, R28, RZ, PT ;  /* 0x000000ff1c00720c */ /* 0x000fda0003f06270 */
[----:B------:R-:W-:Y:S05]  /*0760*/  @P0 BRA `(.L_x_9) ;  /* 0x00000004005c0947 */ /* 0x000fea0003800000 */
[----:B------:R-:W-:Y:S01]  /*0770*/  IMAD.MOV R16, RZ, RZ, -R28 ;  /* 0x000000ffff107224 */ /* 0x000fe200078e0a1c */
[----:B------:R-:W-:-:S04]  /*0780*/  PLOP3.LUT P0, PT, PT, PT, PT, 0x80, 0x8 ;  /* 0x000000000008781c */ /* 0x000fc80003f0f070 */
[----:B------:R-:W-:-:S13]  /*0790*/  ISETP.GT.AND P1, PT, R16, 0xc, PT ;  /* 0x0000000c1000780c */ /* 0x000fda0003f24270 */
[----:B------:R-:W-:Y:S05]  /*07a0*/  @!P1 BRA `(.L_x_10) ;  /* 0x0000000000c89947 */ /* 0x000fea0003800000 */
[----:B------:R-:W-:-:S13]  /*07b0*/  PLOP3.LUT P0, PT, PT, PT, PT, 0x8, 0x80 ;  /* 0x000000000080781c */ /* 0x000fda0003f0e170 */
.L_x_11:
[----:B------:R-:W-:-:S05]  /*07c0*/  IMAD.WIDE R16, R27, 0x8, R10 ;  /* 0x000000081b107825 */ /* 0x000fca00078e020a */
[----:B------:R-:W2:Y:S04]  /*07d0*/  LDG.E.64.CONSTANT R24, desc[UR6][R16.64+-0x10] ;  /* 0xfffff00610187981 */ /* 0x000ea8000c1e9b00 */
[----:B------:R-:W3:Y:S04]  /*07e0*/  LDG.E.64.CONSTANT R22, desc[UR6][R16.64+-0x8] ;  /* 0xfffff80610167981 */ /* 0x000ee8000c1e9b00 */
[----:B------:R-:W4:Y:S01]  /*07f0*/  LDG.E.64.CONSTANT R20, desc[UR6][R16.64] ;  /* 0x0000000610147981 */ /* 0x000f22000c1e9b00 */
[----:B------:R-:W-:-:S05]  /*0800*/  IADD3 R19, PT, PT, R27, 0x4, RZ ;  /* 0x000000041b137810 */ /* 0x000fca0007ffe0ff */
[----:B------:R-:W-:Y:S01]  /*0810*/  IMAD.WIDE R18, R19, 0x8, R10 ;  /* 0x0000000813127825 */ /* 0x000fe200078e020a */
[----:B------:R-:W5:Y:S04]  /*0820*/  LDG.E.64.CONSTANT R16, desc[UR6][R16.64+0x8] ;  /* 0x0000080610107981 */ /* 0x000f68000c1e9b00 */
[----:B--2---:R0:W-:Y:S04]  /*0830*/  STG.E.64 desc[UR6][R14.64+-0x18], R24 ;  /* 0xffffe8180e007986 */ /* 0x0041e8000c101b06 */
[----:B---3--:R2:W-:Y:S04]  /*0840*/  STG.E.64 desc[UR6][R14.64+-0x10], R22 ;  /* 0xfffff0160e007986 */ /* 0x0085e8000c101b06 */
[----:B----4-:R3:W-:Y:S04]  /*0850*/  STG.E.64 desc[UR6][R14.64+-0x8], R20 ;  /* 0xfffff8140e007986 */ /* 0x0107e8000c101b06 */
[----:B0-----:R-:W4:Y:S04]  /*0860*/  LDG.E.64.CONSTANT R24, desc[UR6][R18.64+-0x8] ;  /* 0xfffff80612187981 */ /* 0x001f28000c1e9b00 */
[----:B--2---:R-:W2:Y:S04]  /*0870*/  LDG.E.64.CONSTANT R22, desc[UR6][R18.64+-0x10] ;  /* 0xfffff00612167981 */ /* 0x004ea8000c1e9b00 */
[----:B---3--:R-:W3:Y:S04]  /*0880*/  LDG.E.64.CONSTANT R20, desc[UR6][R18.64] ;  /* 0x0000000612147981 */ /* 0x008ee8000c1e9b00 */
[----:B-----5:R0:W-:Y:S04]  /*0890*/  STG.E.64 desc[UR6][R14.64], R16 ;  /* 0x000000100e007986 */ /* 0x0201e8000c101b06 */
[----:B------:R-:W5:Y:S01]  /*08a0*/  LDG.E.64.CONSTANT R18, desc[UR6][R18.64+0x8] ;  /* 0x0000080612127981 */ /* 0x000f62000c1e9b00 */
[----:B0-----:R-:W-:-:S04]  /*08b0*/  VIADD R17, R27, 0x8 ;  /* 0x000000081b117836 */ /* 0x001fc80000000000 */
[----:B------:R-:W-:Y:S01]  /*08c0*/  IMAD.WIDE R16, R17, 0x8, R10 ;  /* 0x0000000811107825 */ /* 0x000fe200078e020a */
[----:B--2---:R0:W-:Y:S04]  /*08d0*/  STG.E.64 desc[UR6][R14.64+0x8], R22 ;  /* 0x000008160e007986 */ /* 0x0041e8000c101b06 */
[----:B---3--:R2:W-:Y:S04]  /*08e0*/  STG.E.64 desc[UR6][R14.64+0x18], R20 ;  /* 0x000018140e007986 */ /* 0x0085e8000c101b06 */
[----:B-----5:R3:W-:Y:S04]  /*08f0*/  STG.E.64 desc[UR6][R14.64+0x20], R18 ;  /* 0x000020120e007986 */ /* 0x0207e8000c101b06 */
[----:B0-----:R-:W5:Y:S04]  /*0900*/  LDG.E.64.CONSTANT R22, desc[UR6][R16.64+-0x10] ;  /* 0xfffff00610167981 */ /* 0x001f68000c1e9b00 */
[----:B--2---:R-:W2:Y:S04]  /*0910*/  LDG.E.64.CONSTANT R20, desc[UR6][R16.64+-0x8] ;  /* 0xfffff80610147981 */ /* 0x004ea8000c1e9b00 */
[----:B---3--:R-:W3:Y:S04]  /*0920*/  LDG.E.64.CONSTANT R18, desc[UR6][R16.64] ;  /* 0x0000000610127981 */ /* 0x008ee8000c1e9b00 */
[----:B------:R-:W3:Y:S04]  /*0930*/  LDG.E.64.CONSTANT R16, desc[UR6][R16.64+0x8] ;  /* 0x0000080610107981 */ /* 0x000ee8000c1e9b00 */
[----:B----4-:R0:W-:Y:S02]  /*0940*/  STG.E.64 desc[UR6][R14.64+0x10], R24 ;  /* 0x000010180e007986 */ /* 0x0101e4000c101b06 */
[----:B0-----:R-:W-:-:S04]  /*0950*/  VIADD R25, R27, 0xc ;  /* 0x0000000c1b197836 */ /* 0x001fc80000000000 */
[----:B------:R-:W-:Y:S01]  /*0960*/  IMAD.WIDE R24, R25, 0x8, R10 ;  /* 0x0000000819187825 */ /* 0x000fe200078e020a */
[----:B-----5:R0:W-:Y:S04]  /*0970*/  STG.E.64 desc[UR6][R14.64+0x28], R22 ;  /* 0x000028160e007986 */ /* 0x0201e8000c101b06 */
[----:B--2---:R2:W-:Y:S04]  /*0980*/  STG.E.64 desc[UR6][R14.64+0x30], R20 ;  /* 0x000030140e007986 */ /* 0x0045e8000c101b06 */
[----:B---3--:R3:W-:Y:S04]  /*0990*/  STG.E.64 desc[UR6][R14.64+0x38], R18 ;  /* 0x000038120e007986 */ /* 0x0087e8000c101b06 */
[----:B0-----:R-:W4:Y:S04]  /*09a0*/  LDG.E.64.CONSTANT R22, desc[UR6][R24.64+-0x10] ;  /* 0xfffff00618167981 */ /* 0x001f28000c1e9b00 */
[----:B--2---:R-:W2:Y:S04]  /*09b0*/  LDG.E.64.CONSTANT R20, desc[UR6][R24.64+-0x8] ;  /* 0xfffff80618147981 */ /* 0x004ea8000c1e9b00 */
[----:B------:R0:W-:Y:S04]  /*09c0*/  STG.E.64 desc[UR6][R14.64+0x40], R16 ;  /* 0x000040100e007986 */ /* 0x0001e8000c101b06 */
[----:B---3--:R-:W3:Y:S04]  /*09d0*/  LDG.E.64.CONSTANT R18, desc[UR6][R24.64] ;  /* 0x0000000618127981 */ /* 0x008ee8000c1e9b00 */
[----:B0-----:R-:W5:Y:S01]  /*09e0*/  LDG.E.64.CONSTANT R16, desc[UR6][R24.64+0x8] ;  /* 0x0000080618107981 */ /* 0x001f62000c1e9b00 */
[----:B------:R-:W-:-:S05]  /*09f0*/  VIADD R28, R28, 0x10 ;  /* 0x000000101c1c7836 */ /* 0x000fca0000000000 */
[----:B------:R-:W-:Y:S02]  /*0a00*/  ISETP.GE.AND P1, PT, R28, -0xc, PT ;  /* 0xfffffff41c00780c */ /* 0x000fe40003f26270 */
[----:B------:R-:W-:Y:S01]  /*0a10*/  IADD3 R29, P2, PT, R29, 0x10, RZ ;  /* 0x000000101d1d7810 */ /* 0x000fe20007f5e0ff */
[----:B------:R-:W-:-:S04]  /*0a20*/  VIADD R27, R27, 0x10 ;  /* 0x000000101b1b7836 */ /* 0x000fc80000000000 */
[----:B------:R-:W-:Y:S01]  /*0a30*/  IMAD.X R26, RZ, RZ, R26, P2 ;  /* 0x000000ffff1a7224 */ /* 0x000fe200010e061a */
[----:B----4-:R-:W-:Y:S04]  /*0a40*/  STG.E.64 desc[UR6][R14.64+0x48], R22 ;  /* 0x000048160e007986 */ /* 0x010fe8000c101b06 */
[----:B--2---:R-:W-:Y:S04]  /*0a50*/  STG.E.64 desc[UR6][R14.64+0x50], R20 ;  /* 0x000050140e007986 */ /* 0x004fe8000c101b06 */
[----:B---3--:R-:W-:Y:S04]  /*0a60*/  STG.E.64 desc[UR6][R14.64+0x58], R18 ;  /* 0x000058120e007986 */ /* 0x008fe8000c101b06 */
[----:B-----5:R0:W-:Y:S02]  /*0a70*/  STG.E.64 desc[UR6][R14.64+0x60], R16 ;  /* 0x000060100e007986 */ /* 0x0201e4000c101b06 */
[----:B0-----:R-:W-:-:S05]  /*0a80*/  IADD3 R16, P3, PT, R14, 0x80, RZ ;  /* 0x000000800e107810 */ /* 0x001fca0007f7e0ff */
[----:B------:R-:W-:Y:S01]  /*0a90*/  IMAD.X R17, RZ, RZ, R15, P3 ;  /* 0x000000ffff117224 */ /* 0x000fe200018e060f */
[----:B------:R-:W-:-:S03]  /*0aa0*/  MOV R14, R16 ;  /* 0x00000010000e7202 */ /* 0x000fc60000000f00 */
[----:B------:R-:W-:Y:S01]  /*0ab0*/  IMAD.MOV.U32 R15, RZ, RZ, R17 ;  /* 0x000000ffff0f7224 */ /* 0x000fe200078e0011 */
[----:B------:R-:W-:Y:S06]  /*0ac0*/  @!P1 BRA `(.L_x_11) ;  /* 0xfffffffc003c9947 */ /* 0x000fec000383ffff */
.L_x_10:
[----:B------:R-:W-:-:S05]  /*0ad0*/  IMAD.MOV R16, RZ, RZ, -R28 ;  /* 0x000000ffff107224 */ /* 0x000fca00078e0a1c */
[----:B------:R-:W-:-:S13]  /*0ae0*/  ISETP.GT.AND P1, PT, R16, 0x4, PT ;  /* 0x000000041000780c */ /* 0x000fda0003f24270 */
[----:B------:R-:W-:Y:S05]  /*0af0*/  @!P1 BRA `(.L_x_12) ;  /* 0x0000000000709947 */ /* 0x000fea0003800000 */
[----:B------:R-:W-:-:S05]  /*0b00*/  IMAD.WIDE R16, R27, 0x8, R10 ;  /* 0x000000081b107825 */ /* 0x000fca00078e020a */
[----:B------:R-:W2:Y:S04]  /*0b10*/  LDG.E.64.CONSTANT R18, desc[UR6][R16.64] ;  /* 0x0000000610127981 */ /* 0x000ea8000c1e9b00 */
[----:B------:R-:W3:Y:S04]  /*0b20*/  LDG.E.64.CONSTANT R22, desc[UR6][R16.64+-0x10] ;  /* 0xfffff00610167981 */ /* 0x000ee8000c1e9b00 */
[----:B------:R-:W4:Y:S04]  /*0b30*/  LDG.E.64.CONSTANT R20, desc[UR6][R16.64+-0x8] ;  /* 0xfffff80610147981 */ /* 0x000f28000c1e9b00 */
[----:B------:R-:W5:Y:S01]  /*0b40*/  LDG.E.64.CONSTANT R16, desc[UR6][R16.64+0x8] ;  /* 0x0000080610107981 */ /* 0x000f62000c1e9b00 */
[----:B------:R-:W-:-:S04]  /*0b50*/  VIADD R25, R27, 0x4 ;  /* 0x000000041b197836 */ /* 0x000fc80000000000 */
[----:B------:R-:W-:Y:S01]  /*0b60*/  IMAD.WIDE R24, R25, 0x8, R10 ;  /* 0x0000000819187825 */ /* 0x000fe200078e020a */
[----:B--2---:R0:W-:Y:S04]  /*0b70*/  STG.E.64 desc[UR6][R14.64+-0x8], R18 ;  /* 0xfffff8120e007986 */ /* 0x0041e8000c101b06 */
[----:B---3--:R2:W-:Y:S04]  /*0b80*/  STG.E.64 desc[UR6][R14.64+-0x18], R22 ;  /* 0xffffe8160e007986 */ /* 0x0085e8000c101b06 */
[----:B0-----:R-:W3:Y:S04]  /*0b90*/  LDG.E.64.CONSTANT R18, desc[UR6][R24.64] ;  /* 0x0000000618127981 */ /* 0x001ee8000c1e9b00 */
[----:B----4-:R0:W-:Y:S04]  /*0ba0*/  STG.E.64 desc[UR6][R14.64+-0x10], R20 ;  /* 0xfffff0140e007986 */ /* 0x0101e8000c101b06 */
[----:B-----5:R4:W-:Y:S04]  /*0bb0*/  STG.E.64 desc[UR6][R14.64], R16 ;  /* 0x000000100e007986 */ /* 0x0209e8000c101b06 */
[----:B--2---:R-:W2:Y:S04]  /*0bc0*/  LDG.E.64.CONSTANT R22, desc[UR6][R24.64+-0x10] ;  /* 0xfffff00618167981 */ /* 0x004ea8000c1e9b00 */
[----:B0-----:R-:W5:Y:S04]  /*0bd0*/  LDG.E.64.CONSTANT R20, desc[UR6][R24.64+-0x8] ;  /* 0xfffff80618147981 */ /* 0x001f68000c1e9b00 */
[----:B----4-:R-:W4:Y:S01]  /*0be0*/  LDG.E.64.CONSTANT R16, desc[UR6][R24.64+0x8] ;  /* 0x0000080618107981 */ /* 0x010f22000c1e9b00 */
[----:B------:R-:W-:Y:S01]  /*0bf0*/  IADD3 R29, P1, PT, R29, 0x8, RZ ;  /* 0x000000081d1d7810 */ /* 0x000fe20007f3e0ff */
[----:B------:R-:W-:Y:S01]  /*0c00*/  VIADD R28, R28, 0x8 ;  /* 0x000000081c1c7836 */ /* 0x000fe20000000000 */
[----:B------:R-:W-:Y:S01]  /*0c10*/  PLOP3.LUT P0, PT, PT, PT, PT, 0x8, 0x80 ;  /* 0x000000000080781c */ /* 0x000fe20003f0e170 */
[----:B------:R-:W-:Y:S01]  /*0c20*/  VIADD R27, R27, 0x8 ;  /* 0x000000081b1b7836 */ /* 0x000fe20000000000 */
[----:B------:R-:W-:Y:S01]  /*0c30*/  IADD3.X R26, PT, PT, RZ, R26, RZ, P1, !PT ;  /* 0x0000001aff1a7210 */ /* 0x000fe20000ffe4ff */
[----:B---3--:R0:W-:Y:S02]  /*0c40*/  STG.E.64 desc[UR6][R14.64+0x18], R18 ;  /* 0x000018120e007986 */ /* 0x0081e4000c101b06 */
[----:B0-----:R-:W-:-:S02]  /*0c50*/  IADD3 R18, P2, PT, R14, 0x40, RZ ;  /* 0x000000400e127810 */ /* 0x001fc40007f5e0ff */
[----:B--2---:R-:W-:Y:S03]  /*0c60*/  STG.E.64 desc[UR6][R14.64+0x8], R22 ;  /* 0x000008160e007986 */ /* 0x004fe6000c101b06 */
[----:B------:R-:W-:Y:S01]  /*0c70*/  IMAD.X R19, RZ, RZ, R15, P2 ;  /* 0x000000ffff137224 */ /* 0x000fe200010e060f */
[----:B-----5:R-:W-:Y:S04]  /*0c80*/  STG.E.64 desc[UR6][R14.64+0x10], R20 ;  /* 0x000010140e007986 */ /* 0x020fe8000c101b06 */
[----:B----4-:R0:W-:Y:S02]  /*0c90*/  STG.E.64 desc[UR6][R14.64+0x20], R16 ;  /* 0x000020100e007986 */ /* 0x0101e4000c101b06 */
[----:B0-----:R-:W-:-:S02]  /*0ca0*/  IMAD.MOV.U32 R14, RZ, RZ, R18 ;  /* 0x000000ffff0e7224 */ /* 0x001fc400078e0012 */
[----:B------:R-:W-:-:S07]  /*0cb0*/  IMAD.MOV.U32 R15, RZ, RZ, R19 ;  /* 0x000000ffff0f7224 */ /* 0x000fce00078e0013 */
.L_x_12:
[----:B------:R-:W-:-:S13]  /*0cc0*/  ISETP.EQ.AND P1, PT, R28, RZ, PT ;  /* 0x000000ff1c00720c */ /* 0x000fda0003f22270 */
[----:B------:R-:W-:Y:S05]  /*0cd0*/  @!P0 BRA P1, `(.L_x_8) ;  /* 0x00000000004c8947 */ /* 0x000fea0000800000 */
.L_x_9:
[----:B------:R-:W-:-:S05]  /*0ce0*/  IMAD.WIDE R22, R27, 0x8, R10 ;  /* 0x000000081b167825 */ /* 0x000fca00078e020a */
[----:B------:R-:W2:Y:S04]  /*0cf0*/  LDG.E.64.CONSTANT R16, desc[UR6][R22.64] ;  /* 0x0000000616107981 */ /* 0x000ea8000c1e9b00 */
[----:B------:R-:W3:Y:S04]  /*0d00*/  LDG.E.64.CONSTANT R20, desc[UR6][R22.64+-0x10] ;  /* 0xfffff00616147981 */ /* 0x000ee8000c1e9b00 */
[----:B------:R-:W4:Y:S04]  /*0d10*/  LDG.E.64.CONSTANT R18, desc[UR6][R22.64+-0x8] ;  /* 0xfffff80616127981 */ /* 0x000f28000c1e9b00 */
[----:B------:R-:W5:Y:S01]  /*0d20*/  LDG.E.64.CONSTANT R24, desc[UR6][R22.64+0x8] ;  /* 0x0000080616187981 */ /* 0x000f62000c1e9b00 */
[----:B------:R-:W-:-:S05]  /*0d30*/  VIADD R28, R28, 0x4 ;  /* 0x000000041c1c7836 */ /* 0x000fca0000000000 */
[----:B------:R-:W-:Y:S02]  /*0d40*/  ISETP.NE.AND P0, PT, R28, RZ, PT ;  /* 0x000000ff1c00720c */ /* 0x000fe40003f05270 */
[----:B------:R-:W-:Y:S01]  /*0d50*/  IADD3 R29, P1, PT, R29, 0x4, RZ ;  /* 0x000000041d1d7810 */ /* 0x000fe20007f3e0ff */
[----:B------:R-:W-:-:S03]  /*0d60*/  VIADD R27, R27, 0x4 ;  /* 0x000000041b1b7836 */ /* 0x000fc60000000000 */
[----:B------:R-:W-:Y:S01]  /*0d70*/  IADD3.X R26, PT, PT, RZ, R26, RZ, P1, !PT ;  /* 0x0000001aff1a7210 */ /* 0x000fe20000ffe4ff */
[----:B--2---:R0:W-:Y:S04]  /*0d80*/  STG.E.64 desc[UR6][R14.64+-0x8], R16 ;  /* 0xfffff8100e007986 */ /* 0x0041e8000c101b06 */
[----:B---3--:R-:W-:Y:S04]  /*0d90*/  STG.E.64 desc[UR6][R14.64+-0x18], R20 ;  /* 0xffffe8140e007986 */ /* 0x008fe8000c101b06 */
[----:B----4-:R-:W-:Y:S01]  /*0da0*/  STG.E.64 desc[UR6][R14.64+-0x10], R18 ;  /* 0xfffff0120e007986 */ /* 0x010fe2000c101b06 */
[----:B0-----:R-:W-:-:S03]  /*0db0*/  IADD3 R16, P2, PT, R14, 0x20, RZ ;  /* 0x000000200e107810 */ /* 0x001fc60007f5e0ff */
[----:B-----5:R0:W-:Y:S02]  /*0dc0*/  STG.E.64 desc[UR6][R14.64], R24 ;  /* 0x000000180e007986 */ /* 0x0201e4000c101b06 */
[----:B------:R-:W-:Y:S02]  /*0dd0*/  IMAD.X R17, RZ, RZ, R15, P2 ;  /* 0x000000ffff117224 */ /* 0x000fe400010e060f */
[----:B0-----:R-:W-:Y:S02]  /*0de0*/  IMAD.MOV.U32 R14, RZ, RZ, R16 ;  /* 0x000000ffff0e7224 */ /* 0x001fe400078e0010 */
[----:B------:R-:W-:Y:S01]  /*0df0*/  IMAD.MOV.U32 R15, RZ, RZ, R17 ;  /* 0x000000ffff0f7224 */ /* 0x000fe200078e0011 */
[----:B------:R-:W-:Y:S06]  /*0e00*/  @P0 BRA `(.L_x_9) ;  /* 0xfffffffc00b40947 */ /* 0x000fec000383ffff */
.L_x_8:
[----:B------:R-:W-:Y:S01]  /*0e10*/  ISETP.NE.AND P0, PT, R5, RZ, PT ;  /* 0x000000ff0500720c */ /* 0x000fe20003f05270 */
[----:B------:R-:W-:Y:S02]  /*0e20*/  IMAD.MOV.U32 R17, RZ, RZ, R29 ;  /* 0x000000ffff117224 */ /* 0x000fe400078e001d */
[----:B------:R-:W-:-:S10]  /*0e30*/  IMAD.MOV.U32 R16, RZ, RZ, R26 ;  /* 0x000000ffff107224 */ /* 0x000fd400078e001a */
[----:B------:R-:W-:Y:S05]  /*0e40*/  @!P0 BRA `(.L_x_7) ;  /* 0x00000000004c8947 */ /* 0x000fea0003800000 */
[----:B------:R-:W-:-:S05]  /*0e50*/  IADD3 R7, PT, PT, R6, R7, RZ ;  /* 0x0000000706077210 */ /* 0x000fca0007ffe0ff */
[----:B------:R-:W-:-:S05]  /*0e60*/  IMAD.WIDE R6, R7, 0x8, R8 ;  /* 0x0000000807067825 */ /* 0x000fca00078e0208 */
[----:B0-----:R-:W2:Y:S01]  /*0e70*/  LDG.E.64.CONSTANT R14, desc[UR6][R6.64] ;  /* 0x00000006060e7981 */ /* 0x001ea2000c1e9b00 */
[C---:B------:R-:W-:Y:S02]  /*0e80*/  LEA R12, P0, R29.reuse, R12, 0x3 ;  /* 0x0000000c1d0c7211 */ /* 0x040fe400078018ff */
[C---:B------:R-:W-:Y:S02]  /*0e90*/  IADD3 R17, P1, PT, R29.reuse, 0x1, RZ ;  /* 0x000000011d117810 */ /* 0x040fe40007f3e0ff */
[--C-:B------:R-:W-:Y:S02]  /*0ea0*/  LEA.HI.X R13, R29, R13, R26.reuse, 0x3, P0 ;  /* 0x0000000d1d0d7211 */ /* 0x100fe400000f1c1a */
[----:B------:R-:W-:Y:S01]  /*0eb0*/  ISETP.NE.AND P0, PT, R5, 0x1, PT ;  /* 0x000000010500780c */ /* 0x000fe20003f05270 */
[----:B------:R-:W-:Y:S02]  /*0ec0*/  IMAD.X R16, RZ, RZ, R26, P1 ;  /* 0x000000ffff107224 */ /* 0x000fe400008e061a */
[----:B--2---:R2:W-:Y:S10]  /*0ed0*/  STG.E.64 desc[UR6][R12.64], R14 ;  /* 0x0000000e0c007986 */ /* 0x0045f4000c101b06 */
[----:B------:R-:W-:Y:S05]  /*0ee0*/  @!P0 BRA `(.L_x_7) ;  /* 0x0000000000248947 */ /* 0x000fea0003800000 */
[----:B------:R-:W-:Y:S01]  /*0ef0*/  ISETP.NE.AND P0, PT, R5, 0x2, PT ;  /* 0x000000020500780c */ /* 0x000fe20003f05270 */
[----:B--2---:R-:W2:-:S12]  /*0f00*/  LDG.E.64.CONSTANT R14, desc[UR6][R6.64+0x8] ;  /* 0x00000806060e7981 */ /* 0x004e98000c1e9b00 */
[----:B------:R-:W3:Y:S01]  /*0f10*/  @P0 LDG.E.64.CONSTANT R18, desc[UR6][R6.64+0x10] ;  /* 0x0000100606120981 */ /* 0x000ee2000c1e9b00 */
[C---:B------:R-:W-:Y:S02]  /*0f20*/  IADD3 R17, P1, PT, R29.reuse, 0x2, RZ ;  /* 0x000000021d117810 */ /* 0x040fe40007f3e0ff */
[----:B------:R-:W-:-:S03]  /*0f30*/  @P0 IADD3 R17, P2, PT, R29, 0x3, RZ ;  /* 0x000000031d110810 */ /* 0x000fc60007f5e0ff */
[--C-:B------:R-:W-:Y:S02]  /*0f40*/  IMAD.X R16, RZ, RZ, R26.reuse, P1 ;  /* 0x000000ffff107224 */ /* 0x100fe400008e061a */
[----:B------:R-:W-:Y:S01]  /*0f50*/  @P0 IMAD.X R16, RZ, RZ, R26, P2 ;  /* 0x000000ffff100224 */ /* 0x000fe200010e061a */
[----:B--2---:R4:W-:Y:S04]  /*0f60*/  STG.E.64 desc[UR6][R12.64+0x8], R14 ;  /* 0x0000080e0c007986 */ /* 0x0049e8000c101b06 */
[----:B---3--:R4:W-:Y:S03]  /*0f70*/  @P0 STG.E.64 desc[UR6][R12.64+0x10], R18 ;  /* 0x000010120c000986 */ /* 0x0089e6000c101b06 */
.L_x_7:
[----:B------:R-:W3:Y:S02]  /*0f80*/  LDCU UR4, c[0x0][0x38c] ;  /* 0x00007180ff0477ac */ /* 0x000ee40008000800 */
[----:B---3--:R-:W-:-:S13]  /*0f90*/  ISETP.GE.AND P0, PT, R3, UR4, PT ;  /* 0x0000000403007c0c */ /* 0x008fda000bf06270 */
[----:B------:R-:W-:Y:S05]  /*0fa0*/  @!P0 BRA `(.L_x_13) ;  /* 0xfffffff000908947 */ /* 0x000fea000383ffff */
.L_x_0:
[----:B------:R-:W3:Y:S01]  /*0fb0*/  LDC.64 R6, c[0x0][0x3a8] ;  /* 0x0000ea00ff067b82 */ /* 0x000ee20000000a00 */
[----:B------:R-:W-:Y:S01]  /*0fc0*/  IMAD.IADD R3, R17, 0x1, -R4 ;  /* 0x0000000111037824 */ /* 0x000fe200078e0a04 */
[----:B---3--:R-:W-:-:S04]  /*0fd0*/  LEA R6, P0, R2, R6, 0x2 ;  /* 0x0000000602067211 */ /* 0x008fc800078010ff */
[----:B------:R-:W-:-:S05]  /*0fe0*/  LEA.HI.X R7, R2, R7, RZ, 0x2, P0 ;  /* 0x0000000702077211 */ /* 0x000fca00000f14ff */
[----:B------:R-:W-:Y:S01]  /*0ff0*/  STG.E desc[UR6][R6.64], R3 ;  /* 0x0000000306007986 */ /* 0x000fe2000c101906 */
[----:B-1----:R-:W-:Y:S05]  /*1000*/  EXIT ;  /* 0x000000000000794d */ /* 0x002fea0003800000 */
.L_x_14:
[----:B------:R-:W-:-:S00]  /*1010*/  BRA `(.L_x_14) ;  /* 0xfffffffc00fc7947 */ /* 0x000fc0000383ffff */
[----:B------:R-:W-:-:S00]  /*1020*/  NOP ;  /* 0x0000000000007918 */ /* 0x000fc00000000000 */
        /* <DEDUP_REMOVED lines=13> */
.L_x_145:


//--------------------- .text.ewah_size_kernel    --------------------------
	.section	.text.ewah_size_kernel,"ax",@progbits
	.align	128
        .global         ewah_size_kernel
        .type           ewah_size_kernel,@function
        .size           ewah_size_kernel,(.L_x_146 - ewah_size_kernel)
        .other          ewah_size_kernel,@"STO_CUDA_ENTRY STV_DEFAULT"
ewah_size_kernel:
.text.ewah_size_kernel:
[----:B------:R-:W-:Y:S01]  /*0000*/  LDC R1, c[0x0][0x37c] ;  /* 0x0000df00ff017b82 */ /* 0x000fe20000000800 */
[----:B------:R-:W0:Y:S07]  /*0010*/  S2R R0, SR_TID.X ;  /* 0x0000000000007919 */ /* 0x000e2e0000002100 */
[----:B------:R-:W1:Y:S08]  /*0020*/  S2UR UR10, SR_CTAID.X ;  /* 0x00000000000a79c3 */ /* 0x000e700000002500 */
[----:B------:R-:W1:Y:S02]  /*0030*/  LDC R2, c[0x0][0x388] ;  /* 0x0000e200ff027b82 */ /* 0x000e640000000800 */
[----:B-1----:R-:W-:-:S04]  /*0040*/  ISETP.LE.AND P0, PT, R2, UR10, PT ;  /* 0x0000000a02007c0c */ /* 0x002fc8000bf03270 */
[----:B0-----:R-:W-:-:S13]  /*0050*/  ISETP.NE.OR P0, PT, R0, RZ, P0 ;  /* 0x000000ff0000720c */ /* 0x001fda0000705670 */
[----:B------:R-:W-:Y:S05]  /*0060*/  @P0 EXIT ;  /* 0x000000000000094d */ /* 0x000fea0003800000 */
[----:B------:R-:W0:Y:S01]  /*0070*/  LDCU UR7, c[0x0][0x38c] ;  /* 0x00007180ff0777ac */ /* 0x000e220008000800 */
[----:B------:R-:W-:Y:S02]  /*0080*/  IMAD.MOV.U32 R0, RZ, RZ, RZ ;  /* 0x000000ffff007224 */ /* 0x000fe400078e00ff */
[----:B------:R-:W-:Y:S01]  /*0090*/  IMAD.MOV.U32 R5, RZ, RZ, RZ ;  /* 0x000000ffff057224 */ /* 0x000fe200078e00ff */
[----:B------:R-:W1:Y:S01]  /*00a0*/  LDCU.64 UR12, c[0x0][0x358] ;  /* 0x00006b00ff0c77ac */ /* 0x000e620008000a00 */
[----:B0-----:R-:W-:-:S09]  /*00b0*/  UISETP.GE.AND UP0, UPT, UR7, 0x1, UPT ;  /* 0x000000010700788c */ /* 0x001fd2000bf06270 */
[----:B-1----:R-:W-:Y:S05]  /*00c0*/  BRA.U !UP0, `(.L_x_15) ;  /* 0x0000000508287547 */ /* 0x002fea000b800000 */
[----:B------:R-:W0:Y:S01]  /*00d0*/  LDCU.64 UR4, c[0x0][0x390] ;  /* 0x00007200ff0477ac */ /* 0x000e220008000a00 */
[----:B------:R-:W1:Y:S01]  /*00e0*/  LDCU.64 UR8, c[0x0][0x380] ;  /* 0x00007000ff0877ac */ /* 0x000e620008000a00 */
[----:B------:R-:W-:Y:S02]  /*00f0*/  USHF.R.S32.HI UR6, URZ, 0x1f, UR7 ;  /* 0x0000001fff067899 */ /* 0x000fe40008011407 */
[----:B0-----:R-:W-:-:S04]  /*0100*/  ULEA UR4, UP0, UR10, UR4, 0x2 ;  /* 0x000000040a047291 */ /* 0x001fc8000f8010ff */
[----:B------:R-:W-:Y:S02]  /*0110*/  ULEA.HI.X UR5, UR10, UR5, URZ, 0x2, UP0 ;  /* 0x000000050a057291 */ /* 0x000fe400080f14ff */
[----:B------:R-:W-:Y:S01]  /*0120*/  IMAD.U32 R2, RZ, RZ, UR4 ;  /* 0x00000004ff027e24 */ /* 0x000fe2000f8e00ff */
[----:B------:R-:W-:-:S03]  /*0130*/  UIMAD UR6, UR6, UR10, URZ ;  /* 0x0000000a060672a4 */ /* 0x000fc6000f8e02ff */
[----:B------:R-:W-:Y:S01]  /*0140*/  IMAD.U32 R3, RZ, RZ, UR5 ;  /* 0x00000005ff037e24 */ /* 0x000fe2000f8e00ff */
[----:B------:R-:W-:-:S04]  /*0150*/  UIMAD.WIDE.U32 UR4, UR10, UR7, URZ ;  /* 0x000000070a0472a5 */ /* 0x000fc8000f8e00ff */
[----:B-1----:R-:W-:Y:S01]  /*0160*/  ULEA UR7, UP0, UR4, UR8, 0x3 ;  /* 0x0000000804077291 */ /* 0x002fe2000f8018ff */
[----:B------:R-:W-:Y:S01]  /*0170*/  HFMA2 R0, -RZ, RZ, 0, 0 ;  /* 0x00000000ff007431 */ /* 0x000fe200000001ff */
[----:B------:R-:W-:Y:S01]  /*0180*/  UIADD3 UR5, UPT, UPT, UR5, UR6, URZ ;  /* 0x0000000605057290 */ /* 0x000fe2000fffe0ff */
[----:B------:R0:W5:Y:S01]  /*0190*/  LDG.E.CONSTANT R4, desc[UR12][R2.64] ;  /* 0x0000000c02047981 */ /* 0x000162000c1e9900 */
[----:B------:R-:W-:Y:S02]  /*01a0*/  IMAD.MOV.U32 R5, RZ, RZ, RZ ;  /* 0x000000ffff057224 */ /* 0x000fe400078e00ff */
[----:B------:R-:W-:Y:S01]  /*01b0*/  ULEA.HI.X UR5, UR4, UR9, UR5, 0x3, UP0 ;  /* 0x0000000904057291 */ /* 0x000fe200080f1c05 */
[----:B------:R-:W-:Y:S02]  /*01c0*/  IMAD.MOV.U32 R9, RZ, RZ, RZ ;  /* 0x000000ffff097224 */ /* 0x000fe400078e00ff */
[----:B0-----:R-:W-:-:S03]  /*01d0*/  IMAD.U32 R2, RZ, RZ, UR7 ;  /* 0x00000007ff027e24 */ /* 0x001fc6000f8e00ff */
[----:B------:R-:W-:-:S07]  /*01e0*/  IMAD.U32 R3, RZ, RZ, UR5 ;  /* 0x00000005ff037e24 */ /* 0x000fce000f8e00ff */
.L_x_22:
[----:B-----5:R-:W-:-:S13]  /*01f0*/  ISETP.NE.AND P0, PT, R4, RZ, PT ;  /* 0x000000ff0400720c */ /* 0x020fda0003f05270 */
[----:B0-----:R-:W-:Y:S05]  /*0200*/  @!P0 BRA `(.L_x_16) ;  /* 0x00000000005c8947 */ /* 0x001fea0003800000 */
[----:B------:R-:W-:Y:S01]  /*0210*/  IMAD.WIDE R6, R9, 0x8, R2 ;  /* 0x0000000809067825 */ /* 0x000fe200078e0202 */
[----:B------:R-:W0:Y:S05]  /*0220*/  LDCU UR4, c[0x0][0x38c] ;  /* 0x00007180ff0477ac */ /* 0x000e2a0008000800 */
[----:B------:R-:W2:Y:S02]  /*0230*/  LDG.E.64.CONSTANT R6, desc[UR12][R6.64] ;  /* 0x0000000c06067981 */ /* 0x000ea4000c1e9b00 */
[----:B--2---:R-:W-:-:S04]  /*0240*/  IADD3 R8, P1, PT, R6, 0x1, RZ ;  /* 0x0000000106087810 */ /* 0x004fc80007f3e0ff */
[----:B------:R-:W-:Y:S02]  /*0250*/  ISETP.GT.U32.AND P0, PT, R8, 0x1, PT ;  /* 0x000000010800780c */ /* 0x000fe40003f04070 */
[----:B------:R-:W-:-:S04]  /*0260*/  IADD3.X R8, PT, PT, RZ, R7, RZ, P1, !PT ;  /* 0x00000007ff087210 */ /* 0x000fc80000ffe4ff */
[----:B------:R-:W-:-:S04]  /*0270*/  ISETP.GT.U32.AND.EX P0, PT, R8, RZ, PT, P0 ;  /* 0x000000ff0800720c */ /* 0x000fc80003f04100 */
[----:B0-----:R-:W-:-:S13]  /*0280*/  ISETP.GE.OR P0, PT, R9, UR4, P0 ;  /* 0x0000000409007c0c */ /* 0x001fda0008706670 */
[----:B------:R-:W-:Y:S05]  /*0290*/  @P0 BRA `(.L_x_16) ;  /* 0x0000000000380947 */ /* 0x000fea0003800000 */
[----:B------:R-:W0:Y:S01]  /*02a0*/  LDC R8, c[0x0][0x38c] ;  /* 0x0000e300ff087b82 */ /* 0x000e220000000800 */
[----:B------:R-:W-:Y:S01]  /*02b0*/  ISETP.NE.U32.AND P0, PT, R6, -0x1, PT ;  /* 0xffffffff0600780c */ /* 0x000fe20003f05070 */
[----:B------:R-:W1:Y:S03]  /*02c0*/  LDCU UR4, c[0x0][0x38c] ;  /* 0x00007180ff0477ac */ /* 0x000e660008000800 */
[----:B------:R-:W-:-:S04]  /*02d0*/  ISETP.NE.AND.EX P0, PT, R7, -0x1, PT, P0 ;  /* 0xffffffff0700780c */ /* 0x000fc80003f05300 */
[----:B------:R-:W-:-:S09]  /*02e0*/  SEL R11, RZ, 0xffffffff, P0 ;  /* 0xffffffffff0b7807 */ /* 0x000fd20000000000 */
.L_x_17:
        /* <DEDUP_REMOVED lines=9> */
.L_x_16:
[----:B0-----:R-:W0:Y:S01]  /*0380*/  LDC R8, c[0x0][0x38c] ;  /* 0x0000e300ff087b82 */ /* 0x001e220000000800 */
[----:B------:R-:W-:Y:S02]  /*0390*/  HFMA2 R7, -RZ, RZ, 0, 0 ;  /* 0x00000000ff077431 */ /* 0x000fe400000001ff */
[----:B------:R-:W-:Y:S01]  /*03a0*/  IMAD.MOV.U32 R6, RZ, RZ, 0x1 ;  /* 0x00000001ff067424 */ /* 0x000fe200078e00ff */
[----:B0-----:R-:W-:-:S13]  /*03b0*/  ISETP.GE.AND P0, PT, R9, R8, PT ;  /* 0x000000080900720c */ /* 0x001fda0003f06270 */
[----:B------:R-:W-:Y:S05]  /*03c0*/  @P0 BRA `(.L_x_18) ;  /* 0x0000000000540947 */ /* 0x000fea0003800000 */
[----:B------:R-:W0:Y:S01]  /*03d0*/  LDC R14, c[0x0][0x38c] ;  /* 0x0000e300ff0e7b82 */ /* 0x000e220000000800 */
[----:B------:R-:W-:Y:S01]  /*03e0*/  IMAD.IADD R13, R8, 0x1, -R9 ;  /* 0x00000001080d7824 */ /* 0x000fe200078e0a09 */
[----:B------:R-:W-:Y:S01]  /*03f0*/  ISETP.NE.AND P1, PT, R4, RZ, PT ;  /* 0x000000ff0400720c */ /* 0x000fe20003f25270 */
[----:B------:R-:W-:-:S12]  /*0400*/  IMAD.MOV.U32 R8, RZ, RZ, RZ ;  /* 0x000000ffff087224 */ /* 0x000fd800078e00ff */
.L_x_21:
[----:B------:R-:W-:Y:S05]  /*0410*/  @!P1 BRA `(.L_x_19) ;  /* 0x0000000000209947 */ /* 0x000fea0003800000 */
[----:B------:R-:W-:-:S04]  /*0420*/  IMAD.IADD R11, R9, 0x1, R8 ;  /* 0x00000001090b7824 */ /* 0x000fc800078e0208 */
[----:B------:R-:W-:-:S06]  /*0430*/  IMAD.WIDE R6, R11, 0x8, R2 ;  /* 0x000000080b067825 */ /* 0x000fcc00078e0202 */
[----:B------:R-:W2:Y:S02]  /*0440*/  LDG.E.64.CONSTANT R6, desc[UR12][R6.64] ;  /* 0x0000000c06067981 */ /* 0x000ea4000c1e9b00 */
[----:B--2---:R-:W-:-:S04]  /*0450*/  IADD3 R10, P0, PT, R6, 0x1, RZ ;  /* 0x00000001060a7810 */ /* 0x004fc80007f1e0ff */
[----:B------:R-:W-:Y:S02]  /*0460*/  IADD3.X R12, PT, PT, RZ, R7, RZ, P0, !PT ;  /* 0x00000007ff0c7210 */ /* 0x000fe400007fe4ff */
[----:B------:R-:W-:-:S04]  /*0470*/  ISETP.GE.U32.AND P0, PT, R10, 0x2, PT ;  /* 0x000000020a00780c */ /* 0x000fc80003f06070 */
[----:B------:R-:W-:-:S13]  /*0480*/  ISETP.GE.U32.AND.EX P0, PT, R12, RZ, PT, P0 ;  /* 0x000000ff0c00720c */ /* 0x000fda0003f06100 */
[----:B------:R-:W-:Y:S05]  /*0490*/  @!P0 BRA `(.L_x_20) ;  /* 0x0000000000148947 */ /* 0x000fea0003800000 */
.L_x_19:
[----:B------:R-:W-:-:S05]  /*04a0*/  VIADD R8, R8, 0x1 ;  /* 0x0000000108087836 */ /* 0x000fca0000000000 */
[----:B------:R-:W-:-:S13]  /*04b0*/  ISETP.NE.AND P0, PT, R8, R13, PT ;  /* 0x0000000d0800720c */ /* 0x000fda0003f05270 */
[----:B------:R-:W-:Y:S05]  /*04c0*/  @P0 BRA `(.L_x_21) ;  /* 0xfffffffc00d00947 */ /* 0x000fea000383ffff */
[----:B0-----:R-:W-:Y:S02]  /*04d0*/  IMAD.MOV.U32 R11, RZ, RZ, R14 ;  /* 0x000000ffff0b7224 */ /* 0x001fe400078e000e */
[----:B------:R-:W-:-:S07]  /*04e0*/  IMAD.MOV.U32 R8, RZ, RZ, R13 ;  /* 0x000000ffff087224 */ /* 0x000fce00078e000d */
.L_x_20:
[----:B------:R-:W-:Y:S01]  /*04f0*/  IADD3 R6, PT, PT, R8, 0x1, RZ ;  /* 0x0000000108067810 */ /* 0x000fe20007ffe0ff */
[----:B------:R-:W-:Y:S02]  /*0500*/  IMAD.MOV.U32 R9, RZ, RZ, R11 ;  /* 0x000000ffff097224 */ /* 0x000fe400078e000b */
[----:B------:R-:W-:-:S07]  /*0510*/  IMAD.MOV.U32 R7, RZ, RZ, RZ ;  /* 0x000000ffff077224 */ /* 0x000fce00078e00ff */
.L_x_18:
[----:B-1----:R-:W1:Y:S01]  /*0520*/  LDCU UR4, c[0x0][0x38c] ;  /* 0x00007180ff0477ac */ /* 0x002e620008000800 */
[----:B------:R-:W-:-:S05]  /*0530*/  IADD3 R0, P1, PT, R0, R6, RZ ;  /* 0x0000000600007210 */ /* 0x000fca0007f3e0ff */
[----:B------:R-:W-:Y:S01]  /*0540*/  IMAD.X R5, R5, 0x1, R7, P1 ;  /* 0x0000000105057824 */ /* 0x000fe200008e0607 */
[----:B-1----:R-:W-:-:S13]  /*0550*/  ISETP.GE.AND P0, PT, R9, UR4, PT ;  /* 0x0000000409007c0c */ /* 0x002fda000bf06270 */
[----:B------:R-:W-:Y:S05]  /*0560*/  @!P0 BRA `(.L_x_22) ;  /* 0xfffffffc00208947 */ /* 0x000fea000383ffff */
.L_x_15:
[----:B------:R-:W1:Y:S01]  /*0570*/  LDCU.64 UR4, c[0x0][0x398] ;  /* 0x00007300ff0477ac */ /* 0x000e620008000a00 */
[----:B------:R-:W-:Y:S01]  /*0580*/  IMAD.MOV.U32 R4, RZ, RZ, R0 ;  /* 0x000000ffff047224 */ /* 0x000fe200078e0000 */
[----:B-1----:R-:W-:-:S04]  /*0590*/  ULEA UR4, UP0, UR10, UR4, 0x3 ;  /* 0x000000040a047291 */ /* 0x002fc8000f8018ff */
[----:B------:R-:W-:Y:S02]  /*05a0*/  ULEA.HI.X UR5, UR10, UR5, URZ, 0x3, UP0 ;  /* 0x000000050a057291 */ /* 0x000fe400080f1cff */
[----:B------:R-:W-:-:S04]  /*05b0*/  MOV R2, UR4 ;  /* 0x0000000400027c02 */ /* 0x000fc80008000f00 */
[----:B------:R-:W-:-:S05]  /*05c0*/  IMAD.U32 R3, RZ, RZ, UR5 ;  /* 0x00000005ff037e24 */ /* 0x000fca000f8e00ff */
[----:B------:R-:W-:Y:S01]  /*05d0*/  STG.E.64 desc[UR12][R2.64], R4 ;  /* 0x0000000402007986 */ /* 0x000fe2000c101b0c */
[----:B------:R-:W-:Y:S05]  /*05e0*/  EXIT ;  /* 0x000000000000794d */ /* 0x000fea0003800000 */
.L_x_23:
        /* <DEDUP_REMOVED lines=9> */
.L_x_146:


//--------------------- .text.compress_flags_from_density_kernel --------------------------
	.section	.text.compress_flags_from_density_kernel,"ax",@progbits
	.align	128
        .global         compress_flags_from_density_kernel
        .type           compress_flags_from_density_kernel,@function
        .size           compress_flags_from_density_kernel,(.L_x_140 - compress_flags_from_density_kernel)
        .other          compress_flags_from_density_kernel,@"STO_CUDA_ENTRY STV_DEFAULT"
compress_flags_from_density_kernel:
.text.compress_flags_from_density_kernel:
[----:B------:R-:W-:Y:S01]  /*0000*/  LDC R1, c[0x0][0x37c] ;  /* 0x0000df00ff017b82 */ /* 0x000fe20000000800 */
[----:B------:R-:W0:Y:S07]  /*0010*/  S2R R3, SR_TID.X ;  /* 0x0000000000037919 */ /* 0x000e2e0000002100 */
[----:B------:R-:W0:Y:S01]  /*0020*/  S2UR UR4, SR_CTAID.X ;  /* 0x00000000000479c3 */ /* 0x000e220000002500 */
[----:B------:R-:W1:Y:S07]  /*0030*/  LDCU UR5, c[0x0][0x388] ;  /* 0x00007100ff0577ac */ /* 0x000e6e0008000800 */
[----:B------:R-:W0:Y:S02]  /*0040*/  LDC R2, c[0x0][0x360] ;  /* 0x0000d800ff027b82 */ /* 0x000e240000000800 */
[----:B0-----:R-:W-:-:S05]  /*0050*/  IMAD R2, R2, UR4, R3 ;  /* 0x0000000402027c24 */ /* 0x001fca000f8e0203 */
[----:B-1----:R-:W-:-:S13]  /*0060*/  ISETP.GE.AND P0, PT, R2, UR5, PT ;  /* 0x0000000502007c0c */ /* 0x002fda000bf06270 */
[----:B------:R-:W-:Y:S05]  /*0070*/  @P0 EXIT ;  /* 0x000000000000094d */ /* 0x000fea0003800000 */
[----:B------:R-:W0:Y:S01]  /*0080*/  LDCU UR4, c[0x0][0x38c] ;  /* 0x00007180ff0477ac */ /* 0x000e220008000800 */
[----:B------:R-:W-:Y:S01]  /*0090*/  CS2R R4, SRZ ;  /* 0x0000000000047805 */ /* 0x000fe2000001ff00 */
[----:B0-----:R-:W0:Y:S01]  /*00a0*/  I2F.F64 R6, UR4 ;  /* 0x0000000400067d12 */ /* 0x001e220008201c00 */
[----:B------:R-:W1:Y:S01]  /*00b0*/  LDCU.64 UR4, c[0x0][0x358] ;  /* 0x00006b00ff0477ac */ /* 0x000e620008000a00 */
[----:B0-----:R-:W-:-:S08]  /*00c0*/  DMUL R6, R6, 64 ;  /* 0x4050000006067828 */ /* 0x001fd00000000000 */
[----:B------:R-:W-:-:S14]  /*00d0*/  DSETP.GT.AND P0, PT, R6, RZ, PT ;  /* 0x000000ff0600722a */ /* 0x000fdc0003f04000 */
[----:B-1----:R-:W-:Y:S05]  /*00e0*/  @!P0 BRA `(.L_x_24) ;  /* 0x0000000000608947 */ /* 0x002fea0003800000 */
[----:B------:R-:W0:Y:S02]  /*00f0*/  LDC.64 R4, c[0x0][0x380] ;  /* 0x0000e000ff047b82 */ /* 0x000e240000000a00 */
[----:B0-----:R-:W-:-:S05]  /*0100*/  IMAD.WIDE R4, R2, 0x8, R4 ;  /* 0x0000000802047825 */ /* 0x001fca00078e0204 */
[----:B------:R-:W2:Y:S01]  /*0110*/  LDG.E.64.CONSTANT R8, desc[UR4][R4.64] ;  /* 0x0000000404087981 */ /* 0x000ea2000c1e9b00 */
[----:B------:R-:W0:Y:S01]  /*0120*/  MUFU.RCP64H R11, R7 ;  /* 0x00000007000b7308 */ /* 0x000e220000001800 */
[----:B------:R-:W-:Y:S01]  /*0130*/  IMAD.MOV.U32 R10, RZ, RZ, 0x1 ;  /* 0x00000001ff0a7424 */ /* 0x000fe200078e00ff */
[----:B------:R-:W-:Y:S05]  /*0140*/  BSSY.RECONVERGENT B0, `(.L_x_24) ;  /* 0x0000012000007945 */ /* 0x000fea0003800200 */
[----:B0-----:R-:W-:-:S08]  /*0150*/  DFMA R12, -R6, R10, 1 ;  /* 0x3ff00000060c742b */ /* 0x001fd0000000010a */
[----:B------:R-:W-:-:S08]  /*0160*/  DFMA R12, R12, R12, R12 ;  /* 0x0000000c0c0c722b */ /* 0x000fd0000000000c */
[----:B------:R-:W-:-:S08]  /*0170*/  DFMA R12, R10, R12, R10 ;  /* 0x0000000c0a0c722b */ /* 0x000fd0000000000a */
[----:B------:R-:W-:-:S08]  /*0180*/  DFMA R10, -R6, R12, 1 ;  /* 0x3ff00000060a742b */ /* 0x000fd0000000010c */
[----:B------:R-:W-:Y:S01]  /*0190*/  DFMA R10, R12, R10, R12 ;  /* 0x0000000a0c0a722b */ /* 0x000fe2000000000c */
[----:B--2---:R-:W0:Y:S07]  /*01a0*/  I2F.F64.U64 R8, R8 ;  /* 0x0000000800087312 */ /* 0x004e2e0000301800 */
[----:B0-----:R-:W-:Y:S01]  /*01b0*/  DMUL R12, R8, R10 ;  /* 0x0000000a080c7228 */ /* 0x001fe20000000000 */
[----:B------:R-:W-:-:S07]  /*01c0*/  FSETP.GEU.AND P1, PT, |R9|, 6.5827683646048100446e-37, PT ;  /* 0x036000000900780b */ /* 0x000fce0003f2e200 */
[----:B------:R-:W-:-:S08]  /*01d0*/  DFMA R14, -R6, R12, R8 ;  /* 0x0000000c060e722b */ /* 0x000fd00000000108 */
[----:B------:R-:W-:-:S10]  /*01e0*/  DFMA R4, R10, R14, R12 ;  /* 0x0000000e0a04722b */ /* 0x000fd4000000000c */
[----:B------:R-:W-:-:S05]  /*01f0*/  FFMA R0, RZ, R7, R5 ;  /* 0x00000007ff007223 */ /* 0x000fca0000000005 */
[----:B------:R-:W-:-:S13]  /*0200*/  FSETP.GT.AND P0, PT, |R0|, 1.469367938527859385e-39, PT ;  /* 0x001000000000780b */ /* 0x000fda0003f04200 */
[----:B------:R-:W-:Y:S05]  /*0210*/  @P0 BRA P1, `(.L_x_25) ;  /* 0x0000000000100947 */ /* 0x000fea0000800000 */
[----:B------:R-:W-:-:S07]  /*0220*/  MOV R0, 0x240 ;  /* 0x0000024000007802 */ /* 0x000fce0000000f00 */
[----:B------:R-:W-:Y:S05]  /*0230*/  CALL.REL.NOINC `($__internal_0_$__cuda_sm20_div_rn_f64_full) ;  /* 0x0000000000c47944 */ /* 0x000fea0003c00000 */
[----:B------:R-:W-:Y:S02]  /*0240*/  IMAD.MOV.U32 R4, RZ, RZ, R12 ;  /* 0x000000ffff047224 */ /* 0x000fe400078e000c */
[----:B------:R-:W-:-:S07]  /*0250*/  IMAD.MOV.U32 R5, RZ, RZ, R13 ;  /* 0x000000ffff057224 */ /* 0x000fce00078e000d */
.L_x_25:
[----:B------:R-:W-:Y:S05]  /*0260*/  BSYNC.RECONVERGENT B0 ;  /* 0x0000000000007941 */ /* 0x000fea0003800200 */
.L_x_24:
[----:B------:R-:W-:Y:S01]  /*0270*/  DSETP.GT.AND P0, PT, R4, 1, PT ;  /* 0x3ff000000400742a */ /* 0x000fe20003f04000 */
[----:B------:R-:W-:Y:S01]  /*0280*/  BSSY.RECONVERGENT B0, `(.L_x_26) ;  /* 0x0000009000007945 */ /* 0x000fe20003800200 */
[----:B------:R-:W-:-:S04]  /*0290*/  MOV R0, 0x310 ;  /* 0x0000031000007802 */ /* 0x000fc80000000f00 */
[----:B------:R-:W-:Y:S02]  /*02a0*/  FSEL R6, R4, RZ, !P0 ;  /* 0x000000ff04067208 */ /* 0x000fe40004000000 */
[----:B------:R-:W-:-:S06]  /*02b0*/  FSEL R7, R5, 1.875, !P0 ;  /* 0x3ff0000005077808 */ /* 0x000fcc0004000000 */
[----:B------:R-:W-:-:S08]  /*02c0*/  DADD R4, -R6, 1 ;  /* 0x3ff0000006047429 */ /* 0x000fd00000000100 */
[----:B------:R-:W-:-:S10]  /*02d0*/  DADD R8, -RZ, |R4| ;  /* 0x00000000ff087229 */ /* 0x000fd40000000504 */
[----:B------:R-:W-:Y:S02]  /*02e0*/  IMAD.MOV.U32 R14, RZ, RZ, R8 ;  /* 0x000000ffff0e7224 */ /* 0x000fe400078e0008 */
[----:B------:R-:W-:-:S07]  /*02f0*/  IMAD.MOV.U32 R3, RZ, RZ, R9 ;  /* 0x000000ffff037224 */ /* 0x000fce00078e0009 */
[----:B------:R-:W-:Y:S05]  /*0300*/  CALL.REL.NOINC `($compress_flags_from_density_kernel$__internal_accurate_pow) ;  /* 0x0000000800007944 */ /* 0x000fea0003c00000 */
[----:B------:R-:W-:Y:S05]  /*0310*/  BSYNC.RECONVERGENT B0 ;  /* 0x0000000000007941 */ /* 0x000fea0003800200 */
.L_x_26:
[C---:B------:R-:W-:Y:S01]  /*0320*/  DADD R8, R4.reuse, 128 ;  /* 0x4060000004087429 */ /* 0x040fe20000000000 */
[----:B------:R-:W-:Y:S01]  /*0330*/  BSSY.RECONVERGENT B0, `(.L_x_27) ;  /* 0x000000e000007945 */ /* 0x000fe20003800200 */
[----:B------:R-:W-:Y:S01]  /*0340*/  DSETP.NEU.AND P1, PT, R4, RZ, PT ;  /* 0x000000ff0400722a */ /* 0x000fe20003f2d000 */
[----:B------:R-:W-:Y:S01]  /*0350*/  IMAD.MOV.U32 R14, RZ, RZ, R6 ;  /* 0x000000ffff0e7224 */ /* 0x000fe200078e0006 */
[----:B------:R-:W-:-:S06]  /*0360*/  MOV R0, 0x410 ;  /* 0x0000041000007802 */ /* 0x000fcc0000000f00 */
[----:B------:R-:W-:Y:S01]  /*0370*/  LOP3.LUT R8, R9, 0x7ff00000, RZ, 0xc0, !PT ;  /* 0x7ff0000009087812 */ /* 0x000fe200078ec0ff */
[----:B------:R-:W-:-:S03]  /*0380*/  IMAD.MOV.U32 R9, RZ, RZ, R16 ;  /* 0x000000ffff097224 */ /* 0x000fc600078e0010 */
[----:B------:R-:W-:Y:S01]  /*0390*/  ISETP.NE.AND P0, PT, R8, 0x7ff00000, PT ;  /* 0x7ff000000800780c */ /* 0x000fe20003f05270 */
[----:B------:R-:W-:Y:S01]  /*03a0*/  IMAD.MOV.U32 R8, RZ, RZ, R3 ;  /* 0x000000ffff087224 */ /* 0x000fe200078e0003 */
[----:B------:R-:W-:Y:S01]  /*03b0*/  @!P1 CS2R R8, SRZ ;  /* 0x0000000000089805 */ /* 0x000fe2000001ff00 */
[----:B------:R-:W-:-:S10]  /*03c0*/  IMAD.MOV.U32 R3, RZ, RZ, R7 ;  /* 0x000000ffff037224 */ /* 0x000fd400078e0007 */
[----:B------:R-:W-:-:S14]  /*03d0*/  DSETP.NEU.OR P0, PT, |R4|, +INF , P0 ;  /* 0x7ff000000400742a */ /* 0x000fdc000070d600 */
[----:B------:R-:W-:Y:S02]  /*03e0*/  @!P0 IMAD.MOV.U32 R8, RZ, RZ, 0x0 ;  /* 0x00000000ff088424 */ /* 0x000fe400078e00ff */
[----:B------:R-:W-:-:S07]  /*03f0*/  @!P0 IMAD.MOV.U32 R9, RZ, RZ, 0x7ff00000 ;  /* 0x7ff00000ff098424 */ /* 0x000fce00078e00ff */
[----:B------:R-:W-:Y:S05]  /*0400*/  CALL.REL.NOINC `($compress_flags_from_density_kernel$__internal_accurate_pow) ;  /* 0x0000000400c07944 */ /* 0x000fea0003c00000 */
[----:B------:R-:W-:Y:S05]  /*0410*/  BSYNC.RECONVERGENT B0 ;  /* 0x0000000000007941 */ /* 0x000fea0003800200 */
.L_x_27:
[----:B------:R-:W-:Y:S01]  /*0420*/  DSETP.NEU.AND P0, PT, R6, RZ, PT ;  /* 0x000000ff0600722a */ /* 0x000fe20003f0d000 */
[----:B------:R-:W0:Y:S01]  /*0430*/  LDC.64 R10, c[0x0][0x398] ;  /* 0x0000e600ff0a7b82 */ /* 0x000e220000000a00 */
[----:B------:R-:W-:Y:S02]  /*0440*/  DADD R12, -R8, 1 ;  /* 0x3ff00000080c7429 */ /* 0x000fe40000000100 */
[----:B------:R-:W-:Y:S01]  /*0450*/  DSETP.NEU.AND P1, PT, R4, 1, PT ;  /* 0x3ff000000400742a */ /* 0x000fe20003f2d000 */
[----:B------:R-:W-:Y:S01]  /*0460*/  IMAD.MOV.U32 R4, RZ, RZ, R3 ;  /* 0x000000ffff047224 */ /* 0x000fe200078e0003 */
[----:B------:R-:W-:Y:S01]  /*0470*/  DSETP.NEU.AND P2, PT, R6, 1, PT ;  /* 0x3ff000000600742a */ /* 0x000fe20003f4d000 */
[----:B------:R-:W-:Y:S02]  /*0480*/  IMAD.MOV.U32 R5, RZ, RZ, R16 ;  /* 0x000000ffff057224 */ /* 0x000fe400078e0010 */
[----:B------:R-:W1:Y:S03]  /*0490*/  LDC.64 R8, c[0x0][0x390] ;  /* 0x0000e400ff087b82 */ /* 0x000e660000000a00 */
[----:B------:R-:W-:-:S02]  /*04a0*/  FSEL R6, R12, RZ, P1 ;  /* 0x000000ff0c067208 */ /* 0x000fc40000800000 */
[----:B------:R-:W-:Y:S02]  /*04b0*/  @!P0 CS2R R4, SRZ ;  /* 0x0000000000048805 */ /* 0x000fe4000001ff00 */
[----:B------:R-:W-:-:S04]  /*04c0*/  FSEL R7, R13, RZ, P1 ;  /* 0x000000ff0d077208 */ /* 0x000fc80000800000 */
[----:B------:R-:W-:Y:S02]  /*04d0*/  FSEL R4, R4, RZ, P2 ;  /* 0x000000ff04047208 */ /* 0x000fe40001000000 */
[----:B------:R-:W-:Y:S01]  /*04e0*/  FSEL R5, R5, 1.875, P2 ;  /* 0x3ff0000005057808 */ /* 0x000fe20001000000 */
[----:B0-----:R-:W-:-:S05]  /*04f0*/  IMAD.WIDE R2, R2, 0x4, R10 ;  /* 0x0000000402027825 */ /* 0x001fca00078e020a */
[----:B------:R-:W-:-:S08]  /*0500*/  DADD R4, R6, -R4 ;  /* 0x0000000006047229 */ /* 0x000fd00000000804 */
[----:B-1----:R-:W-:-:S06]  /*0510*/  DSETP.GTU.AND P0, PT, R4, R8, PT ;  /* 0x000000080400722a */ /* 0x002fcc0003f0c000 */
[----:B------:R-:W-:-:S05]  /*0520*/  SEL R5, RZ, 0x1, P0 ;  /* 0x00000001ff057807 */ /* 0x000fca0000000000 */
[----:B------:R-:W-:Y:S01]  /*0530*/  STG.E desc[UR4][R2.64], R5 ;  /* 0x0000000502007986 */ /* 0x000fe2000c101904 */
[----:B------:R-:W-:Y:S05]  /*0540*/  EXIT ;  /* 0x000000000000794d */ /* 0x000fea0003800000 */
        .weak           $__internal_0_$__cuda_sm20_div_rn_f64_full
        .type           $__internal_0_$__cuda_sm20_div_rn_f64_full,@function
        .size           $__internal_0_$__cuda_sm20_div_rn_f64_full,($compress_flags_from_density_kernel$__internal_accurate_pow - $__internal_0_$__cuda_sm20_div_rn_f64_full)
$__internal_0_$__cuda_sm20_div_rn_f64_full:
[C---:B------:R-:W-:Y:S01]  /*0550*/  FSETP.GEU.AND P0, PT, |R7|.reuse, 1.469367938527859385e-39, PT ;  /* 0x001000000700780b */ /* 0x040fe20003f0e200 */
[----:B------:R-:W-:Y:S01]  /*0560*/  IMAD.MOV.U32 R16, RZ, RZ, 0x1 ;  /* 0x00000001ff107424 */ /* 0x000fe200078e00ff */
[----:B------:R-:W-:Y:S01]  /*0570*/  LOP3.LUT R4, R7, 0x800fffff, RZ, 0xc0, !PT ;  /* 0x800fffff07047812 */ /* 0x000fe200078ec0ff */
[----:B------:R-:W-:Y:S01]  /*0580*/  BSSY.RECONVERGENT B1, `(.L_x_28) ;  /* 0x0000055000017945 */ /* 0x000fe20003800200 */
[C---:B------:R-:W-:Y:S02]  /*0590*/  FSETP.GEU.AND P2, PT, |R9|.reuse, 1.469367938527859385e-39, PT ;  /* 0x001000000900780b */ /* 0x040fe40003f4e200 */
[----:B------:R-:W-:Y:S01]  /*05a0*/  LOP3.LUT R5, R4, 0x3ff00000, RZ, 0xfc, !PT ;  /* 0x3ff0000004057812 */ /* 0x000fe200078efcff */
[----:B------:R-:W-:Y:S01]  /*05b0*/  IMAD.MOV.U32 R4, RZ, RZ, R6 ;  /* 0x000000ffff047224 */ /* 0x000fe200078e0006 */
[----:B------:R-:W-:Y:S02]  /*05c0*/  LOP3.LUT R3, R9, 0x7ff00000, RZ, 0xc0, !PT ;  /* 0x7ff0000009037812 */ /* 0x000fe400078ec0ff */
[----:B------:R-:W-:-:S03]  /*05d0*/  LOP3.LUT R14, R7, 0x7ff00000, RZ, 0xc0, !PT ;  /* 0x7ff00000070e7812 */ /* 0x000fc600078ec0ff */
[----:B------:R-:W-:Y:S01]  /*05e0*/  @!P0 DMUL R4, R6, 8.98846567431157953865e+307 ;  /* 0x7fe0000006048828 */ /* 0x000fe20000000000 */
[----:B------:R-:W-:-:S03]  /*05f0*/  ISETP.GE.U32.AND P1, PT, R3, R14, PT ;  /* 0x0000000e0300720c */ /* 0x000fc60003f26070 */
[----:B------:R-:W-:Y:S01]  /*0600*/  @!P2 LOP3.LUT R12, R7, 0x7ff00000, RZ, 0xc0, !PT ;  /* 0x7ff00000070ca812 */ /* 0x000fe200078ec0ff */
[----:B------:R-:W-:Y:S01]  /*0610*/  @!P2 IMAD.MOV.U32 R18, RZ, RZ, RZ ;  /* 0x000000ffff12a224 */ /* 0x000fe200078e00ff */
[----:B------:R-:W0:Y:S02]  /*0620*/  MUFU.RCP64H R17, R5 ;  /* 0x0000000500117308 */ /* 0x000e240000001800 */
[----:B------:R-:W-:Y:S01]  /*0630*/  @!P2 ISETP.GE.U32.AND P3, PT, R3, R12, PT ;  /* 0x0000000c0300a20c */ /* 0x000fe20003f66070 */
[----:B------:R-:W-:-:S05]  /*0640*/  IMAD.MOV.U32 R12, RZ, RZ, 0x1ca00000 ;  /* 0x1ca00000ff0c7424 */ /* 0x000fca00078e00ff */
[----:B------:R-:W-:-:S04]  /*0650*/  @!P2 SEL R13, R12, 0x63400000, !P3 ;  /* 0x634000000c0da807 */ /* 0x000fc80005800000 */
[----:B------:R-:W-:-:S04]  /*0660*/  @!P2 LOP3.LUT R13, R13, 0x80000000, R9, 0xf8, !PT ;  /* 0x800000000d0da812 */ /* 0x000fc800078ef809 */
[----:B------:R-:W-:Y:S01]  /*0670*/  @!P2 LOP3.LUT R19, R13, 0x100000, RZ, 0xfc, !PT ;  /* 0x001000000d13a812 */ /* 0x000fe200078efcff */
[----:B0-----:R-:W-:-:S08]  /*0680*/  DFMA R10, R16, -R4, 1 ;  /* 0x3ff00000100a742b */ /* 0x001fd00000000804 */
[----:B------:R-:W-:-:S08]  /*0690*/  DFMA R10, R10, R10, R10 ;  /* 0x0000000a0a0a722b */ /* 0x000fd0000000000a */
[----:B------:R-:W-:Y:S01]  /*06a0*/  DFMA R16, R16, R10, R16 ;  /* 0x0000000a1010722b */ /* 0x000fe20000000010 */
[----:B------:R-:W-:Y:S01]  /*06b0*/  SEL R11, R12, 0x63400000, !P1 ;  /* 0x634000000c0b7807 */ /* 0x000fe20004800000 */
[----:B------:R-:W-:-:S03]  /*06c0*/  IMAD.MOV.U32 R10, RZ, RZ, R8 ;  /* 0x000000ffff0a7224 */ /* 0x000fc600078e0008 */
[----:B------:R-:W-:-:S03]  /*06d0*/  LOP3.LUT R11, R11, 0x800fffff, R9, 0xf8, !PT ;  /* 0x800fffff0b0b7812 */ /* 0x000fc600078ef809 */
[----:B------:R-:W-:-:S03]  /*06e0*/  DFMA R20, R16, -R4, 1 ;  /* 0x3ff000001014742b */ /* 0x000fc60000000804 */
[----:B------:R-:W-:-:S05]  /*06f0*/  @!P2 DFMA R10, R10, 2, -R18 ;  /* 0x400000000a0aa82b */ /* 0x000fca0000000812 */
[----:B------:R-:W-:Y:S01]  /*0700*/  DFMA R16, R16, R20, R16 ;  /* 0x000000141010722b */ /* 0x000fe20000000010 */
[----:B------:R-:W-:Y:S02]  /*0710*/  IMAD.MOV.U32 R21, RZ, RZ, R3 ;  /* 0x000000ffff157224 */ /* 0x000fe400078e0003 */
[----:B------:R-:W-:Y:S01]  /*0720*/  IMAD.MOV.U32 R20, RZ, RZ, R14 ;  /* 0x000000ffff147224 */ /* 0x000fe200078e000e */
[----:B------:R-:W-:Y:S02]  /*0730*/  @!P0 LOP3.LUT R20, R5, 0x7ff00000, RZ, 0xc0, !PT ;  /* 0x7ff0000005148812 */ /* 0x000fe400078ec0ff */
[----:B------:R-:W-:Y:S02]  /*0740*/  @!P2 LOP3.LUT R21, R11, 0x7ff00000, RZ, 0xc0, !PT ;  /* 0x7ff000000b15a812 */ /* 0x000fe400078ec0ff */
[----:B------:R-:W-:Y:S01]  /*0750*/  DMUL R18, R16, R10 ;  /* 0x0000000a10127228 */ /* 0x000fe20000000000 */
[----:B------:R-:W-:Y:S02]  /*0760*/  VIADD R22, R20, 0xffffffff ;  /* 0xffffffff14167836 */ /* 0x000fe40000000000 */
[----:B------:R-:W-:-:S05]  /*0770*/  VIADD R13, R21, 0xffffffff ;  /* 0xffffffff150d7836 */ /* 0x000fca0000000000 */
[----:B------:R-:W-:Y:S01]  /*0780*/  DFMA R14, R18, -R4, R10 ;  /* 0x80000004120e722b */ /* 0x000fe2000000000a */
[----:B------:R-:W-:-:S04]  /*0790*/  ISETP.GT.U32.AND P0, PT, R13, 0x7feffffe, PT ;  /* 0x7feffffe0d00780c */ /* 0x000fc80003f04070 */
[----:B------:R-:W-:-:S03]  /*07a0*/  ISETP.GT.U32.OR P0, PT, R22, 0x7feffffe, P0 ;  /* 0x7feffffe1600780c */ /* 0x000fc60000704470 */
[----:B------:R-:W-:-:S10]  /*07b0*/  DFMA R14, R16, R14, R18 ;  /* 0x0000000e100e722b */ /* 0x000fd40000000012 */
[----:B------:R-:W-:Y:S05]  /*07c0*/  @P0 BRA `(.L_x_29) ;  /* 0x00000000006c0947 */ /* 0x000fea0003800000 */
[----:B------:R-:W-:-:S04]  /*07d0*/  LOP3.LUT R16, R7, 0x7ff00000, RZ, 0xc0, !PT ;  /* 0x7ff0000007107812 */ /* 0x000fc800078ec0ff */
[CC--:B------:R-:W-:Y:S02]  /*07e0*/  VIADDMNMX R8, R3.reuse, -R16.reuse, 0xb9600000, !PT ;  /* 0xb960000003087446 */ /* 0x0c0fe40007800910 */
[----:B------:R-:W-:Y:S02]  /*07f0*/  ISETP.GE.U32.AND P0, PT, R3, R16, PT ;  /* 0x000000100300720c */ /* 0x000fe40003f06070 */
[----:B------:R-:W-:Y:S02]  /*0800*/  VIMNMX R8, PT, PT, R8, 0x46a00000, PT ;  /* 0x46a0000008087848 */ /* 0x000fe40003fe0100 */
[----:B------:R-:W-:-:S05]  /*0810*/  SEL R3, R12, 0x63400000, !P0 ;  /* 0x634000000c037807 */ /* 0x000fca0004000000 */
[----:B------:R-:W-:Y:S02]  /*0820*/  IMAD.IADD R3, R8, 0x1, -R3 ;  /* 0x0000000108037824 */ /* 0x000fe400078e0a03 */
[----:B------:R-:W-:Y:S02]  /*0830*/  IMAD.MOV.U32 R8, RZ, RZ, RZ ;  /* 0x000000ffff087224 */ /* 0x000fe400078e00ff */
[----:B------:R-:W-:-:S06]  /*0840*/  VIADD R9, R3, 0x7fe00000 ;  /* 0x7fe0000003097836 */ /* 0x000fcc0000000000 */
[----:B------:R-:W-:-:S10]  /*0850*/  DMUL R12, R14, R8 ;  /* 0x000000080e0c7228 */ /* 0x000fd40000000000 */
[----:B------:R-:W-:-:S13]  /*0860*/  FSETP.GTU.AND P0, PT, |R13|, 1.469367938527859385e-39, PT ;  /* 0x001000000d00780b */ /* 0x000fda0003f0c200 */
[----:B------:R-:W-:Y:S05]  /*0870*/  @P0 BRA `(.L_x_30) ;  /* 0x0000000000940947 */ /* 0x000fea0003800000 */
[----:B------:R-:W-:Y:S01]  /*0880*/  DFMA R4, R14, -R4, R10 ;  /* 0x800000040e04722b */ /* 0x000fe2000000000a */
[----:B------:R-:W-:-:S09]  /*0890*/  IMAD.MOV.U32 R8, RZ, RZ, RZ ;  /* 0x000000ffff087224 */ /* 0x000fd200078e00ff */
[C---:B------:R-:W-:Y:S02]  /*08a0*/  FSETP.NEU.AND P0, PT, R5.reuse, RZ, PT ;  /* 0x000000ff0500720b */ /* 0x040fe40003f0d000 */
[----:B------:R-:W-:-:S04]  /*08b0*/  LOP3.LUT R7, R5, 0x80000000, R7, 0x48, !PT ;  /* 0x8000000005077812 */ /* 0x000fc800078e4807 */
[----:B------:R-:W-:-:S07]  /*08c0*/  LOP3.LUT R9, R7, R9, RZ, 0xfc, !PT ;  /* 0x0000000907097212 */ /* 0x000fce00078efcff */
[----:B------:R-:W-:Y:S05]  /*08d0*/  @!P0 BRA `(.L_x_30) ;  /* 0x00000000007c8947 */ /* 0x000fea0003800000 */
[----:B------:R-:W-:Y:S01]  /*08e0*/  IMAD.MOV R5, RZ, RZ, -R3 ;  /* 0x000000ffff057224 */ /* 0x000fe200078e0a03 */
[----:B------:R-:W-:Y:S01]  /*08f0*/  DMUL.RP R8, R14, R8 ;  /* 0x000000080e087228 */ /* 0x000fe20000008000 */
[----:B------:R-:W-:Y:S01]  /*0900*/  IMAD.MOV.U32 R4, RZ, RZ, RZ ;  /* 0x000000ffff047224 */ /* 0x000fe200078e00ff */
[----:B------:R-:W-:-:S05]  /*0910*/  IADD3 R3, PT, PT, -R3, -0x43300000, RZ ;  /* 0xbcd0000003037810 */ /* 0x000fca0007ffe1ff */
[----:B------:R-:W-:-:S03]  /*0920*/  DFMA R4, R12, -R4, R14 ;  /* 0x800000040c04722b */ /* 0x000fc6000000000e */
[----:B------:R-:W-:-:S07]  /*0930*/  LOP3.LUT R7, R9, R7, RZ, 0x3c, !PT ;  /* 0x0000000709077212 */ /* 0x000fce00078e3cff */
[----:B------:R-:W-:-:S04]  /*0940*/  FSETP.NEU.AND P0, PT, |R5|, R3, PT ;  /* 0x000000030500720b */ /* 0x000fc80003f0d200 */
[----:B------:R-:W-:Y:S02]  /*0950*/  FSEL R12, R8, R12, !P0 ;  /* 0x0000000c080c7208 */ /* 0x000fe40004000000 */
[----:B------:R-:W-:Y:S01]  /*0960*/  FSEL R13, R7, R13, !P0 ;  /* 0x0000000d070d7208 */ /* 0x000fe20004000000 */
[----:B------:R-:W-:Y:S06]  /*0970*/  BRA `(.L_x_30) ;  /* 0x0000000000547947 */ /* 0x000fec0003800000 */
.L_x_29:
[----:B------:R-:W-:-:S14]  /*0980*/  DSETP.NAN.AND P0, PT, R8, R8, PT ;  /* 0x000000080800722a */ /* 0x000fdc0003f08000 */
[----:B------:R-:W-:Y:S05]  /*0990*/  @P0 BRA `(.L_x_31) ;  /* 0x0000000000440947 */ /* 0x000fea0003800000 */
[----:B------:R-:W-:-:S14]  /*09a0*/  DSETP.NAN.AND P0, PT, R6, R6, PT ;  /* 0x000000060600722a */ /* 0x000fdc0003f08000 */
[----:B------:R-:W-:Y:S05]  /*09b0*/  @P0 BRA `(.L_x_32) ;  /* 0x0000000000300947 */ /* 0x000fea0003800000 */
[----:B------:R-:W-:Y:S01]  /*09c0*/  ISETP.NE.AND P0, PT, R21, R20, PT ;  /* 0x000000141500720c */ /* 0x000fe20003f05270 */
[----:B------:R-:W-:Y:S02]  /*09d0*/  IMAD.MOV.U32 R12, RZ, RZ, 0x0 ;  /* 0x00000000ff0c7424 */ /* 0x000fe400078e00ff */
[----:B------:R-:W-:-:S10]  /*09e0*/  IMAD.MOV.U32 R13, RZ, RZ, -0x80000 ;  /* 0xfff80000ff0d7424 */ /* 0x000fd400078e00ff */
[----:B------:R-:W-:Y:S05]  /*09f0*/  @!P0 BRA `(.L_x_30) ;  /* 0x0000000000348947 */ /* 0x000fea0003800000 */
[----:B------:R-:W-:Y:S02]  /*0a00*/  ISETP.NE.AND P0, PT, R21, 0x7ff00000, PT ;  /* 0x7ff000001500780c */ /* 0x000fe40003f05270 */
[----:B------:R-:W-:Y:S02]  /*0a10*/  LOP3.LUT R13, R9, 0x80000000, R7, 0x48, !PT ;  /* 0x80000000090d7812 */ /* 0x000fe400078e4807 */
[----:B------:R-:W-:-:S13]  /*0a20*/  ISETP.EQ.OR P0, PT, R20, RZ, !P0 ;  /* 0x000000ff1400720c */ /* 0x000fda0004702670 */
[----:B------:R-:W-:Y:S01]  /*0a30*/  @P0 LOP3.LUT R3, R13, 0x7ff00000, RZ, 0xfc, !PT ;  /* 0x7ff000000d030812 */ /* 0x000fe200078efcff */
[----:B------:R-:W-:Y:S02]  /*0a40*/  @!P0 IMAD.MOV.U32 R12, RZ, RZ, RZ ;  /* 0x000000ffff0c8224 */ /* 0x000fe400078e00ff */
[----:B------:R-:W-:Y:S02]  /*0a50*/  @P0 IMAD.MOV.U32 R12, RZ, RZ, RZ ;  /* 0x000000ffff0c0224 */ /* 0x000fe400078e00ff */
[----:B------:R-:W-:Y:S01]  /*0a60*/  @P0 IMAD.MOV.U32 R13, RZ, RZ, R3 ;  /* 0x000000ffff0d0224 */ /* 0x000fe200078e0003 */
[----:B------:R-:W-:Y:S06]  /*0a70*/  BRA `(.L_x_30) ;  /* 0x0000000000147947 */ /* 0x000fec0003800000 */
.L_x_32:
[----:B------:R-:W-:Y:S01]  /*0a80*/  LOP3.LUT R13, R7, 0x80000, RZ, 0xfc, !PT ;  /* 0x00080000070d7812 */ /* 0x000fe200078efcff */
[----:B------:R-:W-:Y:S01]  /*0a90*/  IMAD.MOV.U32 R12, RZ, RZ, R6 ;  /* 0x000000ffff0c7224 */ /* 0x000fe200078e0006 */
[----:B------:R-:W-:Y:S06]  /*0aa0*/  BRA `(.L_x_30) ;  /* 0x0000000000087947 */ /* 0x000fec0003800000 */
.L_x_31:
[----:B------:R-:W-:Y:S01]  /*0ab0*/  LOP3.LUT R13, R9, 0x80000, RZ, 0xfc, !PT ;  /* 0x00080000090d7812 */ /* 0x000fe200078efcff */
[----:B------:R-:W-:-:S07]  /*0ac0*/  IMAD.MOV.U32 R12, RZ, RZ, R8 ;  /* 0x000000ffff0c7224 */ /* 0x000fce00078e0008 */
.L_x_30:
[----:B------:R-:W-:Y:S05]  /*0ad0*/  BSYNC.RECONVERGENT B1 ;  /* 0x0000000000017941 */ /* 0x000fea0003800200 */
.L_x_28:
[----:B------:R-:W-:Y:S02]  /*0ae0*/  IMAD.MOV.U32 R4, RZ, RZ, R0 ;  /* 0x000000ffff047224 */ /* 0x000fe400078e0000 */
[----:B------:R-:W-:-:S04]  /*0af0*/  IMAD.MOV.U32 R5, RZ, RZ, 0x0 ;  /* 0x00000000ff057424 */ /* 0x000fc800078e00ff */
[----:B------:R-:W-:Y:S05]  /*0b00*/  RET.REL.NODEC R4 `(compress_flags_from_density_kernel) ;  /* 0xfffffff4043c7950 */ /* 0x000fea0003c3ffff */
        .type           $compress_flags_from_density_kernel$__internal_accurate_pow,@function
        .size           $compress_flags_from_density_kernel$__internal_accurate_pow,(.L_x_140 - $compress_flags_from_density_kernel$__internal_accurate_pow)
$compress_flags_from_density_kernel$__internal_accurate_pow:
[----:B------:R-:W-:Y:S01]  /*0b10*/  ISETP.GT.U32.AND P0, PT, R3, 0xfffff, PT ;  /* 0x000fffff0300780c */ /* 0x000fe20003f04070 */
[----:B------:R-:W-:Y:S01]  /*0b20*/  IMAD.MOV.U32 R10, RZ, RZ, R14 ;  /* 0x000000ffff0a7224 */ /* 0x000fe200078e000e */
[----:B------:R-:W-:Y:S01]  /*0b30*/  UMOV UR6, 0x7d2cafe2 ;  /* 0x7d2cafe200067882 */ /* 0x000fe20000000000 */
[--C-:B------:R-:W-:Y:S01]  /*0b40*/  IMAD.MOV.U32 R11, RZ, RZ, R3.reuse ;  /* 0x000000ffff0b7224 */ /* 0x100fe200078e0003 */
[----:B------:R-:W-:Y:S01]  /*0b50*/  UMOV UR7, 0x3eb0f5ff ;  /* 0x3eb0f5ff00077882 */ /* 0x000fe20000000000 */
[----:B------:R-:W-:Y:S01]  /*0b60*/  IMAD.MOV.U32 R12, RZ, RZ, R3 ;  /* 0x000000ffff0c7224 */ /* 0x000fe200078e0003 */
[----:B------:R-:W-:Y:S01]  /*0b70*/  UMOV UR8, 0x3b39803f ;  /* 0x3b39803f00087882 */ /* 0x000fe20000000000 */
[----:B------:R-:W-:Y:S01]  /*0b80*/  IMAD.MOV.U32 R16, RZ, RZ, RZ ;  /* 0x000000ffff107224 */ /* 0x000fe200078e00ff */
[----:B------:R-:W-:Y:S01]  /*0b90*/  UMOV UR9, 0x3c7abc9e ;  /* 0x3c7abc9e00097882 */ /* 0x000fe20000000000 */
[----:B------:R-:W-:Y:S02]  /*0ba0*/  IMAD.MOV.U32 R22, RZ, RZ, 0x41ad3b5a ;  /* 0x41ad3b5aff167424 */ /* 0x000fe400078e00ff */
[----:B------:R-:W-:-:S02]  /*0bb0*/  IMAD.MOV.U32 R23, RZ, RZ, 0x3ed0f5d2 ;  /* 0x3ed0f5d2ff177424 */ /* 0x000fc400078e00ff */
[----:B------:R-:W-:-:S10]  /*0bc0*/  @!P0 DMUL R10, R10, 1.80143985094819840000e+16 ;  /* 0x435000000a0a8828 */ /* 0x000fd40000000000 */
[----:B------:R-:W-:Y:S02]  /*0bd0*/  @!P0 IMAD.MOV.U32 R12, RZ, RZ, R11 ;  /* 0x000000ffff0c8224 */ /* 0x000fe400078e000b */
[----:B------:R-:W-:Y:S01]  /*0be0*/  @!P0 IMAD.MOV.U32 R14, RZ, RZ, R10 ;  /* 0x000000ffff0e8224 */ /* 0x000fe200078e000a */
[----:B------:R-:W-:Y:S02]  /*0bf0*/  SHF.R.U32.HI R10, RZ, 0x14, R3 ;  /* 0x00000014ff0a7819 */ /* 0x000fe40000011603 */
[----:B------:R-:W-:Y:S02]  /*0c00*/  LOP3.LUT R12, R12, 0x800fffff, RZ, 0xc0, !PT ;  /* 0x800fffff0c0c7812 */ /* 0x000fe400078ec0ff */
[----:B------:R-:W-:Y:S02]  /*0c10*/  @!P0 LEA.HI R10, R11, 0xffffffca, RZ, 0xc ;  /* 0xffffffca0b0a8811 */ /* 0x000fe400078f60ff */
[----:B------:R-:W-:-:S03]  /*0c20*/  LOP3.LUT R15, R12, 0x3ff00000, RZ, 0xfc, !PT ;  /* 0x3ff000000c0f7812 */ /* 0x000fc600078efcff */
[----:B------:R-:W-:Y:S01]  /*0c30*/  VIADD R3, R10, 0xfffffc01 ;  /* 0xfffffc010a037836 */ /* 0x000fe20000000000 */
[----:B------:R-:W-:-:S13]  /*0c40*/  ISETP.GE.U32.AND P1, PT, R15, 0x3ff6a09f, PT ;  /* 0x3ff6a09f0f00780c */ /* 0x000fda0003f26070 */
[----:B------:R-:W-:Y:S02]  /*0c50*/  @P1 VIADD R13, R15, 0xfff00000 ;  /* 0xfff000000f0d1836 */ /* 0x000fe40000000000 */
[----:B------:R-:W-:Y:S02]  /*0c60*/  @P1 VIADD R3, R10, 0xfffffc02 ;  /* 0xfffffc020a031836 */ /* 0x000fe40000000000 */
[----:B------:R-:W-:-:S06]  /*0c70*/  @P1 IMAD.MOV.U32 R15, RZ, RZ, R13 ;  /* 0x000000ffff0f1224 */ /* 0x000fcc00078e000d */
[C---:B------:R-:W-:Y:S02]  /*0c80*/  DADD R18, R14.reuse, 1 ;  /* 0x3ff000000e127429 */ /* 0x040fe40000000000 */
[----:B------:R-:W-:-:S04]  /*0c90*/  DADD R14, R14, -1 ;  /* 0xbff000000e0e7429 */ /* 0x000fc80000000000 */
[----:B------:R-:W0:Y:S02]  /*0ca0*/  MUFU.RCP64H R17, R19 ;  /* 0x0000001300117308 */ /* 0x000e240000001800 */
[----:B0-----:R-:W-:-:S08]  /*0cb0*/  DFMA R12, -R18, R16, 1 ;  /* 0x3ff00000120c742b */ /* 0x001fd00000000110 */
[----:B------:R-:W-:-:S08]  /*0cc0*/  DFMA R12, R12, R12, R12 ;  /* 0x0000000c0c0c722b */ /* 0x000fd0000000000c */
[----:B------:R-:W-:-:S08]  /*0cd0*/  DFMA R16, R16, R12, R16 ;  /* 0x0000000c1010722b */ /* 0x000fd00000000010 */
[----:B------:R-:W-:-:S08]  /*0ce0*/  DMUL R12, R14, R16 ;  /* 0x000000100e0c7228 */ /* 0x000fd00000000000 */
[----:B------:R-:W-:-:S08]  /*0cf0*/  DFMA R12, R14, R16, R12 ;  /* 0x000000100e0c722b */ /* 0x000fd0000000000c */
[----:B------:R-:W-:-:S08]  /*0d00*/  DMUL R20, R12, R12 ;  /* 0x0000000c0c147228 */ /* 0x000fd00000000000 */
[----:B------:R-:W-:Y:S01]  /*0d10*/  DFMA R18, R20, UR6, R22 ;  /* 0x0000000614127c2b */ /* 0x000fe20008000016 */
[----:B------:R-:W-:Y:S01]  /*0d20*/  UMOV UR6, 0x75488a3f ;  /* 0x75488a3f00067882 */ /* 0x000fe20000000000 */
[----:B------:R-:W-:Y:S01]  /*0d30*/  UMOV UR7, 0x3ef3b20a ;  /* 0x3ef3b20a00077882 */ /* 0x000fe20000000000 */
[----:B------:R-:W-:-:S05]  /*0d40*/  DADD R22, R14, -R12 ;  /* 0x000000000e167229 */ /* 0x000fca000000080c */
[----:B------:R-:W-:Y:S01]  /*0d50*/  DFMA R18, R20, R18, UR6 ;  /* 0x0000000614127e2b */ /* 0x000fe20008000012 */
[----:B------:R-:W-:Y:S01]  /*0d60*/  UMOV UR6, 0xe4faecd5 ;  /* 0xe4faecd500067882 */ /* 0x000fe20000000000 */
[----:B------:R-:W-:Y:S01]  /*0d70*/  UMOV UR7, 0x3f1745cd ;  /* 0x3f1745cd00077882 */ /* 0x000fe20000000000 */
[----:B------:R-:W-:-:S05]  /*0d80*/  DADD R24, R22, R22 ;  /* 0x0000000016187229 */ /* 0x000fca0000000016 */
[----:B------:R-:W-:Y:S01]  /*0d90*/  DFMA R18, R20, R18, UR6 ;  /* 0x0000000614127e2b */ /* 0x000fe20008000012 */
[----:B------:R-:W-:Y:S01]  /*0da0*/  UMOV UR6, 0x258a578b ;  /* 0x258a578b00067882 */ /* 0x000fe20000000000 */
[----:B------:R-:W-:Y:S01]  /*0db0*/  UMOV UR7, 0x3f3c71c7 ;  /* 0x3f3c71c700077882 */ /* 0x000fe20000000000 */
[----:B------:R-:W-:-:S05]  /*0dc0*/  DFMA R24, R14, -R12, R24 ;  /* 0x8000000c0e18722b */ /* 0x000fca0000000018 */
[----:B------:R-:W-:Y:S01]  /*0dd0*/  DFMA R18, R20, R18, UR6 ;  /* 0x0000000614127e2b */ /* 0x000fe20008000012 */
[----:B------:R-:W-:Y:S01]  /*0de0*/  UMOV UR6, 0x9242b910 ;  /* 0x9242b91000067882 */ /* 0x000fe20000000000 */
[----:B------:R-:W-:Y:S01]  /*0df0*/  UMOV UR7, 0x3f624924 ;  /* 0x3f62492400077882 */ /* 0x000fe20000000000 */
[----:B------:R-:W-:-:S05]  /*0e00*/  DMUL R16, R16, R24 ;  /* 0x0000001810107228 */ /* 0x000fca0000000000 */
[----:B------:R-:W-:Y:S01]  /*0e10*/  DFMA R18, R20, R18, UR6 ;  /* 0x0000000614127e2b */ /* 0x000fe20008000012 */
[----:B------:R-:W-:Y:S01]  /*0e20*/  UMOV UR6, 0x99999dfb ;  /* 0x99999dfb00067882 */ /* 0x000fe20000000000 */
[----:B------:R-:W-:-:S06]  /*0e30*/  UMOV UR7, 0x3f899999 ;  /* 0x3f89999900077882 */ /* 0x000fcc0000000000 */
[----:B------:R-:W-:Y:S01]  /*0e40*/  DFMA R22, R20, R18, UR6 ;  /* 0x0000000614167e2b */ /* 0x000fe20008000012 */
[----:B------:R-:W-:Y:S01]  /*0e50*/  UMOV UR6, 0x55555555 ;  /* 0x5555555500067882 */ /* 0x000fe20000000000 */
[----:B------:R-:W-:Y:S01]  /*0e60*/  UMOV UR7, 0x3fb55555 ;  /* 0x3fb5555500077882 */ /* 0x000fe20000000000 */
[----:B------:R-:W-:-:S05]  /*0e70*/  DMUL R18, R12, R12 ;  /* 0x0000000c0c127228 */ /* 0x000fca0000000000 */
[----:B------:R-:W-:-:S03]  /*0e80*/  DFMA R14, R20, R22, UR6 ;  /* 0x00000006140e7e2b */ /* 0x000fc60008000016 */
[----:B------:R-:W-:-:S05]  /*0e90*/  DMUL R26, R12, R18 ;  /* 0x000000120c1a7228 */ /* 0x000fca0000000000 */
[----:B------:R-:W-:Y:S01]  /*0ea0*/  DADD R24, -R14, UR6 ;  /* 0x000000060e187e29 */ /* 0x000fe20008000100 */
[----:B------:R-:W-:Y:S01]  /*0eb0*/  UMOV UR6, 0xb9e7b0 ;  /* 0x00b9e7b000067882 */ /* 0x000fe20000000000 */
[----:B------:R-:W-:-:S06]  /*0ec0*/  UMOV UR7, 0x3c46a4cb ;  /* 0x3c46a4cb00077882 */ /* 0x000fcc0000000000 */
[----:B------:R-:W-:Y:S02]  /*0ed0*/  DFMA R20, R20, R22, R24 ;  /* 0x000000161414722b */ /* 0x000fe40000000018 */
[----:B------:R-:W-:Y:S01]  /*0ee0*/  DFMA R22, R12, R12, -R18 ;  /* 0x0000000c0c16722b */ /* 0x000fe20000000812 */
[----:B------:R-:W-:Y:S02]  /*0ef0*/  VIADD R25, R17, 0x100000 ;  /* 0x0010000011197836 */ /* 0x000fe40000000000 */
[----:B------:R-:W-:-:S06]  /*0f00*/  IMAD.MOV.U32 R24, RZ, RZ, R16 ;  /* 0x000000ffff187224 */ /* 0x000fcc00078e0010 */
[----:B------:R-:W-:Y:S02]  /*0f10*/  DFMA R22, R12, R24, R22 ;  /* 0x000000180c16722b */ /* 0x000fe40000000016 */
[----:B------:R-:W-:Y:S01]  /*0f20*/  DADD R24, R20, -UR6 ;  /* 0x8000000614187e29 */ /* 0x000fe20008000000 */
[----:B------:R-:W-:Y:S01]  /*0f30*/  UMOV UR6, 0x80000000 ;  /* 0x8000000000067882 */ /* 0x000fe20000000000 */
[----:B------:R-:W-:Y:S01]  /*0f40*/  DFMA R20, R12, R18, -R26 ;  /* 0x000000120c14722b */ /* 0x000fe2000000081a */
[----:B------:R-:W-:-:S07]  /*0f50*/  UMOV UR7, 0x43300000 ;  /* 0x4330000000077882 */ /* 0x000fce0000000000 */
[----:B------:R-:W-:Y:S02]  /*0f60*/  DFMA R20, R16, R18, R20 ;  /* 0x000000121014722b */ /* 0x000fe40000000014 */
[----:B------:R-:W-:-:S06]  /*0f70*/  DADD R18, R14, R24 ;  /* 0x000000000e127229 */ /* 0x000fcc0000000018 */
[----:B------:R-:W-:Y:S02]  /*0f80*/  DFMA R20, R12, R22, R20 ;  /* 0x000000160c14722b */ /* 0x000fe40000000014 */
[----:B------:R-:W-:Y:S02]  /*0f90*/  DADD R22, R14, -R18 ;  /* 0x000000000e167229 */ /* 0x000fe40000000812 */
[----:B------:R-:W-:-:S06]  /*0fa0*/  DMUL R14, R18, R26 ;  /* 0x0000001a120e7228 */ /* 0x000fcc0000000000 */
[----:B------:R-:W-:Y:S02]  /*0fb0*/  DADD R24, R24, R22 ;  /* 0x0000000018187229 */ /* 0x000fe40000000016 */
[----:B------:R-:W-:-:S08]  /*0fc0*/  DFMA R22, R18, R26, -R14 ;  /* 0x0000001a1216722b */ /* 0x000fd0000000080e */
[----:B------:R-:W-:-:S08]  /*0fd0*/  DFMA R20, R18, R20, R22 ;  /* 0x000000141214722b */ /* 0x000fd00000000016 */
[----:B------:R-:W-:-:S08]  /*0fe0*/  DFMA R24, R24, R26, R20 ;  /* 0x0000001a1818722b */ /* 0x000fd00000000014 */
[----:B------:R-:W-:-:S08]  /*0ff0*/  DADD R20, R14, R24 ;  /* 0x000000000e147229 */ /* 0x000fd00000000018 */
[--C-:B------:R-:W-:Y:S02]  /*1000*/  DADD R18, R12, R20.reuse ;  /* 0x000000000c127229 */ /* 0x100fe40000000014 */
[----:B------:R-:W-:-:S06]  /*1010*/  DADD R14, R14, -R20 ;  /* 0x000000000e0e7229 */ /* 0x000fcc0000000814 */
[----:B------:R-:W-:Y:S02]  /*1020*/  DADD R12, R12, -R18 ;  /* 0x000000000c0c7229 */ /* 0x000fe40000000812 */
[----:B------:R-:W-:-:S06]  /*1030*/  DADD R14, R24, R14 ;  /* 0x00000000180e7229 */ /* 0x000fcc000000000e */
[----:B------:R-:W-:-:S08]  /*1040*/  DADD R12, R20, R12 ;  /* 0x00000000140c7229 */ /* 0x000fd0000000000c */
[----:B------:R-:W-:-:S08]  /*1050*/  DADD R12, R14, R12 ;  /* 0x000000000e0c7229 */ /* 0x000fd0000000000c */
[----:B------:R-:W-:Y:S01]  /*1060*/  DADD R16, R16, R12 ;  /* 0x0000000010107229 */ /* 0x000fe2000000000c */
[----:B------:R-:W-:Y:S01]  /*1070*/  LOP3.LUT R12, R3, 0x80000000, RZ, 0x3c, !PT ;  /* 0x80000000030c7812 */ /* 0x000fe200078e3cff */
[----:B------:R-:W-:-:S06]  /*1080*/  IMAD.MOV.U32 R13, RZ, RZ, 0x43300000 ;  /* 0x43300000ff0d7424 */ /* 0x000fcc00078e00ff */
[----:B------:R-:W-:Y:S02]  /*1090*/  DADD R14, R18, R16 ;  /* 0x00000000120e7229 */ /* 0x000fe40000000010 */
[----:B------:R-:W-:Y:S01]  /*10a0*/  DADD R12, R12, -UR6 ;  /* 0x800000060c0c7e29 */ /* 0x000fe20008000000 */
[----:B------:R-:W-:Y:S01]  /*10b0*/  UMOV UR6, 0xfefa39ef ;  /* 0xfefa39ef00067882 */ /* 0x000fe20000000000 */
[----:B------:R-:W-:-:S04]  /*10c0*/  UMOV UR7, 0x3fe62e42 ;  /* 0x3fe62e4200077882 */ /* 0x000fc80000000000 */
[--C-:B------:R-:W-:Y:S02]  /*10d0*/  DADD R18, R18, -R14.reuse ;  /* 0x0000000012127229 */ /* 0x100fe4000000080e */
[----:B------:R-:W-:-:S06]  /*10e0*/  DFMA R10, R12, UR6, R14 ;  /* 0x000000060c0a7c2b */ /* 0x000fcc000800000e */
[----:B------:R-:W-:Y:S02]  /*10f0*/  DADD R18, R16, R18 ;  /* 0x0000000010127229 */ /* 0x000fe40000000012 */
[----:B------:R-:W-:-:S08]  /*1100*/  DFMA R20, R12, -UR6, R10 ;  /* 0x800000060c147c2b */ /* 0x000fd0000800000a */
[----:B------:R-:W-:-:S08]  /*1110*/  DADD R20, -R14, R20 ;  /* 0x000000000e147229 */ /* 0x000fd00000000114 */
[----:B------:R-:W-:-:S08]  /*1120*/  DADD R18, R18, -R20 ;  /* 0x0000000012127229 */ /* 0x000fd00000000814 */
[----:B------:R-:W-:-:S08]  /*1130*/  DFMA R18, R12, UR8, R18 ;  /* 0x000000080c127c2b */ /* 0x000fd00008000012 */
[----:B------:R-:W-:-:S08]  /*1140*/  DADD R12, R10, R18 ;  /* 0x000000000a0c7229 */ /* 0x000fd00000000012 */
[----:B------:R-:W-:Y:S02]  /*1150*/  DADD R14, R10, -R12 ;  /* 0x000000000a0e7229 */ /* 0x000fe4000000080c */
[----:B------:R-:W-:-:S06]  /*1160*/  DMUL R10, R12, 128 ;  /* 0x406000000c0a7828 */ /* 0x000fcc0000000000 */
[----:B------:R-:W-:Y:S02]  /*1170*/  DADD R14, R18, R14 ;  /* 0x00000000120e7229 */ /* 0x000fe4000000000e */
[----:B------:R-:W-:-:S08]  /*1180*/  DFMA R16, R12, 128, -R10 ;  /* 0x406000000c10782b */ /* 0x000fd0000000080a */
[----:B------:R-:W-:Y:S01]  /*1190*/  DFMA R16, R14, 128, R16 ;  /* 0x406000000e10782b */ /* 0x000fe20000000010 */
[----:B------:R-:W-:Y:S02]  /*11a0*/  IMAD.MOV.U32 R14, RZ, RZ, 0x652b82fe ;  /* 0x652b82feff0e7424 */ /* 0x000fe400078e00ff */
[----:B------:R-:W-:-:S05]  /*11b0*/  IMAD.MOV.U32 R15, RZ, RZ, 0x3ff71547 ;  /* 0x3ff71547ff0f7424 */ /* 0x000fca00078e00ff */
[----:B------:R-:W-:-:S08]  /*11c0*/  DADD R12, R10, R16 ;  /* 0x000000000a0c7229 */ /* 0x000fd00000000010 */
[----:B------:R-:W-:Y:S02]  /*11d0*/  DFMA R14, R12, R14, 6.75539944105574400000e+15 ;  /* 0x433800000c0e742b */ /* 0x000fe4000000000e */
[----:B------:R-:W-:Y:S01]  /*11e0*/  FSETP.GEU.AND P0, PT, |R13|, 4.1917929649353027344, PT ;  /* 0x4086232b0d00780b */ /* 0x000fe20003f0e200 */
[----:B------:R-:W-:-:S05]  /*11f0*/  DADD R10, R10, -R12 ;  /* 0x000000000a0a7229 */ /* 0x000fca000000080c */
[----:B------:R-:W-:-:S03]  /*1200*/  DADD R18, R14, -6.75539944105574400000e+15 ;  /* 0xc33800000e127429 */ /* 0x000fc60000000000 */
[----:B------:R-:W-:-:S05]  /*1210*/  DADD R16, R16, R10 ;  /* 0x0000000010107229 */ /* 0x000fca000000000a */
[----:B------:R-:W-:Y:S01]  /*1220*/  DFMA R20, R18, -UR6, R12 ;  /* 0x8000000612147c2b */ /* 0x000fe2000800000c */
[----:B------:R-:W-:Y:S01]  /*1230*/  UMOV UR6, 0x3b39803f ;  /* 0x3b39803f00067882 */ /* 0x000fe20000000000 */
[----:B------:R-:W-:-:S06]  /*1240*/  UMOV UR7, 0x3c7abc9e ;  /* 0x3c7abc9e00077882 */ /* 0x000fcc0000000000 */
[----:B------:R-:W-:Y:S01]  /*1250*/  DFMA R18, R18, -UR6, R20 ;  /* 0x8000000612127c2b */ /* 0x000fe20008000014 */
[----:B------:R-:W-:Y:S01]  /*1260*/  UMOV UR6, 0x69ce2bdf ;  /* 0x69ce2bdf00067882 */ /* 0x000fe20000000000 */
[----:B------:R-:W-:Y:S01]  /*1270*/  IMAD.MOV.U32 R20, RZ, RZ, -0x35dec16 ;  /* 0xfca213eaff147424 */ /* 0x000fe200078e00ff */
[----:B------:R-:W-:Y:S01]  /*1280*/  UMOV UR7, 0x3e5ade15 ;  /* 0x3e5ade1500077882 */ /* 0x000fe20000000000 */
[----:B------:R-:W-:-:S06]  /*1290*/  IMAD.MOV.U32 R21, RZ, RZ, 0x3e928af3 ;  /* 0x3e928af3ff157424 */ /* 0x000fcc00078e00ff */
[----:B------:R-:W-:Y:S01]  /*12a0*/  DFMA R20, R18, UR6, R20 ;  /* 0x0000000612147c2b */ /* 0x000fe20008000014 */
[----:B------:R-:W-:Y:S01]  /*12b0*/  UMOV UR6, 0x62401315 ;  /* 0x6240131500067882 */ /* 0x000fe20000000000 */
[----:B------:R-:W-:-:S06]  /*12c0*/  UMOV UR7, 0x3ec71dee ;  /* 0x3ec71dee00077882 */ /* 0x000fcc0000000000 */
[----:B------:R-:W-:Y:S01]  /*12d0*/  DFMA R20, R18, R20, UR6 ;  /* 0x0000000612147e2b */ /* 0x000fe20008000014 */
        /* <DEDUP_REMOVED lines=20> */
[----:B------:R-:W-:-:S08]  /*1420*/  DFMA R20, R18, R20, UR6 ;  /* 0x0000000612147e2b */ /* 0x000fd00008000014 */
[----:B------:R-:W-:-:S08]  /*1430*/  DFMA R20, R18, R20, 1 ;  /* 0x3ff000001214742b */ /* 0x000fd00000000014 */
[----:B------:R-:W-:-:S10]  /*1440*/  DFMA R18, R18, R20, 1 ;  /* 0x3ff000001212742b */ /* 0x000fd40000000014 */
[----:B------:R-:W-:Y:S02]  /*1450*/  IMAD R11, R14, 0x100000, R19 ;  /* 0x001000000e0b7824 */ /* 0x000fe400078e0213 */
[----:B------:R-:W-:Y:S01]  /*1460*/  IMAD.MOV.U32 R10, RZ, RZ, R18 ;  /* 0x000000ffff0a7224 */ /* 0x000fe200078e0012 */
[----:B------:R-:W-:Y:S06]  /*1470*/  @!P0 BRA `(.L_x_33) ;  /* 0x0000000000308947 */ /* 0x000fec0003800000 */
[----:B------:R-:W-:Y:S01]  /*1480*/  FSETP.GEU.AND P1, PT, |R13|, 4.2275390625, PT ;  /* 0x408748000d00780b */ /* 0x000fe20003f2e200 */
[C---:B------:R-:W-:Y:S02]  /*1490*/  DADD R10, R12.reuse, +INF ;  /* 0x7ff000000c0a7429 */ /* 0x040fe40000000000 */
[----:B------:R-:W-:-:S08]  /*14a0*/  DSETP.GEU.AND P0, PT, R12, RZ, PT ;  /* 0x000000ff0c00722a */ /* 0x000fd00003f0e000 */
[----:B------:R-:W-:Y:S02]  /*14b0*/  FSEL R10, R10, RZ, P0 ;  /* 0x000000ff0a0a7208 */ /* 0x000fe40000000000 */
[----:B------:R-:W-:Y:S02]  /*14c0*/  @!P1 LEA.HI R3, R14, R14, RZ, 0x1 ;  /* 0x0000000e0e039211 */ /* 0x000fe400078f08ff */
[----:B------:R-:W-:Y:S02]  /*14d0*/  FSEL R11, R11, RZ, P0 ;  /* 0x000000ff0b0b7208 */ /* 0x000fe40000000000 */
[----:B------:R-:W-:-:S05]  /*14e0*/  @!P1 SHF.R.S32.HI R3, RZ, 0x1, R3 ;  /* 0x00000001ff039819 */ /* 0x000fca0000011403 */
[----:B------:R-:W-:Y:S02]  /*14f0*/  @!P1 IMAD.IADD R12, R14, 0x1, -R3 ;  /* 0x000000010e0c9824 */ /* 0x000fe400078e0a03 */
[----:B------:R-:W-:-:S03]  /*1500*/  @!P1 IMAD R19, R3, 0x100000, R19 ;  /* 0x0010000003139824 */ /* 0x000fc600078e0213 */
[----:B------:R-:W-:Y:S01]  /*1510*/  @!P1 LEA R13, R12, 0x3ff00000, 0x14 ;  /* 0x3ff000000c0d9811 */ /* 0x000fe200078ea0ff */
[----:B------:R-:W-:-:S06]  /*1520*/  @!P1 IMAD.MOV.U32 R12, RZ, RZ, RZ ;  /* 0x000000ffff0c9224 */ /* 0x000fcc00078e00ff */
[----:B------:R-:W-:-:S11]  /*1530*/  @!P1 DMUL R10, R18, R12 ;  /* 0x0000000c120a9228 */ /* 0x000fd60000000000 */
.L_x_33:
[----:B------:R-:W-:Y:S02]  /*1540*/  DFMA R16, R16, R10, R10 ;  /* 0x0000000a1010722b */ /* 0x000fe4000000000a */
[----:B------:R-:W-:-:S08]  /*1550*/  DSETP.NEU.AND P0, PT, |R10|, +INF , PT ;  /* 0x7ff000000a00742a */ /* 0x000fd00003f0d200 */
[----:B------:R-:W-:Y:S01]  /*1560*/  FSEL R3, R10, R16, !P0 ;  /* 0x000000100a037208 */ /* 0x000fe20004000000 */
[----:B------:R-:W-:Y:S01]  /*1570*/  IMAD.MOV.U32 R10, RZ, RZ, R0 ;  /* 0x000000ffff0a7224 */ /* 0x000fe200078e0000 */
[----:B------:R-:W-:Y:S01]  /*1580*/  FSEL R16, R11, R17, !P0 ;  /* 0x000000110b107208 */ /* 0x000fe20004000000 */
[----:B------:R-:W-:-:S04]  /*1590*/  IMAD.MOV.U32 R11, RZ, RZ, 0x0 ;  /* 0x00000000ff0b7424 */ /* 0x000fc800078e00ff */
[----:B------:R-:W-:Y:S05]  /*15a0*/  RET.REL.NODEC R10 `(compress_flags_from_density_kernel) ;  /* 0xffffffe80a947950 */ /* 0x000fea0003c3ffff */
.L_x_34:
        /* <DEDUP_REMOVED lines=13> */
.L_x_140:


//--------------------- .text.slice_popcount_sum_kernel --------------------------
	.section	.text.slice_popcount_sum_kernel,"ax",@progbits
	.align	128
        .global         slice_popcount_sum_kernel
        .type           slice_popcount_sum_kernel,@function
        .size           slice_popcount_sum_kernel,(.L_x_148 - slice_popcount_sum_kernel)
        .other          slice_popcount_sum_kernel,@"STO_CUDA_ENTRY STV_DEFAULT"
slice_popcount_sum_kernel:
.text.slice_popcount_sum_kernel:
[----:B------:R-:W-:Y:S01]  /*0000*/  LDC R1, c[0x0][0x37c] ;  /* 0x0000df00ff017b82 */ /* 0x000fe20000000800 */
[----:B------:R-:W0:Y:S01]  /*0010*/  S2R R0, SR_CTAID.X ;  /* 0x0000000000007919 */ /* 0x000e220000002500 */
[----:B------:R-:W0:Y:S02]  /*0020*/  LDCU UR4, c[0x0][0x388] ;  /* 0x00007100ff0477ac */ /* 0x000e240008000800 */
[----:B0-----:R-:W-:-:S13]  /*0030*/  ISETP.GE.AND P0, PT, R0, UR4, PT ;  /* 0x0000000400007c0c */ /* 0x001fda000bf06270 */
[----:B------:R-:W-:Y:S05]  /*0040*/  @P0 EXIT ;  /* 0x000000000000094d */ /* 0x000fea0003800000 */
[----:B------:R-:W0:Y:S01]  /*0050*/  S2R R2, SR_TID.X ;  /* 0x0000000000027919 */ /* 0x000e220000002100 */
[----:B------:R-:W0:Y:S01]  /*0060*/  LDCU UR5, c[0x0][0x38c] ;  /* 0x00007180ff0577ac */ /* 0x000e220008000800 */
[----:B------:R-:W-:Y:S01]  /*0070*/  BSSY.RECONVERGENT B0, `(.L_x_35) ;  /* 0x0000019000007945 */ /* 0x000fe20003800200 */
[----:B------:R-:W-:Y:S01]  /*0080*/  IMAD.MOV.U32 R11, RZ, RZ, RZ ;  /* 0x000000ffff0b7224 */ /* 0x000fe200078e00ff */
[----:B------:R-:W1:Y:S01]  /*0090*/  LDCU.64 UR6, c[0x0][0x358] ;  /* 0x00006b00ff0677ac */ /* 0x000e620008000a00 */
[----:B------:R-:W-:Y:S01]  /*00a0*/  IMAD.MOV.U32 R12, RZ, RZ, RZ ;  /* 0x000000ffff0c7224 */ /* 0x000fe200078e00ff */
[----:B------:R-:W2:Y:S01]  /*00b0*/  LDCU.64 UR8, c[0x0][0x380] ;  /* 0x00007000ff0877ac */ /* 0x000ea20008000a00 */
[----:B0-----:R-:W-:-:S13]  /*00c0*/  ISETP.GE.AND P0, PT, R2, UR5, PT ;  /* 0x0000000502007c0c */ /* 0x001fda000bf06270 */
[----:B-12---:R-:W-:Y:S05]  /*00d0*/  @P0 BRA `(.L_x_36) ;  /* 0x0000000000480947 */ /* 0x006fea0003800000 */
[----:B------:R-:W0:Y:S01]  /*00e0*/  LDC R8, c[0x0][0x360] ;  /* 0x0000d800ff087b82 */ /* 0x000e220000000800 */
[----:B------:R-:W-:Y:S02]  /*00f0*/  IMAD.MOV.U32 R11, RZ, RZ, RZ ;  /* 0x000000ffff0b7224 */ /* 0x000fe400078e00ff */
[----:B------:R-:W-:Y:S02]  /*0100*/  IMAD.MOV.U32 R12, RZ, RZ, RZ ;  /* 0x000000ffff0c7224 */ /* 0x000fe400078e00ff */
[----:B------:R-:W-:-:S07]  /*0110*/  IMAD.MOV.U32 R3, RZ, RZ, R2 ;  /* 0x000000ffff037224 */ /* 0x000fce00078e0002 */
.L_x_37:
[--C-:B------:R-:W-:Y:S01]  /*0120*/  SHF.R.S32.HI R5, RZ, 0x1f, R3.reuse ;  /* 0x0000001fff057819 */ /* 0x100fe20000011403 */
[----:B------:R-:W-:-:S04]  /*0130*/  IMAD.MOV.U32 R4, RZ, RZ, R3 ;  /* 0x000000ffff047224 */ /* 0x000fc800078e0003 */
[----:B------:R-:W-:-:S03]  /*0140*/  IMAD.WIDE.U32 R6, R0, UR5, R4 ;  /* 0x0000000500067c25 */ /* 0x000fc6000f8e0004 */
[----:B------:R-:W-:-:S04]  /*0150*/  LEA R4, P0, R6, UR8, 0x3 ;  /* 0x0000000806047c11 */ /* 0x000fc8000f8018ff */
[----:B------:R-:W-:-:S06]  /*0160*/  LEA.HI.X R5, R6, UR9, R7, 0x3, P0 ;  /* 0x0000000906057c11 */ /* 0x000fcc00080f1c07 */
[----:B------:R-:W2:Y:S01]  /*0170*/  LDG.E.64.CONSTANT R4, desc[UR6][R4.64] ;  /* 0x0000000604047981 */ /* 0x000ea2000c1e9b00 */
[----:B0-----:R-:W-:-:S05]  /*0180*/  IMAD.IADD R3, R8, 0x1, R3 ;  /* 0x0000000108037824 */ /* 0x001fca00078e0203 */
[----:B------:R-:W-:Y:S01]  /*0190*/  ISETP.GE.AND P0, PT, R3, UR5, PT ;  /* 0x0000000503007c0c */ /* 0x000fe2000bf06270 */
[----:B--2---:R-:W-:Y:S08]  /*01a0*/  POPC R6, R4 ;  /* 0x0000000400067309 */ /* 0x004ff00000000000 */
[----:B------:R-:W0:Y:S02]  /*01b0*/  POPC R7, R5 ;  /* 0x0000000500077309 */ /* 0x000e240000000000 */
[----:B0-----:R-:W-:-:S05]  /*01c0*/  IMAD.IADD R6, R6, 0x1, R7 ;  /* 0x0000000106067824 */ /* 0x001fca00078e0207 */
[----:B------:R-:W-:-:S05]  /*01d0*/  IADD3 R11, P1, PT, R6, R11, RZ ;  /* 0x0000000b060b7210 */ /* 0x000fca0007f3e0ff */
[----:B------:R-:W-:Y:S01]  /*01e0*/  IMAD.X R12, RZ, RZ, R12, P1 ;  /* 0x000000ffff0c7224 */ /* 0x000fe200008e060c */
[----:B------:R-:W-:Y:S07]  /*01f0*/  @!P0 BRA `(.L_x_37) ;  /* 0xfffffffc00c88947 */ /* 0x000fee000383ffff */
.L_x_36:
[----:B------:R-:W-:Y:S05]  /*0200*/  BSYNC.RECONVERGENT B0 ;  /* 0x0000000000007941 */ /* 0x000fea0003800200 */
.L_x_35:
[----:B------:R-:W0:Y:S01]  /*0210*/  SHFL.DOWN PT, R4, R11, 0x10, 0x1f ;  /* 0x0a001f000b047f89 */ /* 0x000e2200000e0000 */
[----:B------:R-:W1:Y:S01]  /*0220*/  LDCU UR4, c[0x0][0x360] ;  /* 0x00006c00ff0477ac */ /* 0x000e620008000800 */
[----:B------:R-:W-:Y:S02]  /*0230*/  LOP3.LUT P1, RZ, R2, 0x1f, RZ, 0xc0, !PT ;  /* 0x0000001f02ff7812 */ /* 0x000fe4000782c0ff */
[----:B------:R-:W2:Y:S01]  /*0240*/  SHFL.DOWN PT, R3, R12, 0x10, 0x1f ;  /* 0x0a001f000c037f89 */ /* 0x000ea200000e0000 */
[----:B-1----:R-:W-:Y:S01]  /*0250*/  USHF.R.U32.HI UR4, URZ, 0x5, UR4 ;  /* 0x00000005ff047899 */ /* 0x002fe20008011604 */
[----:B0-----:R-:W-:-:S05]  /*0260*/  IADD3 R5, P0, PT, R4, R11, RZ ;  /* 0x0000000b04057210 */ /* 0x001fca0007f1e0ff */
[----:B--2---:R-:W-:Y:S01]  /*0270*/  IMAD.X R10, R3, 0x1, R12, P0 ;  /* 0x00000001030a7824 */ /* 0x004fe200000e060c */
[----:B------:R-:W0:Y:S04]  /*0280*/  SHFL.DOWN PT, R4, R5, 0x8, 0x1f ;  /* 0x09001f0005047f89 */ /* 0x000e2800000e0000 */
[----:B------:R-:W1:Y:S01]  /*0290*/  SHFL.DOWN PT, R3, R10, 0x8, 0x1f ;  /* 0x09001f000a037f89 */ /* 0x000e6200000e0000 */
[----:B0-----:R-:W-:Y:S02]  /*02a0*/  IADD3 R9, P0, PT, R4, R5, RZ ;  /* 0x0000000504097210 */ /* 0x001fe40007f1e0ff */
[----:B------:R-:W0:Y:S03]  /*02b0*/  @!P1 S2R R5, SR_CgaCtaId ;  /* 0x0000000000059919 */ /* 0x000e260000008800 */
[----:B-1----:R-:W-:Y:S01]  /*02c0*/  IMAD.X R6, R3, 0x1, R10, P0 ;  /* 0x0000000103067824 */ /* 0x002fe200000e060a */
[----:B------:R-:W1:Y:S04]  /*02d0*/  SHFL.DOWN PT, R4, R9, 0x4, 0x1f ;  /* 0x08801f0009047f89 */ /* 0x000e6800000e0000 */
[----:B------:R-:W2:Y:S01]  /*02e0*/  SHFL.DOWN PT, R3, R6, 0x4, 0x1f ;  /* 0x08801f0006037f89 */ /* 0x000ea200000e0000 */
[----:B-1----:R-:W-:-:S05]  /*02f0*/  IADD3 R7, P0, PT, R4, R9, RZ ;  /* 0x0000000904077210 */ /* 0x002fca0007f1e0ff */
[----:B--2---:R-:W-:Y:S01]  /*0300*/  IMAD.X R8, R3, 0x1, R6, P0 ;  /* 0x0000000103087824 */ /* 0x004fe200000e0606 */
[----:B------:R-:W1:Y:S01]  /*0310*/  SHFL.DOWN PT, R4, R7, 0x2, 0x1f ;  /* 0x08401f0007047f89 */ /* 0x000e6200000e0000 */
[----:B------:R-:W-:-:S03]  /*0320*/  ISETP.GE.U32.AND P0, PT, R2, UR4, PT ;  /* 0x0000000402007c0c */ /* 0x000fc6000bf06070 */
[----:B------:R-:W2:Y:S10]  /*0330*/  SHFL.DOWN PT, R3, R8, 0x2, 0x1f ;  /* 0x08401f0008037f89 */ /* 0x000eb400000e0000 */
[----:B------:R-:W3:Y:S01]  /*0340*/  @!P0 S2R R12, SR_CgaCtaId ;  /* 0x00000000000c8919 */ /* 0x000ee20000008800 */
[----:B-1----:R-:W-:-:S02]  /*0350*/  IADD3 R9, P2, PT, R4, R7, RZ ;  /* 0x0000000704097210 */ /* 0x002fc40007f5e0ff */
[----:B------:R-:W-:Y:S02]  /*0360*/  @!P1 MOV R4, 0x400 ;  /* 0x0000040000049802 */ /* 0x000fe40000000f00 */
[----:B------:R-:W-:Y:S01]  /*0370*/  @!P0 MOV R7, 0x400 ;  /* 0x0000040000078802 */ /* 0x000fe20000000f00 */
[----:B--2---:R-:W-:Y:S01]  /*0380*/  IMAD.X R10, R3, 0x1, R8, P2 ;  /* 0x00000001030a7824 */ /* 0x004fe200010e0608 */
[----:B------:R-:W1:Y:S01]  /*0390*/  SHFL.DOWN PT, R6, R9, 0x1, 0x1f ;  /* 0x08201f0009067f89 */ /* 0x000e6200000e0000 */
[----:B0-----:R-:W-:-:S03]  /*03a0*/  @!P1 LEA R5, R5, R4, 0x18 ;  /* 0x0000000405059211 */ /* 0x001fc600078ec0ff */
[----:B------:R-:W0:Y:S01]  /*03b0*/  SHFL.DOWN PT, R3, R10, 0x1, 0x1f ;  /* 0x08201f000a037f89 */ /* 0x000e2200000e0000 */
[----:B---3--:R-:W-:-:S05]  /*03c0*/  @!P0 LEA R11, R12, R7, 0x18 ;  /* 0x000000070c0b8211 */ /* 0x008fca00078ec0ff */
[----:B------:R-:W-:Y:S01]  /*03d0*/  @!P0 IMAD R8, R2, 0x8, R11 ;  /* 0x0000000802088824 */ /* 0x000fe200078e020b */
[----:B-1----:R-:W-:-:S05]  /*03e0*/  IADD3 R6, P2, PT, R6, R9, RZ ;  /* 0x0000000906067210 */ /* 0x002fca0007f5e0ff */
[----:B0-----:R-:W-:Y:S01]  /*03f0*/  IMAD.X R7, R3, 0x1, R10, P2 ;  /* 0x0000000103077824 */ /* 0x001fe200010e060a */
[----:B------:R-:W-:Y:S02]  /*0400*/  @!P1 LEA.HI R3, R2, R5, RZ, 0x1e ;  /* 0x0000000502039211 */ /* 0x000fe400078ff0ff */
[----:B------:R-:W-:-:S03]  /*0410*/  CS2R R4, SRZ ;  /* 0x0000000000047805 */ /* 0x000fc6000001ff00 */
[----:B------:R-:W-:Y:S01]  /*0420*/  @!P1 STS.64 [R3], R6 ;  /* 0x0000000603009388 */ /* 0x000fe20000000a00 */
[----:B------:R-:W-:Y:S06]  /*0430*/  BAR.SYNC.DEFER_BLOCKING 0x0 ;  /* 0x0000000000007b1d */ /* 0x000fec0000010000 */
[----:B------:R-:W0:Y:S04]  /*0440*/  @!P0 LDS.64 R4, [R8] ;  /* 0x0000000008048984 */ /* 0x000e280000000a00 */
[----:B0-----:R-:W0:Y:S04]  /*0450*/  SHFL.DOWN PT, R11, R4, 0x10, 0x1f ;  /* 0x0a001f00040b7f89 */ /* 0x001e2800000e0000 */
[----:B------:R-:W1:Y:S01]  /*0460*/  SHFL.DOWN PT, R9, R5, 0x10, 0x1f ;  /* 0x0a001f0005097f89 */ /* 0x000e6200000e0000 */
[----:B0-----:R-:W-:-:S05]  /*0470*/  IADD3 R13, P0, PT, R11, R4, RZ ;  /* 0x000000040b0d7210 */ /* 0x001fca0007f1e0ff */
[----:B-1----:R-:W-:Y:S01]  /*0480*/  IMAD.X R12, R9, 0x1, R5, P0 ;  /* 0x00000001090c7824 */ /* 0x002fe200000e0605 */
[----:B------:R-:W0:Y:S04]  /*0490*/  SHFL.DOWN PT, R10, R13, 0x8, 0x1f ;  /* 0x09001f000d0a7f89 */ /* 0x000e2800000e0000 */
        /* <DEDUP_REMOVED lines=11> */
[----:B------:R-:W-:Y:S01]  /*0550*/  ISETP.NE.AND P0, PT, R2, RZ, PT ;  /* 0x000000ff0200720c */ /* 0x000fe20003f05270 */
[----:B------:R0:W1:Y:S04]  /*0560*/  SHFL.DOWN PT, R4, R7, 0x1, 0x1f ;  /* 0x08201f0007047f89 */ /* 0x00006800000e0000 */
[----:B------:R0:W2:Y:S08]  /*0570*/  SHFL.DOWN PT, R5, R6, 0x1, 0x1f ;  /* 0x08201f0006057f89 */ /* 0x0000b000000e0000 */
[----:B0-----:R-:W-:Y:S05]  /*0580*/  @P0 EXIT ;  /* 0x000000000000094d */ /* 0x001fea0003800000 */
[----:B------:R-:W0:Y:S01]  /*0590*/  LDC.64 R2, c[0x0][0x390] ;  /* 0x0000e400ff027b82 */ /* 0x000e220000000a00 */
[----:B-1----:R-:W-:-:S05]  /*05a0*/  IADD3 R4, P0, PT, R4, R7, RZ ;  /* 0x0000000704047210 */ /* 0x002fca0007f1e0ff */
[----:B--2---:R-:W-:Y:S02]  /*05b0*/  IMAD.X R5, R5, 0x1, R6, P0 ;  /* 0x0000000105057824 */ /* 0x004fe400000e0606 */
[----:B0-----:R-:W-:-:S05]  /*05c0*/  IMAD.WIDE.U32 R2, R0, 0x8, R2 ;  /* 0x0000000800027825 */ /* 0x001fca00078e0002 */
[----:B------:R-:W-:Y:S01]  /*05d0*/  STG.E.64 desc[UR6][R2.64], R4 ;  /* 0x0000000402007986 */ /* 0x000fe2000c101b06 */
[----:B------:R-:W-:Y:S05]  /*05e0*/  EXIT ;  /* 0x000000000000794d */ /* 0x000fea0003800000 */
.L_x_38:
        /* <DEDUP_REMOVED lines=9> */
.L_x_148:


//--------------------- .text.popcount_weighted_keys_literal_fused_kernel --------------------------
	.section	.text.popcount_weighted_keys_literal_fused_kernel,"ax",@progbits
	.align	128
        .global         popcount_weighted_keys_literal_fused_kernel
        .type           popcount_weighted_keys_literal_fused_kernel,@function
        .size           popcount_weighted_keys_literal_fused_kernel,(.L_x_142 - popcount_weighted_keys_literal_fused_kernel)
        .other          popcount_weighted_keys_literal_fused_kernel,@"STO_CUDA_ENTRY STV_DEFAULT"
popcount_weighted_keys_literal_fused_kernel:
.text.popcount_weighted_keys_literal_fused_kernel:
[----:B------:R-:W-:Y:S01]  /*0000*/  LDC R1, c[0x0][0x37c] ;  /* 0x0000df00ff017b82 */ /* 0x000fe20000000800 */
[----:B------:R-:W0:Y:S01]  /*0010*/  S2R R0, SR_CTAID.X ;  /* 0x0000000000007919 */ /* 0x000e220000002500 */
[----:B------:R-:W0:Y:S02]  /*0020*/  LDCU UR4, c[0x0][0x3ac] ;  /* 0x00007580ff0477ac */ /* 0x000e240008000800 */
[----:B0-----:R-:W-:-:S13]  /*0030*/  ISETP.GE.AND P0, PT, R0, UR4, PT ;  /* 0x0000000400007c0c */ /* 0x001fda000bf06270 */
[----:B------:R-:W-:Y:S05]  /*0040*/  @P0 EXIT ;  /* 0x000000000000094d */ /* 0x000fea0003800000 */
[----:B------:R-:W0:Y:S01]  /*0050*/  LDC.64 R4, c[0x0][0x390] ;  /* 0x0000e400ff047b82 */ /* 0x000e220000000a00 */
[----:B------:R-:W1:Y:S01]  /*0060*/  S2R R2, SR_TID.X ;  /* 0x0000000000027919 */ /* 0x000e620000002100 */
[----:B------:R-:W2:Y:S01]  /*0070*/  LDCU UR5, c[0x0][0x3a8] ;  /* 0x00007500ff0577ac */ /* 0x000ea20008000800 */
[----:B------:R-:W-:Y:S01]  /*0080*/  BSSY.RECONVERGENT B0, `(.L_x_39) ;  /* 0x0000237000007945 */ /* 0x000fe20003800200 */
[----:B------:R-:W-:Y:S01]  /*0090*/  CS2R R18, SRZ ;  /* 0x0000000000127805 */ /* 0x000fe2000001ff00 */
[----:B------:R-:W3:Y:S01]  /*00a0*/  LDCU.64 UR6, c[0x0][0x358] ;  /* 0x00006b00ff0677ac */ /* 0x000ee20008000a00 */
[----:B------:R-:W4:Y:S01]  /*00b0*/  LDCU.64 UR12, c[0x0][0x398] ;  /* 0x00007300ff0c77ac */ /* 0x000f220008000a00 */
[----:B------:R-:W0:Y:S01]  /*00c0*/  LDCU.64 UR18, c[0x0][0x398] ;  /* 0x00007300ff1277ac */ /* 0x000e220008000a00 */
[----:B------:R-:W0:Y:S01]  /*00d0*/  LDCU.64 UR14, c[0x0][0x3a0] ;  /* 0x00007400ff0e77ac */ /* 0x000e220008000a00 */
[----:B--2---:R-:W-:Y:S01]  /*00e0*/  USHF.R.S32.HI UR4, URZ, 0x1f, UR5 ;  /* 0x0000001fff047899 */ /* 0x004fe20008011405 */
[----:B0-----:R-:W-:Y:S01]  /*00f0*/  IMAD.WIDE R4, R5, R4, RZ ;  /* 0x0000000405047225 */ /* 0x001fe200078e02ff */
[----:B------:R-:W0:Y:S03]  /*0100*/  LDCU.64 UR24, c[0x0][0x3a0] ;  /* 0x00007400ff1877ac */ /* 0x000e260008000a00 */
[----:B------:R-:W-:Y:S01]  /*0110*/  IMAD R3, R5, UR5, RZ ;  /* 0x0000000505037c24 */ /* 0x000fe2000f8e02ff */
[----:B------:R-:W2:Y:S01]  /*0120*/  LDCU.128 UR8, c[0x0][0x380] ;  /* 0x00007000ff0877ac */ /* 0x000ea20008000c00 */
[C---:B------:R-:W-:Y:S01]  /*0130*/  IMAD.WIDE.U32 R20, R4.reuse, UR5, RZ ;  /* 0x0000000504147c25 */ /* 0x040fe2000f8e00ff */
[----:B------:R-:W0:Y:S03]  /*0140*/  LDCU.128 UR20, c[0x0][0x380] ;  /* 0x00007000ff1477ac */ /* 0x000e260008000c00 */
[----:B------:R-:W-:Y:S01]  /*0150*/  IMAD R3, R4, UR4, R3 ;  /* 0x0000000404037c24 */ /* 0x000fe2000f8e0203 */
[----:B-1----:R-:W-:-:S03]  /*0160*/  ISETP.GT.U32.AND P0, PT, R20, R2, PT ;  /* 0x000000021400720c */ /* 0x002fc60003f04070 */
[----:B------:R-:W-:-:S05]  /*0170*/  IMAD.IADD R3, R21, 0x1, R3 ;  /* 0x0000000115037824 */ /* 0x000fca00078e0203 */
[----:B------:R-:W-:-:S13]  /*0180*/  ISETP.GT.AND.EX P0, PT, R3, RZ, PT, P0 ;  /* 0x000000ff0300720c */ /* 0x000fda0003f04300 */
[----:B0-234-:R-:W-:Y:S05]  /*0190*/  @!P0 BRA `(.L_x_40) ;  /* 0x0000002000948947 */ /* 0x01dfea0003800000 */
[----:B------:R-:W0:Y:S01]  /*01a0*/  LDC R4, c[0x0][0x360] ;  /* 0x0000d800ff047b82 */ /* 0x000e220000000800 */
[C---:B------:R-:W-:Y:S01]  /*01b0*/  IMAD R5, R0.reuse, UR4, RZ ;  /* 0x0000000400057c24 */ /* 0x040fe2000f8e02ff */
[----:B------:R-:W-:Y:S01]  /*01c0*/  BSSY.RECONVERGENT B1, `(.L_x_41) ;  /* 0x0000028000017945 */ /* 0x000fe20003800200 */
[----:B------:R-:W-:-:S04]  /*01d0*/  IMAD.WIDE.U32 R16, R0, UR5, RZ ;  /* 0x0000000500107c25 */ /* 0x000fc8000f8e00ff */
[----:B------:R-:W-:Y:S01]  /*01e0*/  IMAD.IADD R5, R17, 0x1, R5 ;  /* 0x0000000111057824 */ /* 0x000fe200078e0205 */
[----:B0-----:R-:W-:-:S04]  /*01f0*/  IADD3 R7, P1, PT, R2, R4, RZ ;  /* 0x0000000402077210 */ /* 0x001fc80007f3e0ff */
[----:B------:R-:W-:Y:S01]  /*0200*/  ISETP.GE.U32.AND P0, PT, R7, R20, PT ;  /* 0x000000140700720c */ /* 0x000fe20003f06070 */
[----:B------:R-:W-:Y:S01]  /*0210*/  IMAD.X R10, RZ, RZ, RZ, P1 ;  /* 0x000000ffff0a7224 */ /* 0x000fe200008e06ff */
[----:B------:R-:W-:-:S04]  /*0220*/  ISETP.GT.U32.AND P1, PT, R20, R7, PT ;  /* 0x000000071400720c */ /* 0x000fc80003f24070 */
[----:B------:R-:W-:Y:S02]  /*0230*/  ISETP.GE.U32.AND.EX P0, PT, R10, R3, PT, P0 ;  /* 0x000000030a00720c */ /* 0x000fe40003f06100 */
[CC--:B------:R-:W-:Y:S02]  /*0240*/  ISETP.GT.U32.AND.EX P1, PT, R3.reuse, R10.reuse, PT, P1 ;  /* 0x0000000a0300720c */ /* 0x0c0fe40003f24110 */
[----:B------:R-:W-:Y:S02]  /*0250*/  SEL R9, RZ, 0x1, P0 ;  /* 0x00000001ff097807 */ /* 0x000fe40000000000 */
[-C--:B------:R-:W-:Y:S02]  /*0260*/  SEL R6, R20, R7.reuse, P1 ;  /* 0x0000000714067207 */ /* 0x080fe40000800000 */
[----:B------:R-:W-:Y:S02]  /*0270*/  SEL R8, R3, R10, P1 ;  /* 0x0000000a03087207 */ /* 0x000fe40000800000 */
[----:B------:R-:W-:-:S04]  /*0280*/  IADD3 R7, P0, P1, R6, -R7, -R9 ;  /* 0x8000000706077210 */ /* 0x000fc8000791e809 */
[----:B------:R-:W-:-:S04]  /*0290*/  IADD3.X R8, PT, PT, R8, -0x1, ~R10, P0, P1 ;  /* 0xffffffff08087810 */ /* 0x000fc800007e2c0a */
[----:B------:R-:W-:-:S13]  /*02a0*/  ISETP.NE.U32.AND P0, PT, R8, RZ, PT ;  /* 0x000000ff0800720c */ /* 0x000fda0003f05070 */
[----:B------:R-:W-:Y:S05]  /*02b0*/  @P0 BRA `(.L_x_42) ;  /* 0x0000000000500947 */ /* 0x000fea0003800000 */
[----:B------:R-:W0:Y:S01]  /*02c0*/  I2F.U32.RP R6, R4 ;  /* 0x0000000400067306 */ /* 0x000e220000209000 */
[----:B------:R-:W-:-:S07]  /*02d0*/  ISETP.NE.U32.AND P2, PT, R4, RZ, PT ;  /* 0x000000ff0400720c */ /* 0x000fce0003f45070 */
[----:B0-----:R-:W0:Y:S02]  /*02e0*/  MUFU.RCP R6, R6 ;  /* 0x0000000600067308 */ /* 0x001e240000001000 */
[----:B0-----:R-:W-:-:S06]  /*02f0*/  VIADD R10, R6, 0xffffffe ;  /* 0x0ffffffe060a7836 */ /* 0x001fcc0000000000 */
[----:B------:R0:W1:Y:S02]  /*0300*/  F2I.FTZ.U32.TRUNC.NTZ R11, R10 ;  /* 0x0000000a000b7305 */ /* 0x000064000021f000 */
[----:B0-----:R-:W-:Y:S02]  /*0310*/  HFMA2 R10, -RZ, RZ, 0, 0 ;  /* 0x00000000ff0a7431 */ /* 0x001fe400000001ff */
[----:B-1----:R-:W-:-:S04]  /*0320*/  IMAD.MOV R13, RZ, RZ, -R11 ;  /* 0x000000ffff0d7224 */ /* 0x002fc800078e0a0b */
[----:B------:R-:W-:-:S04]  /*0330*/  IMAD R13, R13, R4, RZ ;  /* 0x000000040d0d7224 */ /* 0x000fc800078e02ff */
[----:B------:R-:W-:-:S06]  /*0340*/  IMAD.HI.U32 R8, R11, R13, R10 ;  /* 0x0000000d0b087227 */ /* 0x000fcc00078e000a */
[----:B------:R-:W-:-:S04]  /*0350*/  IMAD.HI.U32 R6, R8, R7, RZ ;  /* 0x0000000708067227 */ /* 0x000fc800078e00ff */
[----:B------:R-:W-:-:S04]  /*0360*/  IMAD.MOV R8, RZ, RZ, -R6 ;  /* 0x000000ffff087224 */ /* 0x000fc800078e0a06 */
[----:B------:R-:W-:-:S05]  /*0370*/  IMAD R7, R4, R8, R7 ;  /* 0x0000000804077224 */ /* 0x000fca00078e0207 */
[----:B------:R-:W-:-:S13]  /*0380*/  ISETP.GE.U32.AND P0, PT, R7, R4, PT ;  /* 0x000000040700720c */ /* 0x000fda0003f06070 */
[----:B------:R-:W-:Y:S02]  /*0390*/  @P0 IMAD.IADD R7, R7, 0x1, -R4 ;  /* 0x0000000107070824 */ /* 0x000fe400078e0a04 */
[----:B------:R-:W-:-:S03]  /*03a0*/  @P0 VIADD R6, R6, 0x1 ;  /* 0x0000000106060836 */ /* 0x000fc60000000000 */
[----:B------:R-:W-:Y:S01]  /*03b0*/  ISETP.GE.U32.AND P1, PT, R7, R4, PT ;  /* 0x000000040700720c */ /* 0x000fe20003f26070 */
[----:B------:R-:W-:-:S12]  /*03c0*/  IMAD.MOV.U32 R7, RZ, RZ, RZ ;  /* 0x000000ffff077224 */ /* 0x000fd800078e00ff */
[----:B------:R-:W-:Y:S01]  /*03d0*/  @P1 VIADD R6, R6, 0x1 ;  /* 0x0000000106061836 */ /* 0x000fe20000000000 */
[----:B------:R-:W-:Y:S01]  /*03e0*/  @!P2 LOP3.LUT R6, RZ, R4, RZ, 0x33, !PT ;  /* 0x00000004ff06a212 */ /* 0x000fe200078e33ff */
[----:B------:R-:W-:Y:S06]  /*03f0*/  BRA `(.L_x_43) ;  /* 0x0000000000107947 */ /* 0x000fec0003800000 */
.L_x_42:
[----:B------:R-:W-:-:S07]  /*0400*/  MOV R6, 0x420 ;  /* 0x0000042000067802 */ /* 0x000fce0000000f00 */
[----:B------:R-:W-:Y:S05]  /*0410*/  CALL.REL.NOINC `($__internal_2_$__cuda_sm20_div_u64) ;  /* 0x00000028001c7944 */ /* 0x000fea0003c00000 */
[----:B------:R-:W-:Y:S01]  /*0420*/  MOV R6, R8 ;  /* 0x0000000800067202 */ /* 0x000fe20000000f00 */
[----:B------:R-:W-:-:S07]  /*0430*/  IMAD.MOV.U32 R7, RZ, RZ, R11 ;  /* 0x000000ffff077224 */ /* 0x000fce00078e000b */
.L_x_43:
[----:B------:R-:W-:Y:S05]  /*0440*/  BSYNC.RECONVERGENT B1 ;  /* 0x0000000000017941 */ /* 0x000fea0003800200 */
.L_x_41:
[----:B------:R-:W0:Y:S01]  /*0450*/  LDC R14, c[0x0][0x394] ;  /* 0x0000e500ff0e7b82 */ /* 0x000e220000000800 */
[----:B------:R-:W1:Y:S01]  /*0460*/  LDCU UR16, c[0x0][0x3a8] ;  /* 0x00007500ff1077ac */ /* 0x000e620008000800 */
[----:B------:R-:W-:Y:S01]  /*0470*/  IADD3 R9, P1, PT, R6, R9, RZ ;  /* 0x0000000906097210 */ /* 0x000fe20007f3e0ff */
[----:B------:R-:W-:Y:S01]  /*0480*/  BSSY.RECONVERGENT B1, `(.L_x_44) ;  /* 0x0000074000017945 */ /* 0x000fe20003800200 */
[----:B------:R-:W-:Y:S01]  /*0490*/  IMAD.MOV.U32 R13, RZ, RZ, R2 ;  /* 0x000000ffff0d7224 */ /* 0x000fe200078e0002 */
[----:B------:R-:W-:Y:S02]  /*04a0*/  CS2R R18, SRZ ;  /* 0x0000000000127805 */ /* 0x000fe4000001ff00 */
[----:B------:R-:W-:Y:S01]  /*04b0*/  LOP3.LUT R8, R9, 0x3, RZ, 0xc0, !PT ;  /* 0x0000000309087812 */ /* 0x000fe200078ec0ff */
[----:B------:R-:W-:-:S03]  /*04c0*/  IMAD.MOV.U32 R12, RZ, RZ, RZ ;  /* 0x000000ffff0c7224 */ /* 0x000fc600078e00ff */
[----:B------:R-:W-:-:S04]  /*04d0*/  ISETP.NE.U32.AND P0, PT, R8, 0x3, PT ;  /* 0x000000030800780c */ /* 0x000fc80003f05070 */
[----:B------:R-:W-:Y:S01]  /*04e0*/  ISETP.NE.AND.EX P0, PT, RZ, RZ, PT, P0 ;  /* 0x000000ffff00720c */ /* 0x000fe20003f05300 */
[----:B-1----:R-:W-:Y:S01]  /*04f0*/  USHF.R.S32.HI UR17, URZ, 0x1f, UR16 ;  /* 0x0000001fff117899 */ /* 0x002fe20008011410 */
[----:B0-----:R-:W-:-:S05]  /*0500*/  SHF.R.S32.HI R6, RZ, 0x1f, R14 ;  /* 0x0000001fff067819 */ /* 0x001fca000001140e */
[C---:B------:R-:W-:Y:S02]  /*0510*/  IMAD R11, R14.reuse, UR17, RZ ;  /* 0x000000110e0b7c24 */ /* 0x040fe4000f8e02ff */
[----:B------:R-:W-:-:S04]  /*0520*/  IMAD.WIDE.U32 R14, R14, UR16, RZ ;  /* 0x000000100e0e7c25 */ /* 0x000fc8000f8e00ff */
[----:B------:R-:W-:Y:S02]  /*0530*/  IMAD R25, R6, UR16, R11 ;  /* 0x0000001006197c24 */ /* 0x000fe4000f8e020b */
[----:B------:R-:W-:Y:S02]  /*0540*/  IMAD.X R11, RZ, RZ, R7, P1 ;  /* 0x000000ffff0b7224 */ /* 0x000fe400008e0607 */
[----:B------:R-:W-:Y:S01]  /*0550*/  IMAD.IADD R25, R15, 0x1, R25 ;  /* 0x000000010f197824 */ /* 0x000fe200078e0219 */
[----:B------:R-:W-:Y:S06]  /*0560*/  @!P0 BRA `(.L_x_45) ;  /* 0x0000000400948947 */ /* 0x000fec0003800000 */
[----:B------:R-:W-:Y:S01]  /*0570*/  IADD3 R26, PT, PT, R9, 0x1, RZ ;  /* 0x00000001091a7810 */ /* 0x000fe20007ffe0ff */
[----:B------:R-:W-:-:S03]  /*0580*/  IMAD.MOV.U32 R24, RZ, RZ, RZ ;  /* 0x000000ffff187224 */ /* 0x000fc600078e00ff */
[----:B------:R-:W-:-:S07]  /*0590*/  LOP3.LUT R26, R26, 0x3, RZ, 0xc0, !PT ;  /* 0x000000031a1a7812 */ /* 0x000fce00078ec0ff */
.L_x_49:
[----:B------:R-:W-:Y:S01]  /*05a0*/  LOP3.LUT R7, R12, R25, RZ, 0xfc, !PT ;  /* 0x000000190c077212 */ /* 0x000fe200078efcff */
[----:B------:R-:W-:Y:S03]  /*05b0*/  BSSY.RECONVERGENT B2, `(.L_x_46) ;  /* 0x000001d000027945 */ /* 0x000fe60003800200 */
[----:B------:R-:W-:-:S13]  /*05c0*/  ISETP.NE.U32.AND P0, PT, R7, RZ, PT ;  /* 0x000000ff0700720c */ /* 0x000fda0003f05070 */
[----:B------:R-:W-:Y:S05]  /*05d0*/  @P0 BRA `(.L_x_47) ;  /* 0x0000000000540947 */ /* 0x000fea0003800000 */
[----:B------:R-:W0:Y:S01]  /*05e0*/  I2F.U32.RP R7, R14 ;  /* 0x0000000e00077306 */ /* 0x000e220000209000 */
[----:B------:R-:W-:-:S07]  /*05f0*/  ISETP.NE.U32.AND P2, PT, R14, RZ, PT ;  /* 0x000000ff0e00720c */ /* 0x000fce0003f45070 */
[----:B0-----:R-:W0:Y:S02]  /*0600*/  MUFU.RCP R7, R7 ;  /* 0x0000000700077308 */ /* 0x001e240000001000 */
[----:B0-----:R-:W-:-:S06]  /*0610*/  VIADD R22, R7, 0xffffffe ;  /* 0x0ffffffe07167836 */ /* 0x001fcc0000000000 */
[----:B------:R0:W1:Y:S02]  /*0620*/  F2I.FTZ.U32.TRUNC.NTZ R23, R22 ;  /* 0x0000001600177305 */ /* 0x000064000021f000 */
[----:B0-----:R-:W-:Y:S02]  /*0630*/  IMAD.MOV.U32 R22, RZ, RZ, RZ ;  /* 0x000000ffff167224 */ /* 0x001fe400078e00ff */
[----:B-1----:R-:W-:-:S04]  /*0640*/  IMAD.MOV R27, RZ, RZ, -R23 ;  /* 0x000000ffff1b7224 */ /* 0x002fc800078e0a17 */
[----:B------:R-:W-:-:S04]  /*0650*/  IMAD R27, R27, R14, RZ ;  /* 0x0000000e1b1b7224 */ /* 0x000fc800078e02ff */
[----:B------:R-:W-:-:S06]  /*0660*/  IMAD.HI.U32 R8, R23, R27, R22 ;  /* 0x0000001b17087227 */ /* 0x000fcc00078e0016 */
[----:B------:R-:W-:-:S04]  /*0670*/  IMAD.HI.U32 R27, R8, R13, RZ ;  /* 0x0000000d081b7227 */ /* 0x000fc800078e00ff */
[----:B------:R-:W-:-:S04]  /*0680*/  IMAD.MOV R23, RZ, RZ, -R27 ;  /* 0x000000ffff177224 */ /* 0x000fc800078e0a1b */
[----:B------:R-:W-:-:S05]  /*0690*/  IMAD R23, R14, R23, R13 ;  /* 0x000000170e177224 */ /* 0x000fca00078e020d */
[----:B------:R-:W-:-:S13]  /*06a0*/  ISETP.GE.U32.AND P0, PT, R23, R14, PT ;  /* 0x0000000e1700720c */ /* 0x000fda0003f06070 */
[----:B------:R-:W-:Y:S01]  /*06b0*/  @P0 IADD3 R23, PT, PT, R23, -R14, RZ ;  /* 0x8000000e17170210 */ /* 0x000fe20007ffe0ff */
[----:B------:R-:W-:-:S03]  /*06c0*/  @P0 VIADD R27, R27, 0x1 ;  /* 0x000000011b1b0836 */ /* 0x000fc60000000000 */
[----:B------:R-:W-:-:S13]  /*06d0*/  ISETP.GE.U32.AND P1, PT, R23, R14, PT ;  /* 0x0000000e1700720c */ /* 0x000fda0003f26070 */
[----:B------:R-:W-:Y:S01]  /*06e0*/  @P1 VIADD R27, R27, 0x1 ;  /* 0x000000011b1b1836 */ /* 0x000fe20000000000 */
[----:B------:R-:W-:-:S05]  /*06f0*/  @!P2 LOP3.LUT R27, RZ, R14, RZ, 0x33, !PT ;  /* 0x0000000eff1ba212 */ /* 0x000fca00078e33ff */
[----:B------:R-:W-:-:S04]  /*0700*/  IMAD.MOV R28, RZ, RZ, -R27 ;  /* 0x000000ffff1c7224 */ /* 0x000fc800078e0a1b */
[----:B------:R-:W-:Y:S01]  /*0710*/  IMAD R28, R14, R28, R13 ;  /* 0x0000001c0e1c7224 */ /* 0x000fe200078e020d */
[----:B------:R-:W-:Y:S06]  /*0720*/  BRA `(.L_x_48) ;  /* 0x0000000000147947 */ /* 0x000fec0003800000 */
.L_x_47:
[----:B------:R-:W-:Y:S01]  /*0730*/  IMAD.MOV.U32 R10, RZ, RZ, R14 ;  /* 0x000000ffff0a7224 */ /* 0x000fe200078e000e */
[----:B------:R-:W-:-:S07]  /*0740*/  MOV R8, 0x760 ;  /* 0x0000076000087802 */ /* 0x000fce0000000f00 */
[----:B------:R-:W-:Y:S05]  /*0750*/  CALL.REL.NOINC `($__internal_1_$__cuda_sm20_div_s64) ;  /* 0x0000002000187944 */ /* 0x000fea0003c00000 */
[----:B------:R-:W-:-:S04]  /*0760*/  IMAD.MOV R28, RZ, RZ, -R27 ;  /* 0x000000ffff1c7224 */ /* 0x000fc800078e0a1b */
[----:B------:R-:W-:-:S07]  /*0770*/  IMAD R28, R14, R28, R13 ;  /* 0x0000001c0e1c7224 */ /* 0x000fce00078e020d */
.L_x_48:
[----:B------:R-:W-:Y:S05]  /*0780*/  BSYNC.RECONVERGENT B2 ;  /* 0x0000000000027941 */ /* 0x000fea0003800200 */
.L_x_46:
[----:B------:R-:W0:Y:S02]  /*0790*/  LDC R31, c[0x0][0x394] ;  /* 0x0000e500ff1f7b82 */ /* 0x000e240000000800 */
[----:B0-----:R-:W-:-:S04]  /*07a0*/  IABS R7, R31 ;  /* 0x0000001f00077213 */ /* 0x001fc80000000000 */
[----:B------:R-:W0:Y:S08]  /*07b0*/  I2F.RP R8, R7 ;  /* 0x0000000700087306 */ /* 0x000e300000209400 */
[----:B0-----:R-:W0:Y:S02]  /*07c0*/  MUFU.RCP R8, R8 ;  /* 0x0000000800087308 */ /* 0x001e240000001000 */
[----:B0-----:R-:W-:-:S06]  /*07d0*/  IADD3 R22, PT, PT, R8, 0xffffffe, RZ ;  /* 0x0ffffffe08167810 */ /* 0x001fcc0007ffe0ff */
[----:B------:R0:W1:Y:S02]  /*07e0*/  F2I.FTZ.U32.TRUNC.NTZ R23, R22 ;  /* 0x0000001600177305 */ /* 0x000064000021f000 */
[----:B0-----:R-:W-:Y:S02]  /*07f0*/  IMAD.MOV.U32 R22, RZ, RZ, RZ ;  /* 0x000000ffff167224 */ /* 0x001fe400078e00ff */
[----:B-1----:R-:W-:-:S04]  /*0800*/  IMAD.MOV R10, RZ, RZ, -R23 ;  /* 0x000000ffff0a7224 */ /* 0x002fc800078e0a17 */
[----:B------:R-:W-:Y:S01]  /*0810*/  IMAD R29, R10, R7, RZ ;  /* 0x000000070a1d7224 */ /* 0x000fe200078e02ff */
[----:B------:R-:W-:-:S03]  /*0820*/  IABS R10, R28 ;  /* 0x0000001c000a7213 */ /* 0x000fc60000000000 */
[----:B------:R-:W-:-:S06]  /*0830*/  IMAD.HI.U32 R23, R23, R29, R22 ;  /* 0x0000001d17177227 */ /* 0x000fcc00078e0016 */
[----:B------:R-:W-:-:S04]  /*0840*/  IMAD.HI.U32 R23, R23, R10, RZ ;  /* 0x0000000a17177227 */ /* 0x000fc800078e00ff */
[----:B------:R-:W-:-:S04]  /*0850*/  IMAD.MOV R8, RZ, RZ, -R23 ;  /* 0x000000ffff087224 */ /* 0x000fc800078e0a17 */
[----:B------:R-:W-:Y:S01]  /*0860*/  IMAD R8, R7, R8, R10 ;  /* 0x0000000807087224 */ /* 0x000fe200078e020a */
[----:B------:R-:W-:-:S04]  /*0870*/  SHF.R.S32.HI R10, RZ, 0x1f, R27 ;  /* 0x0000001fff0a7819 */ /* 0x000fc8000001141b */
[----:B------:R-:W-:Y:S01]  /*0880*/  ISETP.GT.U32.AND P1, PT, R7, R8, PT ;  /* 0x000000080700720c */ /* 0x000fe20003f24070 */
[----:B------:R-:W-:-:S12]  /*0890*/  IMAD R10, R10, R31, RZ ;  /* 0x0000001f0a0a7224 */ /* 0x000fd800078e02ff */
[----:B------:R-:W-:Y:S02]  /*08a0*/  @!P1 IMAD.IADD R8, R8, 0x1, -R7 ;  /* 0x0000000108089824 */ /* 0x000fe400078e0a07 */
[----:B------:R-:W-:Y:S01]  /*08b0*/  @!P1 VIADD R23, R23, 0x1 ;  /* 0x0000000117179836 */ /* 0x000fe20000000000 */
[----:B------:R-:W-:Y:S02]  /*08c0*/  ISETP.NE.AND P1, PT, R31, RZ, PT ;  /* 0x000000ff1f00720c */ /* 0x000fe40003f25270 */
[----:B------:R-:W-:Y:S02]  /*08d0*/  ISETP.GE.U32.AND P0, PT, R8, R7, PT ;  /* 0x000000070800720c */ /* 0x000fe40003f06070 */
[----:B------:R-:W-:-:S04]  /*08e0*/  LOP3.LUT R7, R28, R31, RZ, 0x3c, !PT ;  /* 0x0000001f1c077212 */ /* 0x000fc800078e3cff */
[----:B------:R-:W-:-:S07]  /*08f0*/  ISETP.GE.AND P2, PT, R7, RZ, PT ;  /* 0x000000ff0700720c */ /* 0x000fce0003f46270 */
[----:B------:R-:W-:-:S06]  /*0900*/  @P0 IADD3 R23, PT, PT, R23, 0x1, RZ ;  /* 0x0000000117170810 */ /* 0x000fcc0007ffe0ff */
[----:B------:R-:W-:Y:S01]  /*0910*/  @!P2 IMAD.MOV R23, RZ, RZ, -R23 ;  /* 0x000000ffff17a224 */ /* 0x000fe200078e0a17 */
[----:B------:R-:W-:-:S04]  /*0920*/  @!P1 LOP3.LUT R23, RZ, R31, RZ, 0x33, !PT ;  /* 0x0000001fff179212 */ /* 0x000fc800078e33ff */
[--C-:B------:R-:W-:Y:S01]  /*0930*/  SHF.R.S32.HI R22, RZ, 0x1f, R23.reuse ;  /* 0x0000001fff167819 */ /* 0x100fe20000011417 */
[----:B------:R-:W-:Y:S01]  /*0940*/  IMAD.MOV R29, RZ, RZ, -R23 ;  /* 0x000000ffff1d7224 */ /* 0x000fe200078e0a17 */
[----:B------:R-:W-:-:S03]  /*0950*/  IADD3 R8, P0, PT, R23, R16, RZ ;  /* 0x0000001017087210 */ /* 0x000fc60007f1e0ff */
[----:B------:R-:W-:Y:S02]  /*0960*/  IMAD R28, R31, R29, R28 ;  /* 0x0000001d1f1c7224 */ /* 0x000fe400078e021c */
[----:B------:R-:W-:-:S03]  /*0970*/  IMAD.X R7, R22, 0x1, R5, P0 ;  /* 0x0000000116077824 */ /* 0x000fc600000e0605 */
[--C-:B------:R-:W-:Y:S01]  /*0980*/  SHF.R.S32.HI R29, RZ, 0x1f, R28.reuse ;  /* 0x0000001fff1d7819 */ /* 0x100fe2000001141c */
[-C--:B------:R-:W-:Y:S02]  /*0990*/  IMAD R23, R7, R31.reuse, RZ ;  /* 0x0000001f07177224 */ /* 0x080fe400078e02ff */
[----:B------:R-:W-:-:S04]  /*09a0*/  IMAD.WIDE.U32 R32, R27, R31, R28 ;  /* 0x0000001f1b207225 */ /* 0x000fc800078e001c */
[----:B------:R-:W-:Y:S01]  /*09b0*/  IMAD.WIDE.U32 R28, R8, R31, R28 ;  /* 0x0000001f081c7225 */ /* 0x000fe200078e001c */
[----:B------:R-:W-:-:S03]  /*09c0*/  LEA R30, P0, R32, UR8, 0x3 ;  /* 0x00000008201e7c11 */ /* 0x000fc6000f8018ff */
[----:B------:R-:W-:Y:S01]  /*09d0*/  IMAD R31, R6, R27, R10 ;  /* 0x0000001b061f7224 */ /* 0x000fe200078e020a */
[----:B------:R-:W-:Y:S01]  /*09e0*/  LEA R22, P1, R28, UR12, 0x3 ;  /* 0x0000000c1c167c11 */ /* 0x000fe2000f8218ff */
[----:B------:R-:W-:Y:S02]  /*09f0*/  IMAD R23, R6, R8, R23 ;  /* 0x0000000806177224 */ /* 0x000fe400078e0217 */
[----:B------:R-:W-:Y:S02]  /*0a00*/  IMAD.IADD R31, R33, 0x1, R31 ;  /* 0x00000001211f7824 */ /* 0x000fe400078e021f */
[----:B------:R-:W-:-:S03]  /*0a10*/  IMAD.IADD R23, R29, 0x1, R23 ;  /* 0x000000011d177824 */ /* 0x000fc600078e0217 */
[----:B------:R-:W-:Y:S02]  /*0a20*/  LEA.HI.X R31, R32, UR9, R31, 0x3, P0 ;  /* 0x00000009201f7c11 */ /* 0x000fe400080f1c1f */
[----:B------:R-:W-:-:S04]  /*0a30*/  LEA.HI.X R23, R28, UR13, R23, 0x3, P1 ;  /* 0x0000000d1c177c11 */ /* 0x000fc800088f1c17 */
[----:B------:R-:W2:Y:S04]  /*0a40*/  LDG.E.64.CONSTANT R30, desc[UR6][R30.64] ;  /* 0x000000061e1e7981 */ /* 0x000ea8000c1e9b00 */
[----:B------:R-:W2:Y:S01]  /*0a50*/  LDG.E.64.CONSTANT R22, desc[UR6][R22.64] ;  /* 0x0000000616167981 */ /* 0x000ea2000c1e9b00 */
[----:B------:R-:W-:-:S04]  /*0a60*/  SHF.R.S64 R28, RZ, 0x1d, R27 ;  /* 0x0000001dff1c7819 */ /* 0x000fc8000000101b */
[----:B------:R-:W-:-:S04]  /*0a70*/  IADD3 R28, P0, PT, R28, UR10, RZ ;  /* 0x0000000a1c1c7c10 */ /* 0x000fc8000ff1e0ff */
[----:B------:R-:W-:Y:S02]  /*0a80*/  LEA.HI.X.SX32 R29, R27, UR11, 0x3, P0 ;  /* 0x0000000b1b1d7c11 */ /* 0x000fe400080f1eff */
[----:B------:R-:W-:-:S04]  /*0a90*/  LEA R32, P0, R8, UR14, 0x3 ;  /* 0x0000000e08207c11 */ /* 0x000fc8000f8018ff */
[----:B------:R-:W3:Y:S01]  /*0aa0*/  LDG.E.64.CONSTANT R28, desc[UR6][R28.64] ;  /* 0x000000061c1c7981 */ /* 0x000ee2000c1e9b00 */
[----:B------:R-:W-:-:S06]  /*0ab0*/  LEA.HI.X R33, R8, UR15, R7, 0x3, P0 ;  /* 0x0000000f08217c11 */ /* 0x000fcc00080f1c07 */
[----:B------:R-:W4:Y:S01]  /*0ac0*/  LDG.E.64.CONSTANT R32, desc[UR6][R32.64] ;  /* 0x0000000620207981 */ /* 0x000f22000c1e9b00 */
[----:B------:R-:W-:Y:S02]  /*0ad0*/  IADD3 R26, P0, PT, R26, -0x1, RZ ;  /* 0xffffffff1a1a7810 */ /* 0x000fe40007f1e0ff */
[----:B------:R-:W-:Y:S02]  /*0ae0*/  IADD3 R13, P1, PT, R4, R13, RZ ;  /* 0x0000000d040d7210 */ /* 0x000fe40007f3e0ff */
[----:B------:R-:W-:Y:S02]  /*0af0*/  IADD3.X R24, PT, PT, R24, -0x1, RZ, P0, !PT ;  /* 0xffffffff18187810 */ /* 0x000fe400007fe4ff */
[----:B------:R-:W-:Y:S01]  /*0b00*/  ISETP.NE.U32.AND P0, PT, R26, RZ, PT ;  /* 0x000000ff1a00720c */ /* 0x000fe20003f05070 */
[----:B------:R-:W-:-:S03]  /*0b10*/  IMAD.X R12, RZ, RZ, R12, P1 ;  /* 0x000000ffff0c7224 */ /* 0x000fc600008e060c */
[----:B------:R-:W-:Y:S02]  /*0b20*/  ISETP.NE.AND.EX P0, PT, R24, RZ, PT, P0 ;  /* 0x000000ff1800720c */ /* 0x000fe40003f05300 */
[----:B--2---:R-:W-:Y:S02]  /*0b30*/  LOP3.LUT R8, R23, R31, RZ, 0xc0, !PT ;  /* 0x0000001f17087212 */ /* 0x004fe400078ec0ff */
[----:B------:R-:W-:-:S04]  /*0b40*/  LOP3.LUT R10, R22, R30, RZ, 0xc0, !PT ;  /* 0x0000001e160a7212 */ /* 0x000fc800078ec0ff */
[----:B------:R-:W-:Y:S08]  /*0b50*/  POPC R7, R10 ;  /* 0x0000000a00077309 */ /* 0x000ff00000000000 */
[----:B------:R-:W0:Y:S02]  /*0b60*/  POPC R8, R8 ;  /* 0x0000000800087309 */ /* 0x000e240000000000 */
[----:B0-----:R-:W-:-:S06]  /*0b70*/  IADD3 R7, PT, PT, R7, R8, RZ ;  /* 0x0000000807077210 */ /* 0x001fcc0007ffe0ff */
[----:B------:R-:W3:Y:S02]  /*0b80*/  I2F.F64.U32 R22, R7 ;  /* 0x0000000700167312 */ /* 0x000ee40000201800 */
[----:B---3--:R-:W-:-:S08]  /*0b90*/  DMUL R22, R22, R28 ;  /* 0x0000001c16167228 */ /* 0x008fd00000000000 */
[----:B----4-:R-:W-:Y:S01]  /*0ba0*/  DFMA R18, R22, R32, R18 ;  /* 0x000000201612722b */ /* 0x010fe20000000012 */
[----:B------:R-:W-:Y:S10]  /*0bb0*/  @P0 BRA `(.L_x_49) ;  /* 0xfffffff800780947 */ /* 0x000ff4000383ffff */
.L_x_45:
[----:B------:R-:W-:Y:S05]  /*0bc0*/  BSYNC.RECONVERGENT B1 ;  /* 0x0000000000017941 */ /* 0x000fea0003800200 */
.L_x_44:
[----:B------:R-:W-:-:S04]  /*0bd0*/  ISETP.GE.U32.AND P0, PT, R9, 0x3, PT ;  /* 0x000000030900780c */ /* 0x000fc80003f06070 */
[----:B------:R-:W-:-:S13]  /*0be0*/  ISETP.GE.U32.AND.EX P0, PT, R11, RZ, PT, P0 ;  /* 0x000000ff0b00720c */ /* 0x000fda0003f06100 */
[----:B------:R-:W-:Y:S05]  /*0bf0*/  @!P0 BRA `(.L_x_40) ;  /* 0x0000001400fc8947 */ /* 0x000fea0003800000 */
.L_x_62:
        /* <DEDUP_REMOVED lines=25> */
.L_x_51:
[----:B------:R-:W-:Y:S01]  /*0d90*/  IMAD.MOV.U32 R10, RZ, RZ, R14 ;  /* 0x000000ffff0a7224 */ /* 0x000fe200078e000e */
[----:B------:R-:W-:-:S07]  /*0da0*/  MOV R8, 0xdc0 ;  /* 0x00000dc000087802 */ /* 0x000fce0000000f00 */
[----:B------:R-:W-:Y:S05]  /*0db0*/  CALL.REL.NOINC `($__internal_1_$__cuda_sm20_div_s64) ;  /* 0x0000001800807944 */ /* 0x000fea0003c00000 */
[----:B------:R-:W-:Y:S01]  /*0dc0*/  IADD3 R10, PT, PT, -R27, RZ, RZ ;  /* 0x000000ff1b0a7210 */ /* 0x000fe20007ffe1ff */
[----:B------:R-:W-:-:S04]  /*0dd0*/  IMAD.MOV.U32 R23, RZ, RZ, R27 ;  /* 0x000000ffff177224 */ /* 0x000fc800078e001b */
[----:B------:R-:W-:-:S07]  /*0de0*/  IMAD R10, R14, R10, R13 ;  /* 0x0000000a0e0a7224 */ /* 0x000fce00078e020d */
.L_x_52:
[----:B------:R-:W-:Y:S05]  /*0df0*/  BSYNC.RECONVERGENT B1 ;  /* 0x0000000000017941 */ /* 0x000fea0003800200 */
.L_x_50:
[----:B------:R-:W0:Y:S01]  /*0e00*/  LDC R27, c[0x0][0x394] ;  /* 0x0000e500ff1b7b82 */ /* 0x000e220000000800 */
[----:B------:R-:W-:Y:S02]  /*0e10*/  IABS R26, R10 ;  /* 0x0000000a001a7213 */ /* 0x000fe40000000000 */
[----:B0-----:R-:W-:-:S04]  /*0e20*/  IABS R11, R27 ;  /* 0x0000001b000b7213 */ /* 0x001fc80000000000 */
[----:B------:R-:W0:Y:S08]  /*0e30*/  I2F.RP R22, R11 ;  /* 0x0000000b00167306 */ /* 0x000e300000209400 */
[----:B0-----:R-:W0:Y:S02]  /*0e40*/  MUFU.RCP R22, R22 ;  /* 0x0000001600167308 */ /* 0x001e240000001000 */
[----:B0-----:R-:W-:-:S06]  /*0e50*/  VIADD R24, R22, 0xffffffe ;  /* 0x0ffffffe16187836 */ /* 0x001fcc0000000000 */
[----:B------:R-:W0:Y:S02]  /*0e60*/  F2I.FTZ.U32.TRUNC.NTZ R9, R24 ;  /* 0x0000001800097305 */ /* 0x000e24000021f000 */
[----:B0-----:R-:W-:-:S04]  /*0e70*/  IMAD.MOV R8, RZ, RZ, -R9 ;  /* 0x000000ffff087224 */ /* 0x001fc800078e0a09 */
[----:B------:R-:W-:Y:S02]  /*0e80*/  IMAD R7, R8, R11, RZ ;  /* 0x0000000b08077224 */ /* 0x000fe400078e02ff */
[----:B------:R-:W-:-:S04]  /*0e90*/  IMAD.MOV.U32 R8, RZ, RZ, RZ ;  /* 0x000000ffff087224 */ /* 0x000fc800078e00ff */
[----:B------:R-:W-:Y:S01]  /*0ea0*/  IMAD.HI.U32 R7, R9, R7, R8 ;  /* 0x0000000709077227 */ /* 0x000fe200078e0008 */
[----:B------:R-:W-:-:S05]  /*0eb0*/  MOV R8, R26 ;  /* 0x0000001a00087202 */ /* 0x000fca0000000f00 */
[----:B------:R-:W-:-:S04]  /*0ec0*/  IMAD.HI.U32 R7, R7, R8, RZ ;  /* 0x0000000807077227 */ /* 0x000fc800078e00ff */
[----:B------:R-:W-:-:S04]  /*0ed0*/  IMAD.MOV R9, RZ, RZ, -R7 ;  /* 0x000000ffff097224 */ /* 0x000fc800078e0a07 */
[----:B------:R-:W-:-:S05]  /*0ee0*/  IMAD R8, R11, R9, R8 ;  /* 0x000000090b087224 */ /* 0x000fca00078e0208 */
[----:B------:R-:W-:-:S13]  /*0ef0*/  ISETP.GT.U32.AND P1, PT, R11, R8, PT ;  /* 0x000000080b00720c */ /* 0x000fda0003f24070 */
[----:B------:R-:W-:Y:S02]  /*0f00*/  @!P1 IMAD.IADD R8, R8, 0x1, -R11 ;  /* 0x0000000108089824 */ /* 0x000fe400078e0a0b */
[----:B------:R-:W-:Y:S01]  /*0f10*/  @!P1 VIADD R7, R7, 0x1 ;  /* 0x0000000107079836 */ /* 0x000fe20000000000 */
[----:B------:R-:W-:Y:S02]  /*0f20*/  ISETP.NE.AND P1, PT, R27, RZ, PT ;  /* 0x000000ff1b00720c */ /* 0x000fe40003f25270 */
[----:B------:R-:W-:Y:S02]  /*0f30*/  ISETP.GE.U32.AND P0, PT, R8, R11, PT ;  /* 0x0000000b0800720c */ /* 0x000fe40003f06070 */
[----:B------:R-:W-:-:S04]  /*0f40*/  LOP3.LUT R8, R10, R27, RZ, 0x3c, !PT ;  /* 0x0000001b0a087212 */ /* 0x000fc800078e3cff */
[----:B------:R-:W-:Y:S02]  /*0f50*/  ISETP.GE.AND P2, PT, R8, RZ, PT ;  /* 0x000000ff0800720c */ /* 0x000fe40003f46270 */
[----:B------:R-:W-:-:S05]  /*0f60*/  SHF.R.S32.HI R8, RZ, 0x1f, R23 ;  /* 0x0000001fff087819 */ /* 0x000fca0000011417 */
[----:B------:R-:W-:Y:S02]  /*0f70*/  @P0 VIADD R7, R7, 0x1 ;  /* 0x0000000107070836 */ /* 0x000fe40000000000 */
[----:B------:R-:W-:-:S04]  /*0f80*/  IMAD R22, R8, R27, RZ ;  /* 0x0000001b08167224 */ /* 0x000fc800078e02ff */
[----:B------:R-:W-:Y:S02]  /*0f90*/  @!P2 IADD3 R7, PT, PT, -R7, RZ, RZ ;  /* 0x000000ff0707a210 */ /* 0x000fe40007ffe1ff */
        /* <DEDUP_REMOVED lines=11> */
[C---:B------:R-:W-:Y:S02]  /*1050*/  IMAD R27, R6.reuse, R23, R22 ;  /* 0x00000017061b7224 */ /* 0x040fe400078e0216 */
[----:B------:R-:W-:Y:S01]  /*1060*/  IMAD R29, R6, R7, R26 ;  /* 0x00000007061d7224 */ /* 0x000fe200078e021a */
[----:B------:R-:W-:Y:S01]  /*1070*/  LEA R26, P1, R10, UR18, 0x3 ;  /* 0x000000120a1a7c11 */ /* 0x000fe2000f8218ff */
[----:B------:R-:W-:Y:S02]  /*1080*/  IMAD.IADD R27, R9, 0x1, R27 ;  /* 0x00000001091b7824 */ /* 0x000fe400078e021b */
[----:B------:R-:W-:-:S03]  /*1090*/  IMAD.IADD R9, R11, 0x1, R29 ;  /* 0x000000010b097824 */ /* 0x000fc600078e021d */
[----:B------:R-:W-:Y:S02]  /*10a0*/  LEA.HI.X R29, R8, UR21, R27, 0x3, P0 ;  /* 0x00000015081d7c11 */ /* 0x000fe400080f1c1b */
[----:B------:R-:W-:-:S03]  /*10b0*/  LEA.HI.X R27, R10, UR19, R9, 0x3, P1 ;  /* 0x000000130a1b7c11 */ /* 0x000fc600088f1c09 */
        /* <DEDUP_REMOVED lines=9> */
[----:B------:R-:W-:Y:S01]  /*1150*/  BSSY.RECONVERGENT B1, `(.L_x_53) ;  /* 0x000002a000017945 */ /* 0x000fe20003800200 */
[----:B--2---:R-:W-:Y:S02]  /*1160*/  LOP3.LUT R24, R26, R8, RZ, 0xc0, !PT ;  /* 0x000000081a187212 */ /* 0x004fe400078ec0ff */
[----:B------:R-:W-:Y:S02]  /*1170*/  LOP3.LUT R28, R27, R9, RZ, 0xc0, !PT ;  /* 0x000000091b1c7212 */ /* 0x000fe400078ec0ff */
[----:B------:R-:W-:Y:S01]  /*1180*/  POPC R7, R24 ;  /* 0x0000001800077309 */ /* 0x000fe20000000000 */
[----:B------:R-:W-:-:S05]  /*1190*/  IADD3 R9, P0, PT, R4, R13, RZ ;  /* 0x0000000d04097210 */ /* 0x000fca0007f1e0ff */
[----:B------:R-:W-:Y:S02]  /*11a0*/  IMAD.X R12, RZ, RZ, R12, P0 ;  /* 0x000000ffff0c7224 */ /* 0x000fe400000e060c */
[----:B------:R-:W0:Y:S02]  /*11b0*/  POPC R8, R28 ;  /* 0x0000001c00087309 */ /* 0x000e240000000000 */
[----:B0-----:R-:W-:Y:S02]  /*11c0*/  IADD3 R7, PT, PT, R7, R8, RZ ;  /* 0x0000000807077210 */ /* 0x001fe40007ffe0ff */
[----:B------:R-:W-:-:S04]  /*11d0*/  LOP3.LUT R8, R12, R25, RZ, 0xfc, !PT ;  /* 0x000000190c087212 */ /* 0x000fc800078efcff */
[----:B------:R-:W3:Y:S01]  /*11e0*/  I2F.F64.U32 R26, R7 ;  /* 0x00000007001a7312 */ /* 0x000ee20000201800 */
[----:B------:R-:W-:Y:S01]  /*11f0*/  ISETP.NE.U32.AND P0, PT, R8, RZ, PT ;  /* 0x000000ff0800720c */ /* 0x000fe20003f05070 */
[----:B---3--:R-:W-:-:S08]  /*1200*/  DMUL R10, R26, R10 ;  /* 0x0000000a1a0a7228 */ /* 0x008fd00000000000 */
[----:B----4-:R-:W-:-:S04]  /*1210*/  DFMA R18, R10, R22, R18 ;  /* 0x000000160a12722b */ /* 0x010fc80000000012 */
[----:B------:R-:W-:Y:S07]  /*1220*/  @P0 BRA `(.L_x_54) ;  /* 0x0000000000540947 */ /* 0x000fee0003800000 */
        /* <DEDUP_REMOVED lines=9> */
[----:B------:R-:W-:-:S05]  /*12c0*/  IMAD.HI.U32 R13, R22, R9, RZ ;  /* 0x00000009160d7227 */ /* 0x000fca00078e00ff */
[----:B------:R-:W-:-:S05]  /*12d0*/  IADD3 R7, PT, PT, -R13, RZ, RZ ;  /* 0x000000ff0d077210 */ /* 0x000fca0007ffe1ff */
[----:B------:R-:W-:-:S05]  /*12e0*/  IMAD R7, R14, R7, R9 ;  /* 0x000000070e077224 */ /* 0x000fca00078e0209 */
[----:B------:R-:W-:-:S13]  /*12f0*/  ISETP.GE.U32.AND P0, PT, R7, R14, PT ;  /* 0x0000000e0700720c */ /* 0x000fda0003f06070 */
[----:B------:R-:W-:Y:S02]  /*1300*/  @P0 IMAD.IADD R7, R7, 0x1, -R14 ;  /* 0x0000000107070824 */ /* 0x000fe400078e0a0e */
[----:B------:R-:W-:-:S03]  /*1310*/  @P0 VIADD R13, R13, 0x1 ;  /* 0x000000010d0d0836 */ /* 0x000fc60000000000 */
[----:B------:R-:W-:-:S13]  /*1320*/  ISETP.GE.U32.AND P1, PT, R7, R14, PT ;  /* 0x0000000e0700720c */ /* 0x000fda0003f26070 */
[----:B------:R-:W-:Y:S01]  /*1330*/  @P1 VIADD R13, R13, 0x1 ;  /* 0x000000010d0d1836 */ /* 0x000fe20000000000 */
[----:B------:R-:W-:-:S05]  /*1340*/  @!P2 LOP3.LUT R13, RZ, R14, RZ, 0x33, !PT ;  /* 0x0000000eff0da212 */ /* 0x000fca00078e33ff */
[----:B------:R-:W-:-:S04]  /*1350*/  IMAD.MOV R22, RZ, RZ, -R13 ;  /* 0x000000ffff167224 */ /* 0x000fc800078e0a0d */
[----:B------:R-:W-:Y:S01]  /*1360*/  IMAD R22, R14, R22, R9 ;  /* 0x000000160e167224 */ /* 0x000fe200078e0209 */
[----:B------:R-:W-:Y:S06]  /*1370*/  BRA `(.L_x_55) ;  /* 0x00000000001c7947 */ /* 0x000fec0003800000 */
.L_x_54:
[----:B------:R-:W-:Y:S01]  /*1380*/  MOV R13, R9 ;  /* 0x00000009000d7202 */ /* 0x000fe20000000f00 */
[----:B------:R-:W-:Y:S01]  /*1390*/  IMAD.MOV.U32 R10, RZ, RZ, R14 ;  /* 0x000000ffff0a7224 */ /* 0x000fe200078e000e */
[----:B------:R-:W-:-:S07]  /*13a0*/  MOV R8, 0x13c0 ;  /* 0x000013c000087802 */ /* 0x000fce0000000f00 */
[----:B------:R-:W-:Y:S05]  /*13b0*/  CALL.REL.NOINC `($__internal_1_$__cuda_sm20_div_s64) ;  /* 0x0000001400007944 */ /* 0x000fea0003c00000 */
[--C-:B------:R-:W-:Y:S02]  /*13c0*/  IMAD.MOV R22, RZ, RZ, -R27.reuse ;  /* 0x000000ffff167224 */ /* 0x100fe400078e0a1b */
[----:B------:R-:W-:Y:S02]  /*13d0*/  IMAD.MOV.U32 R13, RZ, RZ, R27 ;  /* 0x000000ffff0d7224 */ /* 0x000fe400078e001b */
[----:B------:R-:W-:-:S07]  /*13e0*/  IMAD R22, R14, R22, R9 ;  /* 0x000000160e167224 */ /* 0x000fce00078e0209 */
.L_x_55:
[----:B------:R-:W-:Y:S05]  /*13f0*/  BSYNC.RECONVERGENT B1 ;  /* 0x0000000000017941 */ /* 0x000fea0003800200 */
.L_x_53:
[----:B------:R-:W0:Y:S02]  /*1400*/  LDC R27, c[0x0][0x394] ;  /* 0x0000e500ff1b7b82 */ /* 0x000e240000000800 */
[----:B0-----:R-:W-:-:S04]  /*1410*/  IABS R23, R27 ;  /* 0x0000001b00177213 */ /* 0x001fc80000000000 */
[----:B------:R-:W0:Y:S08]  /*1420*/  I2F.RP R24, R23 ;  /* 0x0000001700187306 */ /* 0x000e300000209400 */
[----:B0-----:R-:W0:Y:S02]  /*1430*/  MUFU.RCP R24, R24 ;  /* 0x0000001800187308 */ /* 0x001e240000001000 */
[----:B0-----:R-:W-:-:S06]  /*1440*/  VIADD R10, R24, 0xffffffe ;  /* 0x0ffffffe180a7836 */ /* 0x001fcc0000000000 */
[----:B------:R0:W1:Y:S02]  /*1450*/  F2I.FTZ.U32.TRUNC.NTZ R11, R10 ;  /* 0x0000000a000b7305 */ /* 0x000064000021f000 */
[----:B0-----:R-:W-:Y:S01]  /*1460*/  IMAD.MOV.U32 R10, RZ, RZ, RZ ;  /* 0x000000ffff0a7224 */ /* 0x001fe200078e00ff */
[----:B-1----:R-:W-:-:S05]  /*1470*/  IADD3 R8, PT, PT, RZ, -R11, RZ ;  /* 0x8000000bff087210 */ /* 0x002fca0007ffe0ff */
[----:B------:R-:W-:Y:S01]  /*1480*/  IMAD R7, R8, R23, RZ ;  /* 0x0000001708077224 */ /* 0x000fe200078e02ff */
[----:B------:R-:W-:-:S03]  /*1490*/  IABS R8, R22 ;  /* 0x0000001600087213 */ /* 0x000fc60000000000 */
[----:B------:R-:W-:Y:S01]  /*14a0*/  IMAD.HI.U32 R7, R11, R7, R10 ;  /* 0x000000070b077227 */ /* 0x000fe200078e000a */
[----:B------:R-:W-:-:S05]  /*14b0*/  SHF.R.S32.HI R10, RZ, 0x1f, R13 ;  /* 0x0000001fff0a7819 */ /* 0x000fca000001140d */
[----:B------:R-:W-:-:S04]  /*14c0*/  IMAD.HI.U32 R7, R7, R8, RZ ;  /* 0x0000000807077227 */ /* 0x000fc800078e00ff */
[----:B------:R-:W-:Y:S02]  /*14d0*/  IMAD.MOV R11, RZ, RZ, -R7 ;  /* 0x000000ffff0b7224 */ /* 0x000fe400078e0a07 */
[----:B------:R-:W-:Y:S02]  /*14e0*/  IMAD R24, R10, R27, RZ ;  /* 0x0000001b0a187224 */ /* 0x000fe400078e02ff */
[----:B------:R-:W-:-:S05]  /*14f0*/  IMAD R8, R23, R11, R8 ;  /* 0x0000000b17087224 */ /* 0x000fca00078e0208 */
[----:B------:R-:W-:-:S13]  /*1500*/  ISETP.GT.U32.AND P1, PT, R23, R8, PT ;  /* 0x000000081700720c */ /* 0x000fda0003f24070 */
        /* <DEDUP_REMOVED lines=17> */
[----:B------:R-:W-:-:S04]  /*1620*/  IMAD.WIDE.U32 R22, R7, R27, R22 ;  /* 0x0000001b07167225 */ /* 0x000fc800078e0016 */
[----:B------:R-:W-:Y:S01]  /*1630*/  IMAD R27, R6, R13, R24 ;  /* 0x0000000d061b7224 */ /* 0x000fe200078e0218 */
[----:B------:R-:W-:Y:S01]  /*1640*/  LEA R28, P1, R22, UR18, 0x3 ;  /* 0x00000012161c7c11 */ /* 0x000fe2000f8218ff */
[----:B------:R-:W-:Y:S01]  /*1650*/  IMAD R29, R6, R7, R26 ;  /* 0x00000007061d7224 */ /* 0x000fe200078e021a */
[----:B------:R-:W-:Y:S01]  /*1660*/  LEA R26, P0, R10, UR20, 0x3 ;  /* 0x000000140a1a7c11 */ /* 0x000fe2000f8018ff */
[----:B------:R-:W-:-:S03]  /*1670*/  IMAD.IADD R27, R11, 0x1, R27 ;  /* 0x000000010b1b7824 */ /* 0x000fc600078e021b */
[----:B------:R-:W-:Y:S02]  /*1680*/  IADD3 R11, PT, PT, R23, R29, RZ ;  /* 0x0000001d170b7210 */ /* 0x000fe40007ffe0ff */
        /* <DEDUP_REMOVED lines=11> */
[----:B------:R-:W-:Y:S01]  /*1740*/  IADD3 R9, P0, PT, R4, R9, RZ ;  /* 0x0000000904097210 */ /* 0x000fe20007f1e0ff */
[----:B------:R-:W-:Y:S04]  /*1750*/  BSSY.RECONVERGENT B1, `(.L_x_56) ;  /* 0x0000029000017945 */ /* 0x000fe80003800200 */
[----:B------:R-:W-:Y:S01]  /*1760*/  IMAD.X R12, RZ, RZ, R12, P0 ;  /* 0x000000ffff0c7224 */ /* 0x000fe200000e060c */
[----:B--2---:R-:W-:Y:S02]  /*1770*/  LOP3.LUT R13, R28, R26, RZ, 0xc0, !PT ;  /* 0x0000001a1c0d7212 */ /* 0x004fe400078ec0ff */
[----:B------:R-:W-:Y:S02]  /*1780*/  LOP3.LUT R24, R29, R27, RZ, 0xc0, !PT ;  /* 0x0000001b1d187212 */ /* 0x000fe400078ec0ff */
[----:B------:R-:W-:Y:S08]  /*1790*/  POPC R7, R13 ;  /* 0x0000000d00077309 */ /* 0x000ff00000000000 */
[----:B------:R-:W0:Y:S02]  /*17a0*/  POPC R8, R24 ;  /* 0x0000001800087309 */ /* 0x000e240000000000 */
[----:B0-----:R-:W-:Y:S01]  /*17b0*/  IMAD.IADD R7, R7, 0x1, R8 ;  /* 0x0000000107077824 */ /* 0x001fe200078e0208 */
[----:B------:R-:W-:-:S05]  /*17c0*/  LOP3.LUT R8, R12, R25, RZ, 0xfc, !PT ;  /* 0x000000190c087212 */ /* 0x000fca00078efcff */
        /* <DEDUP_REMOVED lines=10> */
[----:B0-----:R-:W-:Y:S01]  /*1870*/  MOV R10, RZ ;  /* 0x000000ff000a7202 */ /* 0x001fe20000000f00 */
        /* <DEDUP_REMOVED lines=9> */
[----:B------:R-:W-:-:S13]  /*1910*/  ISETP.GE.U32.AND P1, PT, R7, R14, PT ;  /* 0x0000000e0700720c */ /* 0x000fda0003f26070 */
[----:B------:R-:W-:Y:S01]  /*1920*/  @P1 VIADD R13, R13, 0x1 ;  /* 0x000000010d0d1836 */ /* 0x000fe20000000000 */
[----:B------:R-:W-:-:S04]  /*1930*/  @!P2 LOP3.LUT R13, RZ, R14, RZ, 0x33, !PT ;  /* 0x0000000eff0da212 */ /* 0x000fc800078e33ff */
[----:B------:R-:W-:-:S05]  /*1940*/  IADD3 R22, PT, PT, -R13, RZ, RZ ;  /* 0x000000ff0d167210 */ /* 0x000fca0007ffe1ff */
[----:B------:R-:W-:Y:S01]  /*1950*/  IMAD R22, R14, R22, R9 ;  /* 0x000000160e167224 */ /* 0x000fe200078e0209 */
[----:B------:R-:W-:Y:S06]  /*1960*/  BRA `(.L_x_58) ;  /* 0x00000000001c7947 */ /* 0x000fec0003800000 */
.L_x_57:
[----:B------:R-:W-:Y:S01]  /*1970*/  IMAD.MOV.U32 R13, RZ, RZ, R9 ;  /* 0x000000ffff0d7224 */ /* 0x000fe200078e0009 */
[----:B------:R-:W-:Y:S01]  /*1980*/  MOV R8, 0x19b0 ;  /* 0x000019b000087802 */ /* 0x000fe20000000f00 */
[----:B------:R-:W-:-:S07]  /*1990*/  IMAD.MOV.U32 R10, RZ, RZ, R14 ;  /* 0x000000ffff0a7224 */ /* 0x000fce00078e000e */
[----:B------:R-:W-:Y:S05]  /*19a0*/  CALL.REL.NOINC `($__internal_1_$__cuda_sm20_div_s64) ;  /* 0x0000000c00847944 */ /* 0x000fea0003c00000 */
[--C-:B------:R-:W-:Y:S02]  /*19b0*/  IMAD.MOV R22, RZ, RZ, -R27.reuse ;  /* 0x000000ffff167224 */ /* 0x100fe400078e0a1b */
[----:B------:R-:W-:Y:S02]  /*19c0*/  IMAD.MOV.U32 R13, RZ, RZ, R27 ;  /* 0x000000ffff0d7224 */ /* 0x000fe400078e001b */
[----:B------:R-:W-:-:S07]  /*19d0*/  IMAD R22, R14, R22, R9 ;  /* 0x000000160e167224 */ /* 0x000fce00078e0209 */
.L_x_58:
[----:B------:R-:W-:Y:S05]  /*19e0*/  BSYNC.RECONVERGENT B1 ;  /* 0x0000000000017941 */ /* 0x000fea0003800200 */
.L_x_56:
        /* <DEDUP_REMOVED lines=17> */
[----:B------:R-:W-:Y:S01]  /*1b00*/  @!P1 IMAD.IADD R8, R8, 0x1, -R23 ;  /* 0x0000000108089824 */ /* 0x000fe200078e0a17 */
[----:B------:R-:W-:Y:S02]  /*1b10*/  @!P1 IADD3 R7, PT, PT, R7, 0x1, RZ ;  /* 0x0000000107079810 */ /* 0x000fe40007ffe0ff */
[----:B------:R-:W-:Y:S02]  /*1b20*/  ISETP.NE.AND P1, PT, R27, RZ, PT ;  /* 0x000000ff1b00720c */ /* 0x000fe40003f25270 */
[----:B------:R-:W-:Y:S02]  /*1b30*/  ISETP.GE.U32.AND P0, PT, R8, R23, PT ;  /* 0x000000170800720c */ /* 0x000fe40003f06070 */
[----:B------:R-:W-:-:S04]  /*1b40*/  LOP3.LUT R8, R22, R27, RZ, 0x3c, !PT ;  /* 0x0000001b16087212 */ /* 0x000fc800078e3cff */
[----:B------:R-:W-:-:S07]  /*1b50*/  ISETP.GE.AND P2, PT, R8, RZ, PT ;  /* 0x000000ff0800720c */ /* 0x000fce0003f46270 */
[----:B------:R-:W-:-:S06]  /*1b60*/  @P0 VIADD R7, R7, 0x1 ;  /* 0x0000000107070836 */ /* 0x000fcc0000000000 */
        /* <DEDUP_REMOVED lines=14> */
[----:B------:R-:W-:Y:S02]  /*1c50*/  LEA R26, P0, R10, UR20, 0x3 ;  /* 0x000000140a1a7c11 */ /* 0x000fe4000f8018ff */
[----:B------:R-:W-:Y:S01]  /*1c60*/  IADD3 R27, PT, PT, R11, R27, RZ ;  /* 0x0000001b0b1b7210 */ /* 0x000fe20007ffe0ff */
        /* <DEDUP_REMOVED lines=31> */
[----:B0-----:R-:W-:Y:S01]  /*1e60*/  IMAD.MOV.U32 R10, RZ, RZ, RZ ;  /* 0x000000ffff0a7224 */ /* 0x001fe200078e00ff */
[----:B-1----:R-:W-:-:S05]  /*1e70*/  IADD3 R7, PT, PT, RZ, -R11, RZ ;  /* 0x8000000bff077210 */ /* 0x002fca0007ffe0ff */
        /* <DEDUP_REMOVED lines=9> */
[----:B------:R-:W-:Y:S02]  /*1f10*/  @P1 IADD3 R13, PT, PT, R13, 0x1, RZ ;  /* 0x000000010d0d1810 */ /* 0x000fe40007ffe0ff */
[----:B------:R-:W-:-:S05]  /*1f20*/  @!P2 LOP3.LUT R13, RZ, R14, RZ, 0x33, !PT ;  /* 0x0000000eff0da212 */ /* 0x000fca00078e33ff */
[----:B------:R-:W-:-:S04]  /*1f30*/  IMAD.MOV R22, RZ, RZ, -R13 ;  /* 0x000000ffff167224 */ /* 0x000fc800078e0a0d */
[----:B------:R-:W-:Y:S01]  /*1f40*/  IMAD R22, R14, R22, R9 ;  /* 0x000000160e167224 */ /* 0x000fe200078e0209 */
[----:B------:R-:W-:Y:S06]  /*1f50*/  BRA `(.L_x_61) ;  /* 0x00000000001c7947 */ /* 0x000fec0003800000 */
.L_x_60:
[----:B------:R-:W-:Y:S01]  /*1f60*/  IMAD.MOV.U32 R13, RZ, RZ, R9 ;  /* 0x000000ffff0d7224 */ /* 0x000fe200078e0009 */
[----:B------:R-:W-:Y:S01]  /*1f70*/  MOV R8, 0x1fa0 ;  /* 0x00001fa000087802 */ /* 0x000fe20000000f00 */
[----:B------:R-:W-:-:S07]  /*1f80*/  IMAD.MOV.U32 R10, RZ, RZ, R14 ;  /* 0x000000ffff0a7224 */ /* 0x000fce00078e000e */
[----:B------:R-:W-:Y:S05]  /*1f90*/  CALL.REL.NOINC `($__internal_1_$__cuda_sm20_div_s64) ;  /* 0x0000000800087944 */ /* 0x000fea0003c00000 */
[----:B------:R-:W-:Y:S01]  /*1fa0*/  IMAD.MOV R22, RZ, RZ, -R27 ;  /* 0x000000ffff167224 */ /* 0x000fe200078e0a1b */
[----:B------:R-:W-:-:S03]  /*1fb0*/  MOV R13, R27 ;  /* 0x0000001b000d7202 */ /* 0x000fc60000000f00 */
[----:B------:R-:W-:-:S07]  /*1fc0*/  IMAD R22, R14, R22, R9 ;  /* 0x000000160e167224 */ /* 0x000fce00078e0209 */
.L_x_61:
[----:B------:R-:W-:Y:S05]  /*1fd0*/  BSYNC.RECONVERGENT B1 ;  /* 0x0000000000017941 */ /* 0x000fea0003800200 */
.L_x_59:
[----:B------:R-:W0:Y:S02]  /*1fe0*/  LDC R27, c[0x0][0x394] ;  /* 0x0000e500ff1b7b82 */ /* 0x000e240000000800 */
[----:B0-----:R-:W-:-:S04]  /*1ff0*/  IABS R23, R27 ;  /* 0x0000001b00177213 */ /* 0x001fc80000000000 */
[----:B------:R-:W0:Y:S08]  /*2000*/  I2F.RP R24, R23 ;  /* 0x0000001700187306 */ /* 0x000e300000209400 */
[----:B0-----:R-:W0:Y:S02]  /*2010*/  MUFU.RCP R24, R24 ;  /* 0x0000001800187308 */ /* 0x001e240000001000 */
[----:B0-----:R-:W-:-:S06]  /*2020*/  VIADD R10, R24, 0xffffffe ;  /* 0x0ffffffe180a7836 */ /* 0x001fcc0000000000 */
        /* <DEDUP_REMOVED lines=12> */
[-C--:B------:R-:W-:Y:S01]  /*20f0*/  @!P1 IADD3 R8, PT, PT, R8, -R23.reuse, RZ ;  /* 0x8000001708089210 */ /* 0x080fe20007ffe0ff */
[----:B------:R-:W-:Y:S01]  /*2100*/  @!P1 VIADD R7, R7, 0x1 ;  /* 0x0000000107079836 */ /* 0x000fe20000000000 */
        /* <DEDUP_REMOVED lines=10> */
[----:B------:R-:W-:Y:S01]  /*21b0*/  IMAD R22, R27, R23, R22 ;  /* 0x000000171b167224 */ /* 0x000fe200078e0216 */
[----:B------:R-:W-:-:S04]  /*21c0*/  IADD3.X R8, PT, PT, R8, R5, RZ, P0, !PT ;  /* 0x0000000508087210 */ /* 0x000fc800007fe4ff */
        /* <DEDUP_REMOVED lines=21> */
[----:B------:R-:W-:-:S05]  /*2320*/  IADD3 R13, P0, PT, R4, R9, RZ ;  /* 0x00000009040d7210 */ /* 0x000fca0007f1e0ff */
[----:B------:R-:W-:Y:S01]  /*2330*/  IMAD.X R12, RZ, RZ, R12, P0 ;  /* 0x000000ffff0c7224 */ /* 0x000fe200000e060c */
[----:B------:R-:W-:-:S04]  /*2340*/  ISETP.GE.U32.AND P0, PT, R13, R20, PT ;  /* 0x000000140d00720c */ /* 0x000fc80003f06070 */
[----:B------:R-:W-:Y:S02]  /*2350*/  ISETP.GE.AND.EX P0, PT, R12, R3, PT, P0 ;  /* 0x000000030c00720c */ /* 0x000fe40003f06300 */
[----:B--2---:R-:W-:Y:S02]  /*2360*/  LOP3.LUT R8, R29, R23, RZ, 0xc0, !PT ;  /* 0x000000171d087212 */ /* 0x004fe400078ec0ff */
[----:B------:R-:W-:-:S04]  /*2370*/  LOP3.LUT R24, R28, R22, RZ, 0xc0, !PT ;  /* 0x000000161c187212 */ /* 0x000fc800078ec0ff */
[----:B------:R-:W-:Y:S08]  /*2380*/  POPC R7, R24 ;  /* 0x0000001800077309 */ /* 0x000ff00000000000 */
[----:B------:R-:W0:Y:S02]  /*2390*/  POPC R8, R8 ;  /* 0x0000000800087309 */ /* 0x000e240000000000 */
[----:B0-----:R-:W-:-:S06]  /*23a0*/  IMAD.IADD R7, R7, 0x1, R8 ;  /* 0x0000000107077824 */ /* 0x001fcc00078e0208 */
[----:B------:R-:W3:Y:S02]  /*23b0*/  I2F.F64.U32 R22, R7 ;  /* 0x0000000700167312 */ /* 0x000ee40000201800 */
[----:B---3--:R-:W-:-:S08]  /*23c0*/  DMUL R22, R22, R26 ;  /* 0x0000001a16167228 */ /* 0x008fd00000000000 */
[----:B----4-:R-:W-:Y:S01]  /*23d0*/  DFMA R18, R22, R10, R18 ;  /* 0x0000000a1612722b */ /* 0x010fe20000000012 */
[----:B------:R-:W-:Y:S10]  /*23e0*/  @!P0 BRA `(.L_x_62) ;  /* 0xffffffe800048947 */ /* 0x000ff4000383ffff */
.L_x_40:
[----:B------:R-:W-:Y:S05]  /*23f0*/  BSYNC.RECONVERGENT B0 ;  /* 0x0000000000007941 */ /* 0x000fea0003800200 */
.L_x_39:
[----:B------:R-:W-:Y:S01]  /*2400*/  SHFL.DOWN PT, R5, R19, 0x10, 0x1f ;  /* 0x0a001f0013057f89 */ /* 0x000fe200000e0000 */
[C---:B------:R-:W-:Y:S02]  /*2410*/  LOP3.LUT P0, RZ, R2.reuse, 0x1f, RZ, 0xc0, !PT ;  /* 0x0000001f02ff7812 */ /* 0x040fe4000780c0ff */
[----:B------:R-:W-:Y:S01]  /*2420*/  ISETP.GT.U32.AND P1, PT, R2, 0x1f, PT ;  /* 0x0000001f0200780c */ /* 0x000fe20003f24070 */
[----:B------:R-:W0:Y:S10]  /*2430*/  SHFL.DOWN PT, R4, R18, 0x10, 0x1f ;  /* 0x0a001f0012047f89 */ /* 0x000e3400000e0000 */
[----:B------:R-:W1:Y:S01]  /*2440*/  @!P0 S2R R14, SR_CgaCtaId ;  /* 0x00000000000e8919 */ /* 0x000e620000008800 */
[----:B------:R-:W-:Y:S01]  /*2450*/  @!P0 MOV R3, 0x400 ;  /* 0x0000040000038802 */ /* 0x000fe20000000f00 */
[----:B0-----:R-:W-:-:S07]  /*2460*/  DADD R4, R4, R18 ;  /* 0x0000000004047229 */ /* 0x001fce0000000012 */
[----:B------:R-:W-:Y:S04]  /*2470*/  SHFL.DOWN PT, R7, R5, 0x8, 0x1f ;  /* 0x09001f0005077f89 */ /* 0x000fe800000e0000 */
[----:B------:R-:W0:Y:S01]  /*2480*/  SHFL.DOWN PT, R6, R4, 0x8, 0x1f ;  /* 0x09001f0004067f89 */ /* 0x000e2200000e0000 */
[----:B-1----:R-:W-:-:S04]  /*2490*/  @!P0 LEA R3, R14, R3, 0x18 ;  /* 0x000000030e038211 */ /* 0x002fc800078ec0ff */
[----:B------:R-:W-:Y:S01]  /*24a0*/  @!P0 LEA.HI R3, R2, R3, RZ, 0x1e ;  /* 0x0000000302038211 */ /* 0x000fe200078ff0ff */
[----:B0-----:R-:W-:-:S07]  /*24b0*/  DADD R6, R4, R6 ;  /* 0x0000000004067229 */ /* 0x001fce0000000006 */
[----:B------:R-:W-:Y:S04]  /*24c0*/  SHFL.DOWN PT, R9, R7, 0x4, 0x1f ;  /* 0x08801f0007097f89 */ /* 0x000fe800000e0000 */
[----:B------:R-:W0:Y:S02]  /*24d0*/  SHFL.DOWN PT, R8, R6, 0x4, 0x1f ;  /* 0x08801f0006087f89 */ /* 0x000e2400000e0000 */
[----:B0-----:R-:W-:-:S07]  /*24e0*/  DADD R8, R6, R8 ;  /* 0x0000000006087229 */ /* 0x001fce0000000008 */
[----:B------:R-:W-:Y:S04]  /*24f0*/  SHFL.DOWN PT, R11, R9, 0x2, 0x1f ;  /* 0x08401f00090b7f89 */ /* 0x000fe800000e0000 */
[----:B------:R-:W0:Y:S02]  /*2500*/  SHFL.DOWN PT, R10, R8, 0x2, 0x1f ;  /* 0x08401f00080a7f89 */ /* 0x000e2400000e0000 */
[----:B0-----:R-:W-:-:S07]  /*2510*/  DADD R10, R8, R10 ;  /* 0x00000000080a7229 */ /* 0x001fce000000000a */
[----:B------:R-:W-:Y:S04]  /*2520*/  SHFL.DOWN PT, R13, R11, 0x1, 0x1f ;  /* 0x08201f000b0d7f89 */ /* 0x000fe800000e0000 */
[----:B------:R-:W0:Y:S02]  /*2530*/  SHFL.DOWN PT, R12, R10, 0x1, 0x1f ;  /* 0x08201f000a0c7f89 */ /* 0x000e2400000e0000 */
[----:B0-----:R-:W-:-:S07]  /*2540*/  DADD R12, R10, R12 ;  /* 0x000000000a0c7229 */ /* 0x001fce000000000c */
[----:B------:R0:W-:Y:S01]  /*2550*/  @!P0 STS.64 [R3], R12 ;  /* 0x0000000c03008388 */ /* 0x0001e20000000a00 */
[----:B------:R-:W-:Y:S06]  /*2560*/  BAR.SYNC.DEFER_BLOCKING 0x0 ;  /* 0x0000000000007b1d */ /* 0x000fec0000010000 */
[----:B------:R-:W-:Y:S05]  /*2570*/  @P1 EXIT ;  /* 0x000000000000194d */ /* 0x000fea0003800000 */
[----:B------:R-:W1:Y:S02]  /*2580*/  LDCU UR4, c[0x0][0x360] ;  /* 0x00006c00ff0477ac */ /* 0x000e640008000800 */
[----:B-1----:R-:W-:-:S06]  /*2590*/  USHF.R.U32.HI UR4, URZ, 0x5, UR4 ;  /* 0x00000005ff047899 */ /* 0x002fcc0008011604 */
[----:B------:R-:W-:-:S13]  /*25a0*/  ISETP.GE.U32.AND P0, PT, R2, UR4, PT ;  /* 0x0000000402007c0c */ /* 0x000fda000bf06070 */
[----:B------:R-:W1:Y:S01]  /*25b0*/  @!P0 S2R R4, SR_CgaCtaId ;  /* 0x0000000000048919 */ /* 0x000e620000008800 */
[----:B0-----:R-:W-:-:S04]  /*25c0*/  @!P0 MOV R3, 0x400 ;  /* 0x0000040000038802 */ /* 0x001fc80000000f00 */
[----:B-1----:R-:W-:Y:S02]  /*25d0*/  @!P0 LEA R3, R4, R3, 0x18 ;  /* 0x0000000304038211 */ /* 0x002fe400078ec0ff */
[----:B------:R-:W-:Y:S02]  /*25e0*/  CS2R R4, SRZ ;  /* 0x0000000000047805 */ /* 0x000fe4000001ff00 */
[----:B------:R-:W-:-:S05]  /*25f0*/  @!P0 LEA R3, R2, R3, 0x3 ;  /* 0x0000000302038211 */ /* 0x000fca00078e18ff */
[----:B------:R-:W0:Y:S01]  /*2600*/  @!P0 LDS.64 R4, [R3] ;  /* 0x0000000003048984 */ /* 0x000e220000000a00 */
[----:B------:R-:W-:-:S03]  /*2610*/  ISETP.NE.AND P0, PT, R2, RZ, PT ;  /* 0x000000ff0200720c */ /* 0x000fc60003f05270 */
[----:B0-----:R-:W-:Y:S04]  /*2620*/  SHFL.DOWN PT, R7, R5, 0x10, 0x1f ;  /* 0x0a001f0005077f89 */ /* 0x001fe800000e0000 */
        /* <DEDUP_REMOVED lines=11> */
[----:B------:R0:W1:Y:S04]  /*26e0*/  SHFL.DOWN PT, R3, R13, 0x1, 0x1f ;  /* 0x08201f000d037f89 */ /* 0x00006800000e0000 */
[----:B------:R0:W2:Y:S01]  /*26f0*/  SHFL.DOWN PT, R2, R12, 0x1, 0x1f ;  /* 0x08201f000c027f89 */ /* 0x0000a200000e0000 */
[----:B------:R-:W-:Y:S05]  /*2700*/  @P0 EXIT ;  /* 0x000000000000094d */ /* 0x000fea0003800000 */
[----:B------:R-:W3:Y:S08]  /*2710*/  LDC.64 R4, c[0x0][0x3b0] ;  /* 0x0000ec00ff047b82 */ /* 0x000ef00000000a00 */
[----:B------:R-:W4:Y:S08]  /*2720*/  LDC.64 R6, c[0x0][0x3c0] ;  /* 0x0000f000ff067b82 */ /* 0x000f300000000a00 */
[----:B------:R-:W5:Y:S01]  /*2730*/  LDC.64 R8, c[0x0][0x3b8] ;  /* 0x0000ee00ff087b82 */ /* 0x000f620000000a00 */
[----:B---3--:R-:W-:-:S06]  /*2740*/  IMAD.WIDE.U32 R4, R0, 0x8, R4 ;  /* 0x0000000800047825 */ /* 0x008fcc00078e0004 */
[----:B------:R-:W4:Y:S01]  /*2750*/  LDG.E.64.CONSTANT R4, desc[UR6][R4.64] ;  /* 0x0000000604047981 */ /* 0x000f22000c1e9b00 */
[----:B-12---:R-:W-:-:S08]  /*2760*/  DADD R2, R12, R2 ;  /* 0x000000000c027229 */ /* 0x006fd00000000002 */
[----:B-----5:R-:W-:Y:S01]  /*2770*/  DMUL R2, R2, R8 ;  /* 0x0000000802027228 */ /* 0x020fe20000000000 */
[----:B----4-:R-:W-:-:S04]  /*2780*/  LEA R6, P0, R4, R6, 0x3 ;  /* 0x0000000604067211 */ /* 0x010fc800078018ff */
[----:B------:R-:W-:-:S05]  /*2790*/  LEA.HI.X R7, R4, R7, R5, 0x3, P0 ;  /* 0x0000000704077211 */ /* 0x000fca00000f1c05 */
[----:B------:R-:W-:Y:S01]  /*27a0*/  STG.E.64 desc[UR6][R6.64], R2 ;  /* 0x0000000206007986 */ /* 0x000fe2000c101b06 */
[----:B------:R-:W-:Y:S05]  /*27b0*/  EXIT ;  /* 0x000000000000794d */ /* 0x000fea0003800000 */
        .weak           $__internal_1_$__cuda_sm20_div_s64
        .type           $__internal_1_$__cuda_sm20_div_s64,@function
        .size           $__internal_1_$__cuda_sm20_div_s64,($__internal_2_$__cuda_sm20_div_u64 - $__internal_1_$__cuda_sm20_div_s64)
$__internal_1_$__cuda_sm20_div_s64:
[-C--:B------:R-:W-:Y:S02]  /*27c0*/  IADD3 R23, P1, PT, RZ, -R10.reuse, RZ ;  /* 0x8000000aff177210 */ /* 0x080fe40007f3e0ff */
[----:B------:R-:W-:Y:S02]  /*27d0*/  ISETP.GE.AND P0, PT, R25, RZ, PT ;  /* 0x000000ff1900720c */ /* 0x000fe40003f06270 */
[----:B------:R-:W-:Y:S01]  /*27e0*/  ISETP.GE.AND P3, PT, R12, RZ, PT ;  /* 0x000000ff0c00720c */ /* 0x000fe20003f66270 */
[----:B------:R-:W-:Y:S01]  /*27f0*/  IMAD.X R28, RZ, RZ, ~R25, P1 ;  /* 0x000000ffff1c7224 */ /* 0x000fe200008e0e19 */
[----:B------:R-:W-:-:S04]  /*2800*/  SEL R22, R23, R10, !P0 ;  /* 0x0000000a17167207 */ /* 0x000fc80004000000 */
[----:B------:R-:W-:-:S04]  /*2810*/  SEL R23, R28, R25, !P0 ;  /* 0x000000191c177207 */ /* 0x000fc80004000000 */
[----:B------:R-:W0:Y:S08]  /*2820*/  I2F.U64.RP R7, R22 ;  /* 0x0000001600077312 */ /* 0x000e300000309000 */
[----:B0-----:R-:W0:Y:S02]  /*2830*/  MUFU.RCP R30, R7 ;  /* 0x00000007001e7308 */ /* 0x001e240000001000 */
[----:B0-----:R-:W-:-:S06]  /*2840*/  VIADD R30, R30, 0x1ffffffe ;  /* 0x1ffffffe1e1e7836 */ /* 0x001fcc0000000000 */
[----:B------:R-:W0:Y:S02]  /*2850*/  F2I.U64.TRUNC R30, R30 ;  /* 0x0000001e001e7311 */ /* 0x000e24000020d800 */
[----:B0-----:R-:W-:-:S04]  /*2860*/  IMAD.WIDE.U32 R28, R30, R22, RZ ;  /* 0x000000161e1c7225 */ /* 0x001fc800078e00ff */
[C---:B------:R-:W-:Y:S01]  /*2870*/  IMAD R27, R30.reuse, R23, R29 ;  /* 0x000000171e1b7224 */ /* 0x040fe200078e021d */
[----:B------:R-:W-:Y:S01]  /*2880*/  IADD3 R28, P0, PT, RZ, -R28, RZ ;  /* 0x8000001cff1c7210 */ /* 0x000fe20007f1e0ff */
[----:B------:R-:W-:Y:S02]  /*2890*/  IMAD.MOV.U32 R33, RZ, RZ, R30 ;  /* 0x000000ffff217224 */ /* 0x000fe400078e001e */
[----:B------:R-:W-:Y:S02]  /*28a0*/  IMAD R27, R31, R22, R27 ;  /* 0x000000161f1b7224 */ /* 0x000fe400078e021b */
[----:B------:R-:W-:-:S04]  /*28b0*/  IMAD.HI.U32 R32, R30, R28, RZ ;  /* 0x0000001c1e207227 */ /* 0x000fc800078e00ff */
[----:B------:R-:W-:-:S04]  /*28c0*/  IMAD.X R27, RZ, RZ, ~R27, P0 ;  /* 0x000000ffff1b7224 */ /* 0x000fc800000e0e1b */
[----:B------:R-:W-:-:S04]  /*28d0*/  IMAD.WIDE.U32 R32, P0, R30, R27, R32 ;  /* 0x0000001b1e207225 */ /* 0x000fc80007800020 */
[C---:B------:R-:W-:Y:S02]  /*28e0*/  IMAD R7, R31.reuse, R27, RZ ;  /* 0x0000001b1f077224 */ /* 0x040fe400078e02ff */
[----:B------:R-:W-:-:S04]  /*28f0*/  IMAD.HI.U32 R28, P1, R31, R28, R32 ;  /* 0x0000001c1f1c7227 */ /* 0x000fc80007820020 */
[----:B------:R-:W-:Y:S01]  /*2900*/  IMAD.HI.U32 R27, R31, R27, RZ ;  /* 0x0000001b1f1b7227 */ /* 0x000fe200078e00ff */
[----:B------:R-:W-:Y:S02]  /*2910*/  IADD3 R33, P2, PT, R7, R28, RZ ;  /* 0x0000001c07217210 */ /* 0x000fe40007f5e0ff */
[----:B------:R-:W-:Y:S02]  /*2920*/  IADD3 R7, P4, PT, RZ, -R13, RZ ;  /* 0x8000000dff077210 */ /* 0x000fe40007f9e0ff */
[----:B------:R-:W-:Y:S01]  /*2930*/  IADD3.X R27, PT, PT, R27, R31, RZ, P0, !PT ;  /* 0x0000001f1b1b7210 */ /* 0x000fe200007fe4ff */
[----:B------:R-:W-:Y:S01]  /*2940*/  IMAD.WIDE.U32 R28, R33, R22, RZ ;  /* 0x00000016211c7225 */ /* 0x000fe200078e00ff */
[----:B------:R-:W-:Y:S02]  /*2950*/  SEL R7, R7, R13, !P3 ;  /* 0x0000000d07077207 */ /* 0x000fe40005800000 */
[----:B------:R-:W-:Y:S01]  /*2960*/  IADD3.X R27, PT, PT, RZ, RZ, R27, P2, P1 ;  /* 0x000000ffff1b7210 */ /* 0x000fe200017e241b */
[----:B------:R-:W-:Y:S01]  /*2970*/  IMAD R30, R33, R23, R29 ;  /* 0x00000017211e7224 */ /* 0x000fe200078e021d */
[----:B------:R-:W-:Y:S01]  /*2980*/  IADD3 R28, P0, PT, RZ, -R28, RZ ;  /* 0x8000001cff1c7210 */ /* 0x000fe20007f1e0ff */
[----:B------:R-:W-:-:S02]  /*2990*/  IMAD.X R31, RZ, RZ, ~R12, P4 ;  /* 0x000000ffff1f7224 */ /* 0x000fc400020e0e0c */
[----:B------:R-:W-:Y:S02]  /*29a0*/  IMAD R30, R27, R22, R30 ;  /* 0x000000161b1e7224 */ /* 0x000fe400078e021e */
[----:B------:R-:W-:-:S04]  /*29b0*/  IMAD.HI.U32 R32, R33, R28, RZ ;  /* 0x0000001c21207227 */ /* 0x000fc800078e00ff */
[----:B------:R-:W-:-:S04]  /*29c0*/  IMAD.X R30, RZ, RZ, ~R30, P0 ;  /* 0x000000ffff1e7224 */ /* 0x000fc800000e0e1e */
[----:B------:R-:W-:-:S04]  /*29d0*/  IMAD.WIDE.U32 R32, P0, R33, R30, R32 ;  /* 0x0000001e21207225 */ /* 0x000fc80007800020 */
[----:B------:R-:W-:-:S04]  /*29e0*/  IMAD.HI.U32 R29, P1, R27, R28, R32 ;  /* 0x0000001c1b1d7227 */ /* 0x000fc80007820020 */
[CC--:B------:R-:W-:Y:S02]  /*29f0*/  IMAD R28, R27.reuse, R30.reuse, RZ ;  /* 0x0000001e1b1c7224 */ /* 0x0c0fe400078e02ff */
[----:B------:R-:W-:-:S03]  /*2a00*/  IMAD.HI.U32 R30, R27, R30, RZ ;  /* 0x0000001e1b1e7227 */ /* 0x000fc600078e00ff */
[----:B------:R-:W-:Y:S01]  /*2a10*/  IADD3 R29, P2, PT, R28, R29, RZ ;  /* 0x0000001d1c1d7210 */ /* 0x000fe20007f5e0ff */
[----:B------:R-:W-:Y:S01]  /*2a20*/  IMAD.X R30, R30, 0x1, R27, P0 ;  /* 0x000000011e1e7824 */ /* 0x000fe200000e061b */
[----:B------:R-:W-:Y:S01]  /*2a30*/  SEL R28, R31, R12, !P3 ;  /* 0x0000000c1f1c7207 */ /* 0x000fe20005800000 */
[----:B------:R-:W-:Y:S02]  /*2a40*/  IMAD.MOV.U32 R33, RZ, RZ, RZ ;  /* 0x000000ffff217224 */ /* 0x000fe400078e00ff */
[----:B------:R-:W-:-:S04]  /*2a50*/  IMAD.HI.U32 R32, R29, R7, RZ ;  /* 0x000000071d207227 */ /* 0x000fc800078e00ff */
[----:B------:R-:W-:Y:S01]  /*2a60*/  IMAD.WIDE.U32 R32, R29, R28, R32 ;  /* 0x0000001c1d207225 */ /* 0x000fe200078e0020 */
[----:B------:R-:W-:-:S05]  /*2a70*/  IADD3.X R29, PT, PT, RZ, RZ, R30, P2, P1 ;  /* 0x000000ffff1d7210 */ /* 0x000fca00017e241e */
[----:B------:R-:W-:-:S04]  /*2a80*/  IMAD.HI.U32 R30, P0, R29, R7, R32 ;  /* 0x000000071d1e7227 */ /* 0x000fc80007800020 */
[CC--:B------:R-:W-:Y:S02]  /*2a90*/  IMAD R27, R29.reuse, R28.reuse, RZ ;  /* 0x0000001c1d1b7224 */ /* 0x0c0fe400078e02ff */
[----:B------:R-:W-:-:S03]  /*2aa0*/  IMAD.HI.U32 R29, R29, R28, RZ ;  /* 0x0000001c1d1d7227 */ /* 0x000fc600078e00ff */
[----:B------:R-:W-:Y:S02]  /*2ab0*/  IADD3 R27, P1, PT, R27, R30, RZ ;  /* 0x0000001e1b1b7210 */ /* 0x000fe40007f3e0ff */
[----:B------:R-:W-:-:S03]  /*2ac0*/  IADD3.X R29, PT, PT, R29, RZ, RZ, P0, !PT ;  /* 0x000000ff1d1d7210 */ /* 0x000fc600007fe4ff */
[----:B------:R-:W-:-:S04]  /*2ad0*/  IMAD.WIDE.U32 R32, R27, R22, RZ ;  /* 0x000000161b207225 */ /* 0x000fc800078e00ff */
[----:B------:R-:W-:Y:S01]  /*2ae0*/  IMAD.X R29, RZ, RZ, R29, P1 ;  /* 0x000000ffff1d7224 */ /* 0x000fe200008e061d */
[----:B------:R-:W-:Y:S01]  /*2af0*/  IADD3 R7, P1, PT, -R32, R7, RZ ;  /* 0x0000000720077210 */ /* 0x000fe20007f3e1ff */
[----:B------:R-:W-:-:S03]  /*2b00*/  IMAD R30, R27, R23, R33 ;  /* 0x000000171b1e7224 */ /* 0x000fc600078e0221 */
[-C--:B------:R-:W-:Y:S01]  /*2b10*/  ISETP.GE.U32.AND P0, PT, R7, R22.reuse, PT ;  /* 0x000000160700720c */ /* 0x080fe20003f06070 */
[----:B------:R-:W-:-:S04]  /*2b20*/  IMAD R29, R29, R22, R30 ;  /* 0x000000161d1d7224 */ /* 0x000fc800078e021e */
[----:B------:R-:W-:Y:S01]  /*2b30*/  IMAD.X R29, R28, 0x1, ~R29, P1 ;  /* 0x000000011c1d7824 */ /* 0x000fe200008e0e1d */
[----:B------:R-:W-:-:S04]  /*2b40*/  IADD3 R30, P1, PT, R7, -R22, RZ ;  /* 0x80000016071e7210 */ /* 0x000fc80007f3e0ff */
[C---:B------:R-:W-:Y:S01]  /*2b50*/  ISETP.GE.U32.AND.EX P0, PT, R29.reuse, R23, PT, P0 ;  /* 0x000000171d00720c */ /* 0x040fe20003f06100 */
[----:B------:R-:W-:-:S03]  /*2b60*/  IMAD.X R28, R29, 0x1, ~R23, P1 ;  /* 0x000000011d1c7824 */ /* 0x000fc600008e0e17 */
[----:B------:R-:W-:Y:S01]  /*2b70*/  SEL R7, R30, R7, P0 ;  /* 0x000000071e077207 */ /* 0x000fe20000000000 */
[----:B------:R-:W-:Y:S01]  /*2b80*/  VIADD R30, R27, 0x1 ;  /* 0x000000011b1e7836 */ /* 0x000fe20000000000 */
[----:B------:R-:W-:-:S04]  /*2b90*/  SEL R29, R28, R29, P0 ;  /* 0x0000001d1c1d7207 */ /* 0x000fc80000000000 */
[----:B------:R-:W-:Y:S02]  /*2ba0*/  SEL R30, R30, R27, P0 ;  /* 0x0000001b1e1e7207 */ /* 0x000fe40000000000 */
[----:B------:R-:W-:Y:S02]  /*2bb0*/  ISETP.GE.U32.AND P0, PT, R7, R22, PT ;  /* 0x000000160700720c */ /* 0x000fe40003f06070 */
[----:B------:R-:W-:Y:S02]  /*2bc0*/  IADD3 R7, PT, PT, R30, 0x1, RZ ;  /* 0x000000011e077810 */ /* 0x000fe40007ffe0ff */
[----:B------:R-:W-:Y:S01]  /*2bd0*/  ISETP.GE.U32.AND.EX P0, PT, R29, R23, PT, P0 ;  /* 0x000000171d00720c */ /* 0x000fe20003f06100 */
[----:B------:R-:W-:Y:S01]  /*2be0*/  IMAD.MOV.U32 R23, RZ, RZ, 0x0 ;  /* 0x00000000ff177424 */ /* 0x000fe200078e00ff */
[----:B------:R-:W-:Y:S02]  /*2bf0*/  LOP3.LUT R22, R25, R12, RZ, 0x3c, !PT ;  /* 0x0000000c19167212 */ /* 0x000fe400078e3cff */
[----:B------:R-:W-:-:S02]  /*2c00*/  SEL R7, R7, R30, P0 ;  /* 0x0000001e07077207 */ /* 0x000fc40000000000 */
[----:B------:R-:W-:Y:S02]  /*2c10*/  ISETP.NE.U32.AND P0, PT, R10, RZ, PT ;  /* 0x000000ff0a00720c */ /* 0x000fe40003f05070 */
[----:B------:R-:W-:Y:S01]  /*2c20*/  ISETP.GE.AND P1, PT, R22, RZ, PT ;  /* 0x000000ff1600720c */ /* 0x000fe20003f26270 */
[----:B------:R-:W-:Y:S01]  /*2c30*/  IMAD.MOV R10, RZ, RZ, -R7 ;  /* 0x000000ffff0a7224 */ /* 0x000fe200078e0a07 */
[----:B------:R-:W-:Y:S01]  /*2c40*/  ISETP.NE.AND.EX P0, PT, R25, RZ, PT, P0 ;  /* 0x000000ff1900720c */ /* 0x000fe20003f05300 */
[----:B------:R-:W-:-:S03]  /*2c50*/  IMAD.MOV.U32 R22, RZ, RZ, R8 ;  /* 0x000000ffff167224 */ /* 0x000fc600078e0008 */
[----:B------:R-:W-:-:S04]  /*2c60*/  SEL R27, R10, R7, !P1 ;  /* 0x000000070a1b7207 */ /* 0x000fc80004800000 */
[----:B------:R-:W-:Y:S01]  /*2c70*/  SEL R27, R27, 0xffffffff, P0 ;  /* 0xffffffff1b1b7807 */ /* 0x000fe20000000000 */
[----:B------:R-:W-:Y:S06]  /*2c80*/  RET.REL.NODEC R22 `(popcount_weighted_keys_literal_fused_kernel) ;  /* 0xffffffd016dc7950 */ /* 0x000fec0003c3ffff */
        .weak           $__internal_2_$__cuda_sm20_div_u64
        .type           $__internal_2_$__cuda_sm20_div_u64,@function
        .size           $__internal_2_$__cuda_sm20_div_u64,(.L_x_142 - $__internal_2_$__cuda_sm20_div_u64)
$__internal_2_$__cuda_sm20_div_u64:
[----:B------:R-:W-:Y:S01]  /*2c90*/  IMAD.MOV.U32 R14, RZ, RZ, R4 ;  /* 0x000000ffff0e7224 */ /* 0x000fe200078e0004 */
[----:B------:R-:W-:-:S05]  /*2ca0*/  MOV R15, RZ ;  /* 0x000000ff000f7202 */ /* 0x000fca0000000f00 */
[----:B------:R-:W0:Y:S08]  /*2cb0*/  I2F.U64.RP R14, R14 ;  /* 0x0000000e000e7312 */ /* 0x000e300000309000 */
[----:B0-----:R-:W0:Y:S02]  /*2cc0*/  MUFU.RCP R10, R14 ;  /* 0x0000000e000a7308 */ /* 0x001e240000001000 */
[----:B0-----:R-:W-:-:S06]  /*2cd0*/  VIADD R10, R10, 0x1ffffffe ;  /* 0x1ffffffe0a0a7836 */ /* 0x001fcc0000000000 */
[----:B------:R-:W0:Y:S02]  /*2ce0*/  F2I.U64.TRUNC R10, R10 ;  /* 0x0000000a000a7311 */ /* 0x000e24000020d800 */
[----:B0-----:R-:W-:-:S04]  /*2cf0*/  IMAD.WIDE.U32 R12, R10, R4, RZ ;  /* 0x000000040a0c7225 */ /* 0x001fc800078e00ff */
[----:B------:R-:W-:Y:S01]  /*2d00*/  IMAD R13, R11, R4, R13 ;  /* 0x000000040b0d7224 */ /* 0x000fe200078e020d */
[----:B------:R-:W-:-:S05]  /*2d10*/  IADD3 R19, P0, PT, RZ, -R12, RZ ;  /* 0x8000000cff137210 */ /* 0x000fca0007f1e0ff */
[----:B------:R-:W-:-:S04]  /*2d20*/  IMAD.HI.U32 R12, R10, R19, RZ ;  /* 0x000000130a0c7227 */ /* 0x000fc800078e00ff */
[----:B------:R-:W-:Y:S02]  /*2d30*/  IMAD.X R23, RZ, RZ, ~R13, P0 ;  /* 0x000000ffff177224 */ /* 0x000fe400000e0e0d */
[----:B------:R-:W-:Y:S02]  /*2d40*/  IMAD.MOV.U32 R13, RZ, RZ, R10 ;  /* 0x000000ffff0d7224 */ /* 0x000fe400078e000a */
[-C--:B------:R-:W-:Y:S02]  /*2d50*/  IMAD R15, R11, R23.reuse, RZ ;  /* 0x000000170b0f7224 */ /* 0x080fe400078e02ff */
[----:B------:R-:W-:-:S04]  /*2d60*/  IMAD.WIDE.U32 R12, P0, R10, R23, R12 ;  /* 0x000000170a0c7225 */ /* 0x000fc8000780000c */
[----:B------:R-:W-:-:S04]  /*2d70*/  IMAD.HI.U32 R23, R11, R23, RZ ;  /* 0x000000170b177227 */ /* 0x000fc800078e00ff */
[----:B------:R-:W-:-:S05]  /*2d80*/  IMAD.HI.U32 R12, P1, R11, R19, R12 ;  /* 0x000000130b0c7227 */ /* 0x000fca000782000c */
[----:B------:R-:W-:Y:S01]  /*2d90*/  IADD3 R13, P2, PT, R15, R12, RZ ;  /* 0x0000000c0f0d7210 */ /* 0x000fe20007f5e0ff */
[----:B------:R-:W-:-:S04]  /*2da0*/  IMAD.X R12, R23, 0x1, R11, P0 ;  /* 0x00000001170c7824 */ /* 0x000fc800000e060b */
[----:B------:R-:W-:Y:S01]  /*2db0*/  IMAD.WIDE.U32 R10, R13, R4, RZ ;  /* 0x000000040d0a7225 */ /* 0x000fe200078e00ff */
[----:B------:R-:W-:Y:S02]  /*2dc0*/  IADD3.X R15, PT, PT, RZ, RZ, R12, P2, P1 ;  /* 0x000000ffff0f7210 */ /* 0x000fe400017e240c */
[----:B------:R-:W-:-:S03]  /*2dd0*/  IADD3 R19, P0, PT, RZ, -R10, RZ ;  /* 0x8000000aff137210 */ /* 0x000fc60007f1e0ff */
[----:B------:R-:W-:Y:S02]  /*2de0*/  IMAD R10, R15, R4, R11 ;  /* 0x000000040f0a7224 */ /* 0x000fe400078e020b */
[----:B------:R-:W-:Y:S02]  /*2df0*/  IMAD.MOV.U32 R11, RZ, RZ, RZ ;  /* 0x000000ffff0b7224 */ /* 0x000fe400078e00ff */
[----:B------:R-:W-:Y:S01]  /*2e00*/  IMAD.HI.U32 R12, R13, R19, RZ ;  /* 0x000000130d0c7227 */ /* 0x000fe200078e00ff */
[----:B------:R-:W-:-:S05]  /*2e10*/  IADD3.X R10, PT, PT, RZ, ~R10, RZ, P0, !PT ;  /* 0x8000000aff0a7210 */ /* 0x000fca00007fe4ff */
[----:B------:R-:W-:-:S04]  /*2e20*/  IMAD.WIDE.U32 R12, P0, R13, R10, R12 ;  /* 0x0000000a0d0c7225 */ /* 0x000fc8000780000c */
[C---:B------:R-:W-:Y:S02]  /*2e30*/  IMAD R14, R15.reuse, R10, RZ ;  /* 0x0000000a0f0e7224 */ /* 0x040fe400078e02ff */
[----:B------:R-:W-:-:S04]  /*2e40*/  IMAD.HI.U32 R13, P1, R15, R19, R12 ;  /* 0x000000130f0d7227 */ /* 0x000fc8000782000c */
[----:B------:R-:W-:Y:S01]  /*2e50*/  IMAD.HI.U32 R10, R15, R10, RZ ;  /* 0x0000000a0f0a7227 */ /* 0x000fe200078e00ff */
[----:B------:R-:W-:-:S03]  /*2e60*/  IADD3 R13, P2, PT, R14, R13, RZ ;  /* 0x0000000d0e0d7210 */ /* 0x000fc60007f5e0ff */
[----:B------:R-:W-:Y:S02]  /*2e70*/  IMAD.X R15, R10, 0x1, R15, P0 ;  /* 0x000000010a0f7824 */ /* 0x000fe400000e060f */
[----:B------:R-:W-:-:S03]  /*2e80*/  IMAD.HI.U32 R10, R13, R7, RZ ;  /* 0x000000070d0a7227 */ /* 0x000fc600078e00ff */
[----:B------:R-:W-:Y:S01]  /*2e90*/  IADD3.X R15, PT, PT, RZ, RZ, R15, P2, P1 ;  /* 0x000000ffff0f7210 */ /* 0x000fe200017e240f */
[----:B------:R-:W-:-:S04]  /*2ea0*/  IMAD.WIDE.U32 R10, R13, R8, R10 ;  /* 0x000000080d0a7225 */ /* 0x000fc800078e000a */
[C---:B------:R-:W-:Y:S02]  /*2eb0*/  IMAD R13, R15.reuse, R8, RZ ;  /* 0x000000080f0d7224 */ /* 0x040fe400078e02ff */
[----:B------:R-:W-:-:S04]  /*2ec0*/  IMAD.HI.U32 R10, P0, R15, R7, R10 ;  /* 0x000000070f0a7227 */ /* 0x000fc8000780000a */
[----:B------:R-:W-:Y:S01]  /*2ed0*/  IMAD.HI.U32 R15, R15, R8, RZ ;  /* 0x000000080f0f7227 */ /* 0x000fe200078e00ff */
[----:B------:R-:W-:-:S03]  /*2ee0*/  IADD3 R13, P1, PT, R13, R10, RZ ;  /* 0x0000000a0d0d7210 */ /* 0x000fc60007f3e0ff */
[----:B------:R-:W-:-:S04]  /*2ef0*/  IMAD.X R10, RZ, RZ, R15, P0 ;  /* 0x000000ffff0a7224 */ /* 0x000fc800000e060f */
[----:B------:R-:W-:Y:S02]  /*2f00*/  IMAD.X R15, RZ, RZ, R10, P1 ;  /* 0x000000ffff0f7224 */ /* 0x000fe400008e060a */
[----:B------:R-:W-:-:S04]  /*2f10*/  IMAD.WIDE.U32 R10, R13, R4, RZ ;  /* 0x000000040d0a7225 */ /* 0x000fc800078e00ff */
[----:B------:R-:W-:Y:S01]  /*2f20*/  IMAD R11, R15, R4, R11 ;  /* 0x000000040f0b7224 */ /* 0x000fe200078e020b */
[----:B------:R-:W-:-:S04]  /*2f30*/  IADD3 R19, P0, PT, -R10, R7, RZ ;  /* 0x000000070a137210 */ /* 0x000fc80007f1e1ff */
[----:B------:R-:W-:Y:S02]  /*2f40*/  IADD3.X R12, PT, PT, ~R11, R8, RZ, P0, !PT ;  /* 0x000000080b0c7210 */ /* 0x000fe400007fe5ff */
[----:B------:R-:W-:Y:S02]  /*2f50*/  ISETP.GE.U32.AND P0, PT, R19, R4, PT ;  /* 0x000000041300720c */ /* 0x000fe40003f06070 */
[----:B------:R-:W-:Y:S02]  /*2f60*/  IADD3 R8, P2, PT, R13, 0x1, RZ ;  /* 0x000000010d087810 */ /* 0x000fe40007f5e0ff */
[----:B------:R-:W-:Y:S02]  /*2f70*/  IADD3 R7, P1, PT, -R4, R19, RZ ;  /* 0x0000001304077210 */ /* 0x000fe40007f3e1ff */
[C---:B------:R-:W-:Y:S01]  /*2f80*/  ISETP.GE.U32.AND.EX P0, PT, R12.reuse, RZ, PT, P0 ;  /* 0x000000ff0c00720c */ /* 0x040fe20003f06100 */
[----:B------:R-:W-:Y:S01]  /*2f90*/  IMAD.X R10, RZ, RZ, R15, P2 ;  /* 0x000000ffff0a7224 */ /* 0x000fe200010e060f */
[----:B------:R-:W-:-:S02]  /*2fa0*/  IADD3.X R11, PT, PT, R12, -0x1, RZ, P1, !PT ;  /* 0xffffffff0c0b7810 */ /* 0x000fc40000ffe4ff */
[----:B------:R-:W-:Y:S02]  /*2fb0*/  SEL R7, R7, R19, P0 ;  /* 0x0000001307077207 */ /* 0x000fe40000000000 */
[----:B------:R-:W-:Y:S02]  /*2fc0*/  SEL R13, R8, R13, P0 ;  /* 0x0000000d080d7207 */ /* 0x000fe40000000000 */
[----:B------:R-:W-:Y:S02]  /*2fd0*/  SEL R11, R11, R12, P0 ;  /* 0x0000000c0b0b7207 */ /* 0x000fe40000000000 */
[----:B------:R-:W-:Y:S02]  /*2fe0*/  SEL R10, R10, R15, P0 ;  /* 0x0000000f0a0a7207 */ /* 0x000fe40000000000 */
[----:B------:R-:W-:Y:S01]  /*2ff0*/  ISETP.GE.U32.AND P0, PT, R7, R4, PT ;  /* 0x000000040700720c */ /* 0x000fe20003f06070 */
[----:B------:R-:W-:Y:S01]  /*3000*/  IMAD.MOV.U32 R7, RZ, RZ, 0x0 ;  /* 0x00000000ff077424 */ /* 0x000fe200078e00ff */
[----:B------:R-:W-:-:S02]  /*3010*/  IADD3 R8, P2, PT, R13, 0x1, RZ ;  /* 0x000000010d087810 */ /* 0x000fc40007f5e0ff */
[----:B------:R-:W-:Y:S02]  /*3020*/  ISETP.GE.U32.AND.EX P0, PT, R11, RZ, PT, P0 ;  /* 0x000000ff0b00720c */ /* 0x000fe40003f06100 */
[----:B------:R-:W-:Y:S01]  /*3030*/  ISETP.NE.U32.AND P1, PT, R4, RZ, PT ;  /* 0x000000ff0400720c */ /* 0x000fe20003f25070 */
[----:B------:R-:W-:Y:S01]  /*3040*/  IMAD.X R11, RZ, RZ, R10, P2 ;  /* 0x000000ffff0b7224 */ /* 0x000fe200010e060a */
[----:B------:R-:W-:Y:S02]  /*3050*/  SEL R8, R8, R13, P0 ;  /* 0x0000000d08087207 */ /* 0x000fe40000000000 */
[----:B------:R-:W-:Y:S02]  /*3060*/  ISETP.NE.AND.EX P1, PT, RZ, RZ, PT, P1 ;  /* 0x000000ffff00720c */ /* 0x000fe40003f25310 */
[----:B------:R-:W-:Y:S02]  /*3070*/  SEL R11, R11, R10, P0 ;  /* 0x0000000a0b0b7207 */ /* 0x000fe40000000000 */
[----:B------:R-:W-:-:S02]  /*3080*/  SEL R8, R8, 0xffffffff, P1 ;  /* 0xffffffff08087807 */ /* 0x000fc40000800000 */
[----:B------:R-:W-:Y:S01]  /*3090*/  SEL R11, R11, 0xffffffff, P1 ;  /* 0xffffffff0b0b7807 */ /* 0x000fe20000800000 */
[----:B------:R-:W-:Y:S06]  /*30a0*/  RET.REL.NODEC R6 `(popcount_weighted_keys_literal_fused_kernel) ;  /* 0xffffffcc06d47950 */ /* 0x000fec0003c3ffff */
.L_x_63:
        /* <DEDUP_REMOVED lines=13> */
.L_x_142:


//--------------------- .text.popcount_weighted_keys_literal_tiled_kernel --------------------------
	.section	.text.popcount_weighted_keys_literal_tiled_kernel,"ax",@progbits
	.align	128
        .global         popcount_weighted_keys_literal_tiled_kernel
        .type           popcount_weighted_keys_literal_tiled_kernel,@function
        .size           popcount_weighted_keys_literal_tiled_kernel,(.L_x_150 - popcount_weighted_keys_literal_tiled_kernel)
        .other          popcount_weighted_keys_literal_tiled_kernel,@"STO_CUDA_ENTRY STV_DEFAULT"
popcount_weighted_keys_literal_tiled_kernel:
.text.popcount_weighted_keys_literal_tiled_kernel:
[----:B------:R-:W-:Y:S08]  /*0000*/  LDC R1, c[0x0][0x37c] ;  /* 0x0000df00ff017b82 */ /* 0x000ff00000000800 */
[----:B------:R-:W0:Y:S08]  /*0010*/  S2UR UR14, SR_CTAID.X ;  /* 0x00000000000e79c3 */ /* 0x000e300000002500 */
[----:B------:R-:W0:Y:S02]  /*0020*/  LDC R0, c[0x0][0x3ac] ;  /* 0x0000eb00ff007b82 */ /* 0x000e240000000800 */
[----:B0-----:R-:W-:-:S13]  /*0030*/  ISETP.LE.AND P0, PT, R0, UR14, PT ;  /* 0x0000000e00007c0c */ /* 0x001fda000bf03270 */
[----:B------:R-:W-:Y:S05]  /*0040*/  @P0 EXIT ;  /* 0x000000000000094d */ /* 0x000fea0003800000 */
[----:B------:R-:W0:Y:S01]  /*0050*/  S2UR UR4, SR_CTAID.Y ;  /* 0x00000000000479c3 */ /* 0x000e220000002600 */
[----:B------:R-:W1:Y:S07]  /*0060*/  LDCU UR5, c[0x0][0x394] ;  /* 0x00007280ff0577ac */ /* 0x000e6e0008000800 */
[----:B------:R-:W0:Y:S01]  /*0070*/  LDC R5, c[0x0][0x3b0] ;  /* 0x0000ec00ff057b82 */ /* 0x000e220000000800 */
[----:B-1----:R-:W-:Y:S02]  /*0080*/  IMAD.U32 R17, RZ, RZ, UR5 ;  /* 0x00000005ff117e24 */ /* 0x002fe4000f8e00ff */
[----:B0-----:R-:W-:-:S05]  /*0090*/  IMAD R10, R5, UR4, RZ ;  /* 0x00000004050a7c24 */ /* 0x001fca000f8e02ff */
[----:B------:R-:W-:-:S04]  /*00a0*/  VIADDMNMX R3, R10, R5, R17, PT ;  /* 0x000000050a037246 */ /* 0x000fc80003800111 */
[----:B------:R-:W-:-:S13]  /*00b0*/  ISETP.GE.AND P0, PT, R10, R3, PT ;  /* 0x000000030a00720c */ /* 0x000fda0003f06270 */
[----:B------:R-:W-:Y:S05]  /*00c0*/  @P0 EXIT ;  /* 0x000000000000094d */ /* 0x000fea0003800000 */
[----:B------:R-:W0:Y:S01]  /*00d0*/  S2R R0, SR_TID.X ;  /* 0x0000000000007919 */ /* 0x000e220000002100 */
[----:B------:R-:W1:Y:S01]  /*00e0*/  LDCU UR4, c[0x0][0x390] ;  /* 0x00007200ff0477ac */ /* 0x000e620008000800 */
[----:B------:R-:W-:Y:S01]  /*00f0*/  BSSY.RECONVERGENT B0, `(.L_x_64) ;  /* 0x0000039000007945 */ /* 0x000fe20003800200 */
[----:B------:R-:W2:Y:S01]  /*0100*/  LDCU.64 UR12, c[0x0][0x358] ;  /* 0x00006b00ff0c77ac */ /* 0x000ea20008000a00 */
[----:B-1----:R-:W-:Y:S01]  /*0110*/  IMAD R3, R5, UR4, RZ ;  /* 0x0000000405037c24 */ /* 0x002fe2000f8e02ff */
[----:B------:R-:W1:Y:S04]  /*0120*/  LDCU.64 UR4, c[0x0][0x390] ;  /* 0x00007200ff0477ac */ /* 0x000e680008000a00 */
[----:B0-----:R-:W-:-:S13]  /*0130*/  ISETP.GE.AND P0, PT, R0, R3, PT ;  /* 0x000000030000720c */ /* 0x001fda0003f06270 */
[----:B-12---:R-:W-:Y:S05]  /*0140*/  @P0 BRA `(.L_x_65) ;  /* 0x0000000000cc0947 */ /* 0x006fea0003800000 */
[----:B------:R-:W-:Y:S01]  /*0150*/  IABS R2, R5 ;  /* 0x0000000500027213 */ /* 0x000fe20000000000 */
[----:B------:R-:W0:Y:S01]  /*0160*/  S2R R12, SR_CgaCtaId ;  /* 0x00000000000c7919 */ /* 0x000e220000008800 */
[----:B------:R-:W1:Y:S01]  /*0170*/  LDC R4, c[0x0][0x360] ;  /* 0x0000d800ff047b82 */ /* 0x000e620000000800 */
[----:B------:R-:W-:Y:S01]  /*0180*/  MOV R7, 0x400 ;  /* 0x0000040000077802 */ /* 0x000fe20000000f00 */
[----:B------:R-:W2:Y:S01]  /*0190*/  I2F.RP R6, R2 ;  /* 0x0000000200067306 */ /* 0x000ea20000209400 */
[----:B------:R-:W-:-:S03]  /*01a0*/  IMAD.MOV.U32 R14, RZ, RZ, R0 ;  /* 0x000000ffff0e7224 */ /* 0x000fc600078e0000 */
[----:B------:R-:W-:Y:S02]  /*01b0*/  VIADD R7, R7, 0x100 ;  /* 0x0000010007077836 */ /* 0x000fe40000000000 */
[----:B------:R-:W3:Y:S02]  /*01c0*/  LDC R5, c[0x0][0x3b0] ;  /* 0x0000ec00ff057b82 */ /* 0x000ee40000000800 */
[----:B--2---:R-:W2:Y:S02]  /*01d0*/  MUFU.RCP R6, R6 ;  /* 0x0000000600067308 */ /* 0x004ea40000001000 */
[----:B--2---:R-:W-:Y:S01]  /*01e0*/  VIADD R8, R6, 0xffffffe ;  /* 0x0ffffffe06087836 */ /* 0x004fe20000000000 */
[----:B0-----:R-:W-:-:S05]  /*01f0*/  LEA R6, R12, R7, 0x18 ;  /* 0x000000070c067211 */ /* 0x001fca00078ec0ff */
[----:B------:R0:W2:Y:S02]  /*0200*/  F2I.FTZ.U32.TRUNC.NTZ R9, R8 ;  /* 0x0000000800097305 */ /* 0x0000a4000021f000 */
[----:B0-----:R-:W-:Y:S02]  /*0210*/  HFMA2 R8, -RZ, RZ, 0, 0 ;  /* 0x00000000ff087431 */ /* 0x001fe400000001ff */
[----:B--2---:R-:W-:-:S04]  /*0220*/  IMAD.MOV R13, RZ, RZ, -R9 ;  /* 0x000000ffff0d7224 */ /* 0x004fc800078e0a09 */
[----:B------:R-:W-:-:S04]  /*0230*/  IMAD R13, R13, R2, RZ ;  /* 0x000000020d0d7224 */ /* 0x000fc800078e02ff */
[----:B-1-3--:R-:W-:-:S07]  /*0240*/  IMAD.HI.U32 R7, R9, R13, R8 ;  /* 0x0000000d09077227 */ /* 0x00afce00078e0008 */
.L_x_66:
[----:B0-----:R-:W-:Y:S01]  /*0250*/  IABS R12, R14 ;  /* 0x0000000e000c7213 */ /* 0x001fe20000000000 */
[----:B------:R-:W-:Y:S01]  /*0260*/  IMAD.U32 R17, RZ, RZ, UR5 ;  /* 0x00000005ff117e24 */ /* 0x000fe2000f8e00ff */
[----:B------:R-:W-:-:S03]  /*0270*/  IABS R16, R5 ;  /* 0x0000000500107213 */ /* 0x000fc60000000000 */
        /* <DEDUP_REMOVED lines=10> */
[----:B------:R-:W-:-:S05]  /*0320*/  @P0 IADD3 R8, PT, PT, R8, 0x1, RZ ;  /* 0x0000000108080810 */ /* 0x000fca0007ffe0ff */
[----:B------:R-:W-:-:S04]  /*0330*/  IMAD.MOV.U32 R16, RZ, RZ, R8 ;  /* 0x000000ffff107224 */ /* 0x000fc800078e0008 */
[----:B------:R-:W-:Y:S01]  /*0340*/  @!P1 IMAD.MOV R16, RZ, RZ, -R16 ;  /* 0x000000ffff109224 */ /* 0x000fe200078e0a10 */
[----:B------:R-:W-:-:S05]  /*0350*/  @!P2 LOP3.LUT R16, RZ, R5, RZ, 0x33, !PT ;  /* 0x00000005ff10a212 */ /* 0x000fca00078e33ff */
[----:B------:R-:W-:-:S04]  /*0360*/  IMAD.MOV R8, RZ, RZ, -R16 ;  /* 0x000000ffff087224 */ /* 0x000fc800078e0a10 */
[----:B------:R-:W-:-:S05]  /*0370*/  IMAD R15, R5, R8, R14 ;  /* 0x00000008050f7224 */ /* 0x000fca00078e020e */
[----:B------:R-:W-:-:S04]  /*0380*/  IADD3 R12, PT, PT, R10, R15, RZ ;  /* 0x0000000f0a0c7210 */ /* 0x000fc80007ffe0ff */
[----:B------:R-:W-:-:S04]  /*0390*/  ISETP.GE.AND P0, PT, R12, R17, PT ;  /* 0x000000110c00720c */ /* 0x000fc80003f06270 */
[----:B------:R-:W-:-:S13]  /*03a0*/  ISETP.GE.OR P0, PT, R16, UR4, P0 ;  /* 0x0000000410007c0c */ /* 0x000fda0008706670 */
[----:B------:R-:W0:Y:S01]  /*03b0*/  @!P0 LDC.64 R8, c[0x0][0x380] ;  /* 0x0000e000ff088b82 */ /* 0x000e220000000a00 */
[----:B------:R-:W-:-:S03]  /*03c0*/  @!P0 SHF.R.S32.HI R13, RZ, 0x1f, R12 ;  /* 0x0000001fff0d8819 */ /* 0x000fc6000001140c */
[----:B------:R-:W-:-:S03]  /*03d0*/  @!P0 IMAD.WIDE R12, R16, R17, R12 ;  /* 0x00000011100c8225 */ /* 0x000fc600078e020c */
[----:B0-----:R-:W-:-:S04]  /*03e0*/  @!P0 LEA R8, P1, R12, R8, 0x3 ;  /* 0x000000080c088211 */ /* 0x001fc800078218ff */
[----:B------:R-:W-:Y:S02]  /*03f0*/  @!P0 LEA.HI.X R9, R12, R9, R13, 0x3, P1 ;  /* 0x000000090c098211 */ /* 0x000fe400008f1c0d */
[----:B------:R-:W-:-:S06]  /*0400*/  CS2R R12, SRZ ;  /* 0x00000000000c7805 */ /* 0x000fcc000001ff00 */
[----:B------:R-:W2:Y:S01]  /*0410*/  @!P0 LDG.E.64.CONSTANT R12, desc[UR12][R8.64] ;  /* 0x0000000c080c8981 */ /* 0x000ea2000c1e9b00 */
[----:B------:R-:W-:Y:S02]  /*0420*/  IMAD R15, R16, R5, R15 ;  /* 0x00000005100f7224 */ /* 0x000fe400078e020f */
[----:B------:R-:W-:Y:S02]  /*0430*/  IMAD.IADD R14, R4, 0x1, R14 ;  /* 0x00000001040e7824 */ /* 0x000fe400078e020e */
[----:B------:R-:W-:-:S03]  /*0440*/  IMAD R15, R15, 0x8, R6 ;  /* 0x000000080f0f7824 */ /* 0x000fc600078e0206 */
[----:B------:R-:W-:Y:S02]  /*0450*/  ISETP.GE.AND P0, PT, R14, R3, PT ;  /* 0x000000030e00720c */ /* 0x000fe40003f06270 */
[----:B--2---:R0:W-:Y:S11]  /*0460*/  STS.64 [R15], R12 ;  /* 0x0000000c0f007388 */ /* 0x0041f60000000a00 */
[----:B------:R-:W-:Y:S05]  /*0470*/  @!P0 BRA `(.L_x_66) ;  /* 0xfffffffc00748947 */ /* 0x000fea000383ffff */
.L_x_65:
[----:B------:R-:W-:Y:S05]  /*0480*/  BSYNC.RECONVERGENT B0 ;  /* 0x0000000000007941 */ /* 0x000fea0003800200 */
.L_x_64:
[----:B------:R-:W1:Y:S01]  /*0490*/  LDCU UR6, c[0x0][0x3a8] ;  /* 0x00007500ff0677ac */ /* 0x000e620008000800 */
[----:B0-----:R-:W-:Y:S01]  /*04a0*/  CS2R R12, SRZ ;  /* 0x00000000000c7805 */ /* 0x001fe2000001ff00 */
[----:B-1----:R-:W-:Y:S01]  /*04b0*/  UISETP.GE.AND UP0, UPT, UR6, 0x1, UPT ;  /* 0x000000010600788c */ /* 0x002fe2000bf06270 */
[----:B------:R-:W-:Y:S08]  /*04c0*/  BAR.SYNC.DEFER_BLOCKING 0x0 ;  /* 0x0000000000007b1d */ /* 0x000ff00000010000 */
[----:B------:R-:W-:Y:S05]  /*04d0*/  BRA.U !UP0, `(.L_x_67) ;  /* 0x00000009084c7547 */ /* 0x000fea000b800000 */
[----:B------:R-:W0:Y:S01]  /*04e0*/  S2UR UR5, SR_CgaCtaId ;  /* 0x00000000000579c3 */ /* 0x000e220000008800 */
[----:B------:R-:W-:Y:S01]  /*04f0*/  USHF.R.S32.HI UR4, URZ, 0x1f, UR6 ;  /* 0x0000001fff047899 */ /* 0x000fe20008011406 */
[----:B------:R-:W-:Y:S01]  /*0500*/  SHF.R.S32.HI R2, RZ, 0x1f, R17 ;  /* 0x0000001fff027819 */ /* 0x000fe20000011411 */
[----:B------:R-:W-:Y:S01]  /*0510*/  UIMAD.WIDE.U32 UR6, UR14, UR6, URZ ;  /* 0x000000060e0672a5 */ /* 0x000fe2000f8e00ff */
[----:B------:R-:W-:Y:S01]  /*0520*/  CS2R R12, SRZ ;  /* 0x00000000000c7805 */ /* 0x000fe2000001ff00 */
[----:B------:R-:W-:Y:S01]  /*0530*/  UIMAD UR9, UR4, UR14, URZ ;  /* 0x0000000e040972a4 */ /* 0x000fe2000f8e02ff */
[----:B------:R-:W1:Y:S02]  /*0540*/  LDCU UR15, c[0x0][0x360] ;  /* 0x00006c00ff0f77ac */ /* 0x000e640008000800 */
[----:B------:R-:W-:Y:S01]  /*0550*/  UMOV UR4, 0x400 ;  /* 0x0000040000047882 */ /* 0x000fe20000000000 */
[----:B------:R-:W-:Y:S02]  /*0560*/  UIADD3 UR9, UPT, UPT, UR7, UR9, URZ ;  /* 0x0000000907097290 */ /* 0x000fe4000fffe0ff */
[----:B0-----:R-:W-:-:S06]  /*0570*/  ULEA UR4, UR5, UR4, 0x18 ;  /* 0x0000000405047291 */ /* 0x001fcc000f8ec0ff */
[----:B------:R-:W-:Y:S01]  /*0580*/  LEA.HI R4, R0, UR4, RZ, 0x1e ;  /* 0x0000000400047c11 */ /* 0x000fe2000f8ff0ff */
[----:B-1----:R-:W-:-:S06]  /*0590*/  UMOV UR4, URZ ;  /* 0x000000ff00047c82 */ /* 0x002fcc0008000000 */
.L_x_75:
[----:B0-----:R-:W0:Y:S01]  /*05a0*/  LDCU UR5, c[0x0][0x3a8] ;  /* 0x00007500ff0577ac */ /* 0x001e220008000800 */
[----:B------:R-:W-:Y:S01]  /*05b0*/  ISETP.GE.AND P0, PT, R0, R3, PT ;  /* 0x000000030000720c */ /* 0x000fe20003f06270 */
[----:B------:R-:W-:Y:S01]  /*05c0*/  BSSY.RECONVERGENT B0, `(.L_x_68) ;  /* 0x000004b000007945 */ /* 0x000fe20003800200 */
[----:B------:R-:W-:Y:S01]  /*05d0*/  CS2R R16, SRZ ;  /* 0x0000000000107805 */ /* 0x000fe2000001ff00 */
[----:B------:R-:W-:Y:S02]  /*05e0*/  UIADD3 UR16, UP0, UPT, UR4, UR6, URZ ;  /* 0x0000000604107290 */ /* 0x000fe4000ff1e0ff */
[----:B------:R-:W-:Y:S01]  /*05f0*/  UIADD3 UR4, UPT, UPT, UR4, 0x1, URZ ;  /* 0x0000000104047890 */ /* 0x000fe2000fffe0ff */
[----:B-1----:R-:W1:Y:S01]  /*0600*/  LDCU.64 UR10, c[0x0][0x398] ;  /* 0x00007300ff0a77ac */ /* 0x002e620008000a00 */
[----:B------:R-:W-:Y:S02]  /*0610*/  UIADD3.X UR17, UPT, UPT, URZ, UR9, URZ, UP0, !UPT ;  /* 0x00000009ff117290 */ /* 0x000fe400087fe4ff */
[----:B0-----:R-:W-:-:S04]  /*0620*/  UISETP.NE.AND UP1, UPT, UR4, UR5, UPT ;  /* 0x000000050400728c */ /* 0x001fc8000bf25270 */
[----:B------:R-:W-:Y:S07]  /*0630*/  @P0 BRA `(.L_x_69) ;  /* 0x00000004000c0947 */ /* 0x000fee0003800000 */
[----:B------:R-:W0:Y:S01]  /*0640*/  LDC R5, c[0x0][0x3b0] ;  /* 0x0000ec00ff057b82 */ /* 0x000e220000000800 */
[----:B------:R-:W-:-:S07]  /*0650*/  HFMA2 R8, -RZ, RZ, 0, 0 ;  /* 0x00000000ff087431 */ /* 0x000fce00000001ff */
[----:B------:R-:W2:Y:S08]  /*0660*/  LDC R7, c[0x0][0x3b0] ;  /* 0x0000ec00ff077b82 */ /* 0x000eb00000000800 */
[----:B------:R-:W3:Y:S01]  /*0670*/  LDC.64 R14, c[0x0][0x388] ;  /* 0x0000e200ff0e7b82 */ /* 0x000ee20000000a00 */
[----:B0-----:R-:W-:-:S04]  /*0680*/  IABS R5, R5 ;  /* 0x0000000500057213 */ /* 0x001fc80000000000 */
[----:B------:R-:W0:Y:S08]  /*0690*/  I2F.RP R16, R5 ;  /* 0x0000000500107306 */ /* 0x000e300000209400 */
[----:B0-----:R-:W0:Y:S02]  /*06a0*/  MUFU.RCP R16, R16 ;  /* 0x0000001000107308 */ /* 0x001e240000001000 */
[----:B0-----:R-:W-:-:S06]  /*06b0*/  VIADD R9, R16, 0xffffffe ;  /* 0x0ffffffe10097836 */ /* 0x001fcc0000000000 */
[----:B------:R-:W0:Y:S02]  /*06c0*/  F2I.FTZ.U32.TRUNC.NTZ R9, R9 ;  /* 0x0000000900097305 */ /* 0x000e24000021f000 */
[----:B0-----:R-:W-:-:S04]  /*06d0*/  IMAD.MOV R6, RZ, RZ, -R9 ;  /* 0x000000ffff067224 */ /* 0x001fc800078e0a09 */
[----:B------:R-:W-:Y:S02]  /*06e0*/  IMAD R17, R6, R5, RZ ;  /* 0x0000000506117224 */ /* 0x000fe400078e02ff */
[----:B------:R-:W-:Y:S02]  /*06f0*/  IMAD.MOV.U32 R6, RZ, RZ, R0 ;  /* 0x000000ffff067224 */ /* 0x000fe400078e0000 */
[----:B------:R-:W-:Y:S01]  /*0700*/  IMAD.HI.U32 R8, R9, R17, R8 ;  /* 0x0000001109087227 */ /* 0x000fe200078e0008 */
[----:B--23--:R-:W-:-:S07]  /*0710*/  CS2R R16, SRZ ;  /* 0x0000000000107805 */ /* 0x00cfce000001ff00 */
.L_x_72:
[----:B------:R-:W-:Y:S01]  /*0720*/  IABS R9, R6 ;  /* 0x0000000600097213 */ /* 0x000fe20000000000 */
[----:B------:R-:W-:Y:S01]  /*0730*/  BSSY.RECONVERGENT B1, `(.L_x_70) ;  /* 0x0000032000017945 */ /* 0x000fe20003800200 */
[----:B------:R-:W-:-:S03]  /*0740*/  IABS R19, R7 ;  /* 0x0000000700137213 */ /* 0x000fc60000000000 */
[----:B------:R-:W-:-:S04]  /*0750*/  IMAD.HI.U32 R22, R8, R9, RZ ;  /* 0x0000000908167227 */ /* 0x000fc800078e00ff */
[----:B------:R-:W-:-:S04]  /*0760*/  IMAD.MOV R18, RZ, RZ, -R22 ;  /* 0x000000ffff127224 */ /* 0x000fc800078e0a16 */
[----:B------:R-:W-:Y:S01]  /*0770*/  IMAD R18, R19, R18, R9 ;  /* 0x0000001213127224 */ /* 0x000fe200078e0209 */
[----:B------:R-:W-:-:S04]  /*0780*/  LOP3.LUT R9, R6, R7, RZ, 0x3c, !PT ;  /* 0x0000000706097212 */ /* 0x000fc800078e3cff */
[----:B------:R-:W-:Y:S02]  /*0790*/  ISETP.GT.U32.AND P2, PT, R5, R18, PT ;  /* 0x000000120500720c */ /* 0x000fe40003f44070 */
[----:B------:R-:W-:-:S11]  /*07a0*/  ISETP.GE.AND P0, PT, R9, RZ, PT ;  /* 0x000000ff0900720c */ /* 0x000fd60003f06270 */
[----:B------:R-:W-:Y:S02]  /*07b0*/  @!P2 IMAD.IADD R18, R18, 0x1, -R19 ;  /* 0x000000011212a824 */ /* 0x000fe400078e0a13 */
[----:B------:R-:W-:Y:S01]  /*07c0*/  @!P2 VIADD R22, R22, 0x1 ;  /* 0x000000011616a836 */ /* 0x000fe20000000000 */
[----:B------:R-:W-:Y:S02]  /*07d0*/  ISETP.NE.AND P2, PT, R7, RZ, PT ;  /* 0x000000ff0700720c */ /* 0x000fe40003f45270 */
[----:B------:R-:W-:Y:S02]  /*07e0*/  ISETP.GE.U32.AND P1, PT, R18, R5, PT ;  /* 0x000000051200720c */ /* 0x000fe40003f26070 */
[----:B------:R-:W0:Y:S11]  /*07f0*/  LDC.64 R18, c[0x0][0x390] ;  /* 0x0000e400ff127b82 */ /* 0x000e360000000a00 */
[----:B------:R-:W-:-:S05]  /*0800*/  @P1 IADD3 R22, PT, PT, R22, 0x1, RZ ;  /* 0x0000000116161810 */ /* 0x000fca0007ffe0ff */
[----:B------:R-:W-:Y:S01]  /*0810*/  @!P0 IMAD.MOV R22, RZ, RZ, -R22 ;  /* 0x000000ffff168224 */ /* 0x000fe200078e0a16 */
[----:B------:R-:W-:-:S05]  /*0820*/  @!P2 LOP3.LUT R22, RZ, R7, RZ, 0x33, !PT ;  /* 0x00000007ff16a212 */ /* 0x000fca00078e33ff */
[----:B------:R-:W-:-:S04]  /*0830*/  IMAD.MOV R9, RZ, RZ, -R22 ;  /* 0x000000ffff097224 */ /* 0x000fc800078e0a16 */
[----:B------:R-:W-:Y:S02]  /*0840*/  IMAD R9, R7, R9, R6 ;  /* 0x0000000907097224 */ /* 0x000fe400078e0206 */
[----:B------:R-:W-:Y:S02]  /*0850*/  VIADD R6, R6, UR15 ;  /* 0x0000000f06067c36 */ /* 0x000fe40008000000 */
[----:B------:R-:W-:-:S03]  /*0860*/  IMAD.IADD R20, R10, 0x1, R9 ;  /* 0x000000010a147824 */ /* 0x000fc600078e0209 */
[----:B------:R-:W-:Y:S02]  /*0870*/  ISETP.GE.AND P1, PT, R6, R3, PT ;  /* 0x000000030600720c */ /* 0x000fe40003f26270 */
[----:B0-----:R-:W-:-:S04]  /*0880*/  ISETP.GE.AND P0, PT, R20, R19, PT ;  /* 0x000000131400720c */ /* 0x001fc80003f06270 */
[----:B------:R-:W-:-:S13]  /*0890*/  ISETP.GE.OR P0, PT, R22, R18, P0 ;  /* 0x000000121600720c */ /* 0x000fda0000706670 */
[----:B------:R-:W-:Y:S05]  /*08a0*/  @P0 BRA `(.L_x_71) ;  /* 0x0000000000680947 */ /* 0x000fea0003800000 */
[--C-:B------:R-:W-:Y:S01]  /*08b0*/  SHF.R.S32.HI R11, RZ, 0x1f, R10.reuse ;  /* 0x0000001fff0b7819 */ /* 0x100fe2000001140a */
[C---:B------:R-:W-:Y:S01]  /*08c0*/  IMAD R23, R19.reuse, UR17, RZ ;  /* 0x0000001113177c24 */ /* 0x040fe2000f8e02ff */
[----:B------:R-:W-:Y:S01]  /*08d0*/  SHF.R.S32.HI R21, RZ, 0x1f, R9 ;  /* 0x0000001fff157819 */ /* 0x000fe20000011409 */
[----:B------:R-:W-:-:S04]  /*08e0*/  IMAD.WIDE.U32 R18, R19, UR16, R10 ;  /* 0x0000001013127c25 */ /* 0x000fc8000f8e000a */
[----:B------:R-:W-:Y:S01]  /*08f0*/  IMAD R23, R2, UR16, R23 ;  /* 0x0000001002177c24 */ /* 0x000fe2000f8e0217 */
[----:B------:R-:W-:-:S04]  /*0900*/  IADD3 R20, P0, PT, R9, R18, RZ ;  /* 0x0000001209147210 */ /* 0x000fc80007f1e0ff */
[----:B------:R-:W-:Y:S02]  /*0910*/  IADD3.X R21, PT, PT, R21, R19, R23, P0, !PT ;  /* 0x0000001315157210 */ /* 0x000fe400007fe417 */
[----:B-1----:R-:W-:-:S04]  /*0920*/  LEA R18, P0, R20, UR10, 0x3 ;  /* 0x0000000a14127c11 */ /* 0x002fc8000f8018ff */
[----:B------:R-:W-:-:S06]  /*0930*/  LEA.HI.X R19, R20, UR11, R21, 0x3, P0 ;  /* 0x0000000b14137c11 */ /* 0x000fcc00080f1c15 */
[----:B------:R-:W2:Y:S01]  /*0940*/  LDG.E.64.CONSTANT R18, desc[UR12][R18.64] ;  /* 0x0000000c12127981 */ /* 0x000ea2000c1e9b00 */
[----:B------:R-:W-:-:S06]  /*0950*/  IMAD.WIDE R20, R22, 0x8, R14 ;  /* 0x0000000816147825 */ /* 0x000fcc00078e020e */
[----:B------:R-:W3:Y:S01]  /*0960*/  LDG.E.64.CONSTANT R20, desc[UR12][R20.64] ;  /* 0x0000000c14147981 */ /* 0x000ee2000c1e9b00 */
[----:B------:R-:W0:Y:S01]  /*0970*/  S2UR UR8, SR_CgaCtaId ;  /* 0x00000000000879c3 */ /* 0x000e220000008800 */
[----:B------:R-:W-:Y:S01]  /*0980*/  UMOV UR5, 0x400 ;  /* 0x0000040000057882 */ /* 0x000fe20000000000 */
[----:B------:R-:W-:Y:S01]  /*0990*/  IMAD R9, R22, R7, R9 ;  /* 0x0000000716097224 */ /* 0x000fe200078e0209 */
[----:B------:R-:W-:-:S04]  /*09a0*/  UIADD3 UR5, UPT, UPT, UR5, 0x100, URZ ;  /* 0x0000010005057890 */ /* 0x000fc8000fffe0ff */
[----:B0-----:R-:W-:-:S06]  /*09b0*/  ULEA UR5, UR8, UR5, 0x18 ;  /* 0x0000000508057291 */ /* 0x001fcc000f8ec0ff */
[----:B------:R-:W-:-:S05]  /*09c0*/  LEA R9, R9, UR5, 0x3 ;  /* 0x0000000509097c11 */ /* 0x000fca000f8e18ff */
[----:B------:R-:W2:Y:S02]  /*09d0*/  LDS.64 R22, [R9] ;  /* 0x0000000009167984 */ /* 0x000ea40000000a00 */
[----:B--2---:R-:W-:Y:S02]  /*09e0*/  LOP3.LUT R22, R18, R22, RZ, 0xc0, !PT ;  /* 0x0000001612167212 */ /* 0x004fe400078ec0ff */
[----:B------:R-:W-:Y:S02]  /*09f0*/  LOP3.LUT R23, R19, R23, RZ, 0xc0, !PT ;  /* 0x0000001713177212 */ /* 0x000fe400078ec0ff */
[----:B------:R-:W-:Y:S08]  /*0a00*/  POPC R18, R22 ;  /* 0x0000001600127309 */ /* 0x000ff00000000000 */
[----:B------:R-:W0:Y:S02]  /*0a10*/  POPC R19, R23 ;  /* 0x0000001700137309 */ /* 0x000e240000000000 */
[----:B0-----:R-:W-:-:S06]  /*0a20*/  IADD3 R18, PT, PT, R18, R19, RZ ;  /* 0x0000001312127210 */ /* 0x001fcc0007ffe0ff */
[----:B------:R-:W3:Y:S02]  /*0a30*/  I2F.F64.U32 R18, R18 ;  /* 0x0000001200127312 */ /* 0x000ee40000201800 */
[----:B---3--:R-:W-:-:S11]  /*0a40*/  DFMA R16, R18, R20, R16 ;  /* 0x000000141210722b */ /* 0x008fd60000000010 */
.L_x_71:
[----:B-1----:R-:W-:Y:S05]  /*0a50*/  BSYNC.RECONVERGENT B1 ;  /* 0x0000000000017941 */ /* 0x002fea0003800200 */
.L_x_70:
[----:B------:R-:W-:Y:S05]  /*0a60*/  @!P1 BRA `(.L_x_72) ;  /* 0xfffffffc002c9947 */ /* 0x000fea000383ffff */
.L_x_69:
[----:B-1----:R-:W-:Y:S05]  /*0a70*/  BSYNC.RECONVERGENT B0 ;  /* 0x0000000000007941 */ /* 0x002fea0003800200 */
.L_x_68:
[----:B------:R-:W-:Y:S01]  /*0a80*/  SHFL.DOWN PT, R7, R17, 0x10, 0x1f ;  /* 0x0a001f0011077f89 */ /* 0x000fe200000e0000 */
[----:B------:R-:W-:-:S03]  /*0a90*/  LOP3.LUT P0, RZ, R0, 0x1f, RZ, 0xc0, !PT ;  /* 0x0000001f00ff7812 */ /* 0x000fc6000780c0ff */
        /* <DEDUP_REMOVED lines=15> */
[----:B------:R-:W-:Y:S01]  /*0b90*/  BAR.SYNC.DEFER_BLOCKING 0x0 ;  /* 0x0000000000007b1d */ /* 0x000fe20000010000 */
[----:B------:R-:W-:-:S13]  /*0ba0*/  ISETP.GT.U32.AND P0, PT, R0, 0x1f, PT ;  /* 0x0000001f0000780c */ /* 0x000fda0003f04070 */
[----:B0-----:R-:W-:Y:S05]  /*0bb0*/  @P0 BRA `(.L_x_73) ;  /* 0x0000000000880947 */ /* 0x001fea0003800000 */
[----:B------:R-:W-:-:S06]  /*0bc0*/  USHF.R.U32.HI UR5, URZ, 0x5, UR15 ;  /* 0x00000005ff057899 */ /* 0x000fcc000801160f */
[----:B------:R-:W-:Y:S01]  /*0bd0*/  ISETP.GE.U32.AND P0, PT, R0, UR5, PT ;  /* 0x0000000500007c0c */ /* 0x000fe2000bf06070 */
[----:B------:R-:W-:-:S12]  /*0be0*/  UMOV UR5, 0xffffffff ;  /* 0xffffffff00057882 */ /* 0x000fd80000000000 */
[----:B------:R-:W0:Y:S01]  /*0bf0*/  @!P0 S2R R6, SR_CgaCtaId ;  /* 0x0000000000068919 */ /* 0x000e220000008800 */
[----:B------:R-:W-:-:S04]  /*0c00*/  @!P0 MOV R5, 0x400 ;  /* 0x0000040000058802 */ /* 0x000fc80000000f00 */
[----:B0-----:R-:W-:Y:S02]  /*0c10*/  @!P0 LEA R5, R6, R5, 0x18 ;  /* 0x0000000506058211 */ /* 0x001fe400078ec0ff */
[----:B------:R-:W-:-:S03]  /*0c20*/  CS2R R6, SRZ ;  /* 0x0000000000067805 */ /* 0x000fc6000001ff00 */
[----:B------:R-:W-:-:S05]  /*0c30*/  @!P0 IMAD R5, R0, 0x8, R5 ;  /* 0x0000000800058824 */ /* 0x000fca00078e0205 */
[----:B------:R0:W1:Y:S01]  /*0c40*/  @!P0 LDS.64 R6, [R5] ;  /* 0x0000000005068984 */ /* 0x0000620000000a00 */
[----:B------:R-:W-:Y:S01]  /*0c50*/  ISETP.NE.AND P0, PT, R0, RZ, PT ;  /* 0x000000ff0000720c */ /* 0x000fe20003f05270 */
[----:B------:R-:W-:-:S12]  /*0c60*/  BRA.DIV UR5, `(.L_x_74) ;  /* 0x0000000205947947 */ /* 0x000fd8000b800000 */
[----:B-1----:R-:W-:Y:S04]  /*0c70*/  SHFL.DOWN PT, R9, R7, 0x10, 0x1f ;  /* 0x0a001f0007097f89 */ /* 0x002fe800000e0000 */
[----:B------:R-:W1:Y:S02]  /*0c80*/  SHFL.DOWN PT, R8, R6, 0x10, 0x1f ;  /* 0x0a001f0006087f89 */ /* 0x000e6400000e0000 */
[----:B-1----:R-:W-:-:S07]  /*0c90*/  DADD R8, R8, R6 ;  /* 0x0000000008087229 */ /* 0x002fce0000000006 */
[----:B------:R-:W-:Y:S04]  /*0ca0*/  SHFL.DOWN PT, R15, R9, 0x8, 0x1f ;  /* 0x09001f00090f7f89 */ /* 0x000fe800000e0000 */
        /* <DEDUP_REMOVED lines=8> */
[----:B------:R1:W2:Y:S04]  /*0d30*/  SHFL.DOWN PT, R9, R7, 0x1, 0x1f ;  /* 0x08201f0007097f89 */ /* 0x0002a800000e0000 */
[----:B------:R1:W3:Y:S02]  /*0d40*/  SHFL.DOWN PT, R8, R6, 0x1, 0x1f ;  /* 0x08201f0006087f89 */ /* 0x0002e400000e0000 */
.L_x_86:
[----:B--23--:R-:W-:Y:S01]  /*0d50*/  DADD R8, R6, R8 ;  /* 0x0000000006087229 */ /* 0x00cfe20000000008 */
[----:B------:R-:W-:Y:S10]  /*0d60*/  @P0 BRA `(.L_x_73) ;  /* 0x00000000001c0947 */ /* 0x000ff40003800000 */
[----:B------:R-:W2:Y:S02]  /*0d70*/  LDCU.64 UR10, c[0x0][0x3a0] ;  /* 0x00007400ff0a77ac */ /* 0x000ea40008000a00 */
[----:B--2---:R-:W-:-:S04]  /*0d80*/  ULEA UR5, UP0, UR16, UR10, 0x3 ;  /* 0x0000000a10057291 */ /* 0x004fc8000f8018ff */
[----:B------:R-:W-:Y:S02]  /*0d90*/  ULEA.HI.X UR8, UR16, UR11, UR17, 0x3, UP0 ;  /* 0x0000000b10087291 */ /* 0x000fe400080f1c11 */
[----:B-1----:R-:W-:-:S04]  /*0da0*/  IMAD.U32 R6, RZ, RZ, UR5 ;  /* 0x00000005ff067e24 */ /* 0x002fc8000f8e00ff */
[----:B------:R-:W-:-:S06]  /*0db0*/  IMAD.U32 R7, RZ, RZ, UR8 ;  /* 0x00000008ff077e24 */ /* 0x000fcc000f8e00ff */
[----:B------:R-:W2:Y:S02]  /*0dc0*/  LDG.E.64.CONSTANT R6, desc[UR12][R6.64] ;  /* 0x0000000c06067981 */ /* 0x000ea4000c1e9b00 */
[----:B--2---:R-:W-:-:S11]  /*0dd0*/  DFMA R12, R8, R6, R12 ;  /* 0x00000006080c722b */ /* 0x004fd6000000000c */
.L_x_73:
[----:B------:R-:W-:Y:S05]  /*0de0*/  WARPSYNC.ALL ;  /* 0x0000000000007948 */ /* 0x000fea0003800000 */
[----:B------:R-:W-:Y:S06]  /*0df0*/  BAR.SYNC.DEFER_BLOCKING 0x0 ;  /* 0x0000000000007b1d */ /* 0x000fec0000010000 */
[----:B------:R-:W-:Y:S05]  /*0e00*/  BRA.U UP1, `(.L_x_75) ;  /* 0xfffffff501e47547 */ /* 0x000fea000b83ffff */
.L_x_67:
[----:B------:R-:W-:-:S13]  /*0e10*/  ISETP.NE.AND P0, PT, R0, RZ, PT ;  /* 0x000000ff0000720c */ /* 0x000fda0003f05270 */
[----:B------:R-:W-:Y:S05]  /*0e20*/  @P0 EXIT ;  /* 0x000000000000094d */ /* 0x000fea0003800000 */
[----:B------:R-:W2:Y:S01]  /*0e30*/  LDCU.64 UR4, c[0x0][0x3c0] ;  /* 0x00007800ff0477ac */ /* 0x000ea20008000a00 */
[----:B------:R-:W3:Y:S01]  /*0e40*/  LDCU.64 UR6, c[0x0][0x3b8] ;  /* 0x00007700ff0677ac */ /* 0x000ee20008000a00 */
[----:B--2---:R-:W-:-:S04]  /*0e50*/  ULEA UR4, UP0, UR14, UR4, 0x3 ;  /* 0x000000040e047291 */ /* 0x004fc8000f8018ff */
[----:B------:R-:W-:Y:S01]  /*0e60*/  ULEA.HI.X UR5, UR14, UR5, URZ, 0x3, UP0 ;  /* 0x000000050e057291 */ /* 0x000fe200080f1cff */
[----:B---3--:R-:W-:Y:S01]  /*0e70*/  DMUL R12, R12, UR6 ;  /* 0x000000060c0c7c28 */ /* 0x008fe20008000000 */
[----:B------:R-:W-:-:S04]  /*0e80*/  IMAD.U32 R2, RZ, RZ, UR4 ;  /* 0x00000004ff027e24 */ /* 0x000fc8000f8e00ff */
[----:B------:R-:W-:-:S05]  /*0e90*/  MOV R3, UR5 ;  /* 0x0000000500037c02 */ /* 0x000fca0008000f00 */
[----:B------:R-:W-:Y:S01]  /*0ea0*/  REDG.E.ADD.F64.RN.STRONG.GPU desc[UR12][R2.64], R12 ;  /* 0x0000000c020079a6 */ /* 0x000fe2000c12ff0c */
[----:B------:R-:W-:Y:S05]  /*0eb0*/  EXIT ;  /* 0x000000000000794d */ /* 0x000fea0003800000 */
.L_x_74:
[----:B-1----:R-:W-:Y:S02]  /*0ec0*/  IMAD.MOV.U32 R20, RZ, RZ, R7 ;  /* 0x000000ffff147224 */ /* 0x002fe400078e0007 */
[----:B------:R-:W-:Y:S02]  /*0ed0*/  IMAD.MOV.U32 R19, RZ, RZ, 0x10 ;  /* 0x00000010ff137424 */ /* 0x000fe400078e00ff */
[----:B------:R-:W-:Y:S02]  /*0ee0*/  IMAD.MOV.U32 R22, RZ, RZ, 0x1f ;  /* 0x0000001fff167424 */ /* 0x000fe400078e00ff */
[----:B0-----:R-:W-:-:S07]  /*0ef0*/  IMAD.MOV.U32 R5, RZ, RZ, -0x1 ;  /* 0xffffffffff057424 */ /* 0x001fce00078e00ff */
[----:B------:R-:W-:Y:S05]  /*0f00*/  WARPSYNC.COLLECTIVE R5, `(.L_x_76) ;  /* 0x0000000005087348 */ /* 0x000fea0003c00000 */
[----:B------:R0:W1:Y:S02]  /*0f10*/  SHFL.DOWN P1, R18, R20, R19, R22 ;  /* 0x0800001314127389 */ /* 0x0000640000020016 */
[----:B01----:R-:W-:Y:S05]  /*0f20*/  ENDCOLLECTIVE ;  /* 0x000000000000791b */ /* 0x003fea0003800000 */
.L_x_76:
[----:B------:R-:W-:Y:S01]  /*0f30*/  IMAD.MOV.U32 R20, RZ, RZ, R6 ;  /* 0x000000ffff147224 */ /* 0x000fe200078e0006 */
[----:B------:R-:W-:-:S07]  /*0f40*/  MOV R9, R18 ;  /* 0x0000001200097202 */ /* 0x000fce0000000f00 */
[----:B------:R-:W-:Y:S05]  /*0f50*/  WARPSYNC.COLLECTIVE R5, `(.L_x_77) ;  /* 0x0000000005087348 */ /* 0x000fea0003c00000 */
[----:B------:R0:W1:Y:S02]  /*0f60*/  SHFL.DOWN P1, R18, R20, R19, R22 ;  /* 0x0800001314127389 */ /* 0x0000640000020016 */
[----:B01----:R-:W-:Y:S05]  /*0f70*/  ENDCOLLECTIVE ;  /* 0x000000000000791b */ /* 0x003fea0003800000 */
.L_x_77:
[----:B------:R-:W-:Y:S01]  /*0f80*/  MOV R19, 0x8 ;  /* 0x0000000800137802 */ /* 0x000fe20000000f00 */
[----:B------:R-:W-:-:S06]  /*0f90*/  IMAD.MOV.U32 R8, RZ, RZ, R18 ;  /* 0x000000ffff087224 */ /* 0x000fcc00078e0012 */
[----:B------:R-:W-:-:S10]  /*0fa0*/  DADD R8, R8, R6 ;  /* 0x0000000008087229 */ /* 0x000fd40000000006 */
[----:B------:R-:W-:-:S07]  /*0fb0*/  IMAD.MOV.U32 R20, RZ, RZ, R9 ;  /* 0x000000ffff147224 */ /* 0x000fce00078e0009 */
[----:B------:R-:W-:Y:S05]  /*0fc0*/  WARPSYNC.COLLECTIVE R5, `(.L_x_78) ;  /* 0x0000000005087348 */ /* 0x000fea0003c00000 */
[----:B------:R0:W1:Y:S02]  /*0fd0*/  SHFL.DOWN P1, R18, R20, R19, R22 ;  /* 0x0800001314127389 */ /* 0x0000640000020016 */
[----:B01----:R-:W-:Y:S05]  /*0fe0*/  ENDCOLLECTIVE ;  /* 0x000000000000791b */ /* 0x003fea0003800000 */
.L_x_78:
[----:B------:R-:W-:Y:S02]  /*0ff0*/  IMAD.MOV.U32 R20, RZ, RZ, R8 ;  /* 0x000000ffff147224 */ /* 0x000fe400078e0008 */
[----:B------:R-:W-:-:S07]  /*1000*/  IMAD.MOV.U32 R15, RZ, RZ, R18 ;  /* 0x000000ffff0f7224 */ /* 0x000fce00078e0012 */
[----:B------:R-:W-:Y:S05]  /*1010*/  WARPSYNC.COLLECTIVE R5, `(.L_x_79) ;  /* 0x0000000005087348 */ /* 0x000fea0003c00000 */
[----:B------:R0:W1:Y:S02]  /*1020*/  SHFL.DOWN P1, R18, R20, R19, R22 ;  /* 0x0800001314127389 */ /* 0x0000640000020016 */
[----:B01----:R-:W-:Y:S05]  /*1030*/  ENDCOLLECTIVE ;  /* 0x000000000000791b */ /* 0x003fea0003800000 */
.L_x_79:
[----:B------:R-:W-:Y:S02]  /*1040*/  IMAD.MOV.U32 R19, RZ, RZ, 0x4 ;  /* 0x00000004ff137424 */ /* 0x000fe400078e00ff */
[----:B------:R-:W-:-:S06]  /*1050*/  IMAD.MOV.U32 R14, RZ, RZ, R18 ;  /* 0x000000ffff0e7224 */ /* 0x000fcc00078e0012 */
[----:B------:R-:W-:-:S10]  /*1060*/  DADD R14, R8, R14 ;  /* 0x00000000080e7229 */ /* 0x000fd4000000000e */
[----:B------:R-:W-:-:S07]  /*1070*/  MOV R20, R15 ;  /* 0x0000000f00147202 */ /* 0x000fce0000000f00 */
[----:B------:R-:W-:Y:S05]  /*1080*/  WARPSYNC.COLLECTIVE R5, `(.L_x_80) ;  /* 0x0000000005087348 */ /* 0x000fea0003c00000 */
[----:B------:R0:W1:Y:S02]  /*1090*/  SHFL.DOWN P1, R18, R20, R19, R22 ;  /* 0x0800001314127389 */ /* 0x0000640000020016 */
[----:B01----:R-:W-:Y:S05]  /*10a0*/  ENDCOLLECTIVE ;  /* 0x000000000000791b */ /* 0x003fea0003800000 */
.L_x_80:
[----:B------:R-:W-:Y:S02]  /*10b0*/  IMAD.MOV.U32 R20, RZ, RZ, R14 ;  /* 0x000000ffff147224 */ /* 0x000fe400078e000e */
[----:B------:R-:W-:-:S07]  /*10c0*/  IMAD.MOV.U32 R17, RZ, RZ, R18 ;  /* 0x000000ffff117224 */ /* 0x000fce00078e0012 */
[----:B------:R-:W-:Y:S05]  /*10d0*/  WARPSYNC.COLLECTIVE R5, `(.L_x_81) ;  /* 0x0000000005087348 */ /* 0x000fea0003c00000 */
[----:B------:R0:W1:Y:S02]  /*10e0*/  SHFL.DOWN P1, R18, R20, R19, R22 ;  /* 0x0800001314127389 */ /* 0x0000640000020016 */
[----:B01----:R-:W-:Y:S05]  /*10f0*/  ENDCOLLECTIVE ;  /* 0x000000000000791b */ /* 0x003fea0003800000 */
.L_x_81:
[----:B------:R-:W-:Y:S01]  /*1100*/  IMAD.MOV.U32 R19, RZ, RZ, 0x2 ;  /* 0x00000002ff137424 */ /* 0x000fe200078e00ff */
[----:B------:R-:W-:-:S06]  /*1110*/  MOV R16, R18 ;  /* 0x0000001200107202 */ /* 0x000fcc0000000f00 */
[----:B------:R-:W-:-:S10]  /*1120*/  DADD R16, R14, R16 ;  /* 0x000000000e107229 */ /* 0x000fd40000000010 */
[----:B------:R-:W-:-:S07]  /*1130*/  IMAD.MOV.U32 R20, RZ, RZ, R17 ;  /* 0x000000ffff147224 */ /* 0x000fce00078e0011 */
[----:B------:R-:W-:Y:S05]  /*1140*/  WARPSYNC.COLLECTIVE R5, `(.L_x_82) ;  /* 0x0000000005087348 */ /* 0x000fea0003c00000 */
[----:B------:R0:W1:Y:S02]  /*1150*/  SHFL.DOWN P1, R18, R20, R19, R22 ;  /* 0x0800001314127389 */ /* 0x0000640000020016 */
[----:B01----:R-:W-:Y:S05]  /*1160*/  ENDCOLLECTIVE ;  /* 0x000000000000791b */ /* 0x003fea0003800000 */
.L_x_82:
[----:B------:R-:W-:Y:S01]  /*1170*/  MOV R20, R16 ;  /* 0x0000001000147202 */ /* 0x000fe20000000f00 */
[----:B------:R-:W-:-:S07]  /*1180*/  IMAD.MOV.U32 R7, RZ, RZ, R18 ;  /* 0x000000ffff077224 */ /* 0x000fce00078e0012 */
[----:B------:R-:W-:Y:S05]  /*1190*/  WARPSYNC.COLLECTIVE R5, `(.L_x_83) ;  /* 0x0000000005087348 */ /* 0x000fea0003c00000 */
[----:B------:R0:W1:Y:S02]  /*11a0*/  SHFL.DOWN P1, R18, R20, R19, R22 ;  /* 0x0800001314127389 */ /* 0x0000640000020016 */
[----:B01----:R-:W-:Y:S05]  /*11b0*/  ENDCOLLECTIVE ;  /* 0x000000000000791b */ /* 0x003fea0003800000 */
.L_x_83:
[----:B------:R-:W-:Y:S02]  /*11c0*/  IMAD.MOV.U32 R19, RZ, RZ, 0x1 ;  /* 0x00000001ff137424 */ /* 0x000fe400078e00ff */
[----:B------:R-:W-:-:S06]  /*11d0*/  IMAD.MOV.U32 R6, RZ, RZ, R18 ;  /* 0x000000ffff067224 */ /* 0x000fcc00078e0012 */
[----:B------:R-:W-:-:S10]  /*11e0*/  DADD R6, R16, R6 ;  /* 0x0000000010067229 */ /* 0x000fd40000000006 */
[----:B------:R-:W-:-:S07]  /*11f0*/  IMAD.MOV.U32 R20, RZ, RZ, R7 ;  /* 0x000000ffff147224 */ /* 0x000fce00078e0007 */
[----:B------:R-:W-:Y:S05]  /*1200*/  WARPSYNC.COLLECTIVE R5, `(.L_x_84) ;  /* 0x0000000005087348 */ /* 0x000fea0003c00000 */
[----:B------:R0:W1:Y:S02]  /*1210*/  SHFL.DOWN P1, R18, R20, R19, R22 ;  /* 0x0800001314127389 */ /* 0x0000640000020016 */
[----:B01----:R-:W-:Y:S05]  /*1220*/  ENDCOLLECTIVE ;  /* 0x000000000000791b */ /* 0x003fea0003800000 */
.L_x_84:
[----:B------:R-:W-:Y:S01]  /*1230*/  IMAD.MOV.U32 R20, RZ, RZ, R6 ;  /* 0x000000ffff147224 */ /* 0x000fe200078e0006 */
[----:B------:R-:W-:-:S07]  /*1240*/  MOV R9, R18 ;  /* 0x0000001200097202 */ /* 0x000fce0000000f00 */
[----:B------:R-:W-:Y:S05]  /*1250*/  WARPSYNC.COLLECTIVE R5, `(.L_x_85) ;  /* 0x0000000005087348 */ /* 0x000fea0003c00000 */
[----:B------:R0:W1:Y:S02]  /*1260*/  SHFL.DOWN P1, R18, R20, R19, R22 ;  /* 0x0800001314127389 */ /* 0x0000640000020016 */
[----:B01----:R-:W-:Y:S05]  /*1270*/  ENDCOLLECTIVE ;  /* 0x000000000000791b */ /* 0x003fea0003800000 */
.L_x_85:
[----:B------:R-:W-:Y:S01]  /*1280*/  IMAD.MOV.U32 R8, RZ, RZ, R18 ;  /* 0x000000ffff087224 */ /* 0x000fe200078e0012 */
[----:B------:R-:W-:Y:S06]  /*1290*/  BRA `(.L_x_86) ;  /* 0xfffffff800ac7947 */ /* 0x000fec000383ffff */
.L_x_87:
        /* <DEDUP_REMOVED lines=14> */
.L_x_150:


//--------------------- .text.popcount_weighted_keys_literal_kernel --------------------------
	.section	.text.popcount_weighted_keys_literal_kernel,"ax",@progbits
	.align	128
        .global         popcount_weighted_keys_literal_kernel
        .type           popcount_weighted_keys_literal_kernel,@function
        .size           popcount_weighted_keys_literal_kernel,(.L_x_144 - popcount_weighted_keys_literal_kernel)
        .other          popcount_weighted_keys_literal_kernel,@"STO_CUDA_ENTRY STV_DEFAULT"
popcount_weighted_keys_literal_kernel:
.text.popcount_weighted_keys_literal_kernel:
        /* <DEDUP_REMOVED lines=64> */
.L_x_91:
[----:B------:R-:W-:-:S07]  /*0400*/  MOV R6, 0x420 ;  /* 0x0000042000067802 */ /* 0x000fce0000000f00 */
[----:B------:R-:W-:Y:S05]  /*0410*/  CALL.REL.NOINC `($__internal_4_$__cuda_sm20_div_u64) ;  /* 0x00000028000c7944 */ /* 0x000fea0003c00000 */
[----:B------:R-:W-:Y:S01]  /*0420*/  MOV R6, R8 ;  /* 0x0000000800067202 */ /* 0x000fe20000000f00 */
[----:B------:R-:W-:-:S07]  /*0430*/  IMAD.MOV.U32 R7, RZ, RZ, R11 ;  /* 0x000000ffff077224 */ /* 0x000fce00078e000b */
.L_x_92:
[----:B------:R-:W-:Y:S05]  /*0440*/  BSYNC.RECONVERGENT B1 ;  /* 0x0000000000017941 */ /* 0x000fea0003800200 */
.L_x_90:
        /* <DEDUP_REMOVED lines=21> */
.L_x_98:
        /* <DEDUP_REMOVED lines=25> */
.L_x_96:
[----:B------:R-:W-:Y:S02]  /*0730*/  MOV R10, R14 ;  /* 0x0000000e000a7202 */ /* 0x000fe40000000f00 */
[----:B------:R-:W-:-:S07]  /*0740*/  MOV R8, 0x760 ;  /* 0x0000076000087802 */ /* 0x000fce0000000f00 */
[----:B------:R-:W-:Y:S05]  /*0750*/  CALL.REL.NOINC `($__internal_3_$__cuda_sm20_div_s64) ;  /* 0x0000002000087944 */ /* 0x000fea0003c00000 */
[----:B------:R-:W-:-:S04]  /*0760*/  IMAD.MOV R28, RZ, RZ, -R27 ;  /* 0x000000ffff1c7224 */ /* 0x000fc800078e0a1b */
[----:B------:R-:W-:-:S07]  /*0770*/  IMAD R28, R14, R28, R13 ;  /* 0x0000001c0e1c7224 */ /* 0x000fce00078e020d */
.L_x_97:
[----:B------:R-:W-:Y:S05]  /*0780*/  BSYNC.RECONVERGENT B2 ;  /* 0x0000000000027941 */ /* 0x000fea0003800200 */
.L_x_95:
        /* <DEDUP_REMOVED lines=10> */
[----:B------:R-:W-:-:S06]  /*0830*/  IMAD.HI.U32 R23, R23, R29, R22 ;  /* 0x0000001d17177227 */ /* 0x000fcc00078e0016 */
[----:B------:R-:W-:-:S05]  /*0840*/  IMAD.HI.U32 R23, R23, R10, RZ ;  /* 0x0000000a17177227 */ /* 0x000fca00078e00ff */
[----:B------:R-:W-:-:S05]  /*0850*/  IADD3 R8, PT, PT, -R23, RZ, RZ ;  /* 0x000000ff17087210 */ /* 0x000fca0007ffe1ff */
        /* <DEDUP_REMOVED lines=13> */
[C---:B------:R-:W-:Y:S02]  /*0930*/  IADD3 R29, PT, PT, -R23.reuse, RZ, RZ ;  /* 0x000000ff171d7210 */ /* 0x040fe40007ffe1ff */
[----:B------:R-:W-:Y:S02]  /*0940*/  SHF.R.S32.HI R22, RZ, 0x1f, R23 ;  /* 0x0000001fff167819 */ /* 0x000fe40000011417 */
[----:B------:R-:W-:Y:S01]  /*0950*/  IADD3 R8, P0, PT, R23, R16, RZ ;  /* 0x0000001017087210 */ /* 0x000fe20007f1e0ff */
[----:B------:R-:W-:-:S04]  /*0960*/  IMAD R28, R31, R29, R28 ;  /* 0x0000001d1f1c7224 */ /* 0x000fc800078e021c */
[----:B------:R-:W-:Y:S01]  /*0970*/  IMAD.X R7, R22, 0x1, R5, P0 ;  /* 0x0000000116077824 */ /* 0x000fe200000e0605 */
[----:B------:R-:W-:-:S03]  /*0980*/  SHF.R.S32.HI R29, RZ, 0x1f, R28 ;  /* 0x0000001fff1d7819 */ /* 0x000fc6000001141c */
        /* <DEDUP_REMOVED lines=23> */
[----:B------:R-:W-:Y:S02]  /*0b00*/  ISETP.NE.U32.AND P0, PT, R26, RZ, PT ;  /* 0x000000ff1a00720c */ /* 0x000fe40003f05070 */
[----:B------:R-:W-:Y:S02]  /*0b10*/  IADD3.X R12, PT, PT, RZ, R12, RZ, P1, !PT ;  /* 0x0000000cff0c7210 */ /* 0x000fe40000ffe4ff */
[----:B------:R-:W-:-:S02]  /*0b20*/  ISETP.NE.AND.EX P0, PT, R24, RZ, PT, P0 ;  /* 0x000000ff1800720c */ /* 0x000fc40003f05300 */
        /* <DEDUP_REMOVED lines=8> */
[----:B------:R-:W-:Y:S10]  /*0bb0*/  @P0 BRA `(.L_x_98) ;  /* 0xfffffff800780947 */ /* 0x000ff4000383ffff */
.L_x_94:
[----:B------:R-:W-:Y:S05]  /*0bc0*/  BSYNC.RECONVERGENT B1 ;  /* 0x0000000000017941 */ /* 0x000fea0003800200 */
.L_x_93:
[----:B------:R-:W-:-:S04]  /*0bd0*/  ISETP.GE.U32.AND P0, PT, R9, 0x3, PT ;  /* 0x000000030900780c */ /* 0x000fc80003f06070 */
[----:B------:R-:W-:-:S13]  /*0be0*/  ISETP.GE.U32.AND.EX P0, PT, R11, RZ, PT, P0 ;  /* 0x000000ff0b00720c */ /* 0x000fda0003f06100 */
[----:B------:R-:W-:Y:S05]  /*0bf0*/  @!P0 BRA `(.L_x_89) ;  /* 0x0000001400fc8947 */ /* 0x000fea0003800000 */
.L_x_111:
        /* <DEDUP_REMOVED lines=25> */
.L_x_100:
[----:B------:R-:W-:Y:S01]  /*0d90*/  IMAD.MOV.U32 R10, RZ, RZ, R14 ;  /* 0x000000ffff0a7224 */ /* 0x000fe200078e000e */
[----:B------:R-:W-:-:S07]  /*0da0*/  MOV R8, 0xdc0 ;  /* 0x00000dc000087802 */ /* 0x000fce0000000f00 */
[----:B------:R-:W-:Y:S05]  /*0db0*/  CALL.REL.NOINC `($__internal_3_$__cuda_sm20_div_s64) ;  /* 0x0000001800707944 */ /* 0x000fea0003c00000 */
[----:B------:R-:W-:Y:S01]  /*0dc0*/  IADD3 R10, PT, PT, -R27, RZ, RZ ;  /* 0x000000ff1b0a7210 */ /* 0x000fe20007ffe1ff */
[----:B------:R-:W-:-:S04]  /*0dd0*/  IMAD.MOV.U32 R23, RZ, RZ, R27 ;  /* 0x000000ffff177224 */ /* 0x000fc800078e001b */
[----:B------:R-:W-:-:S07]  /*0de0*/  IMAD R10, R14, R10, R13 ;  /* 0x0000000a0e0a7224 */ /* 0x000fce00078e020d */
.L_x_101:
[----:B------:R-:W-:Y:S05]  /*0df0*/  BSYNC.RECONVERGENT B1 ;  /* 0x0000000000017941 */ /* 0x000fea0003800200 */
.L_x_99:
        /* <DEDUP_REMOVED lines=88> */
.L_x_103:
[----:B------:R-:W-:Y:S01]  /*1380*/  MOV R13, R9 ;  /* 0x00000009000d7202 */ /* 0x000fe20000000f00 */
[----:B------:R-:W-:Y:S01]  /*1390*/  IMAD.MOV.U32 R10, RZ, RZ, R14 ;  /* 0x000000ffff0a7224 */ /* 0x000fe200078e000e */
[----:B------:R-:W-:-:S07]  /*13a0*/  MOV R8, 0x13c0 ;  /* 0x000013c000087802 */ /* 0x000fce0000000f00 */
[----:B------:R-:W-:Y:S05]  /*13b0*/  CALL.REL.NOINC `($__internal_3_$__cuda_sm20_div_s64) ;  /* 0x0000001000f07944 */ /* 0x000fea0003c00000 */
[--C-:B------:R-:W-:Y:S02]  /*13c0*/  IMAD.MOV R22, RZ, RZ, -R27.reuse ;  /* 0x000000ffff167224 */ /* 0x100fe400078e0a1b */
[----:B------:R-:W-:Y:S02]  /*13d0*/  IMAD.MOV.U32 R13, RZ, RZ, R27 ;  /* 0x000000ffff0d7224 */ /* 0x000fe400078e001b */
[----:B------:R-:W-:-:S07]  /*13e0*/  IMAD R22, R14, R22, R9 ;  /* 0x000000160e167224 */ /* 0x000fce00078e0209 */
.L_x_104:
[----:B------:R-:W-:Y:S05]  /*13f0*/  BSYNC.RECONVERGENT B1 ;  /* 0x0000000000017941 */ /* 0x000fea0003800200 */
.L_x_102:
        /* <DEDUP_REMOVED lines=87> */
.L_x_106:
[----:B------:R-:W-:Y:S01]  /*1970*/  IMAD.MOV.U32 R13, RZ, RZ, R9 ;  /* 0x000000ffff0d7224 */ /* 0x000fe200078e0009 */
[----:B------:R-:W-:Y:S01]  /*1980*/  MOV R8, 0x19b0 ;  /* 0x000019b000087802 */ /* 0x000fe20000000f00 */
[----:B------:R-:W-:-:S07]  /*1990*/  IMAD.MOV.U32 R10, RZ, RZ, R14 ;  /* 0x000000ffff0a7224 */ /* 0x000fce00078e000e */
[----:B------:R-:W-:Y:S05]  /*19a0*/  CALL.REL.NOINC `($__internal_3_$__cuda_sm20_div_s64) ;  /* 0x0000000c00747944 */ /* 0x000fea0003c00000 */
[--C-:B------:R-:W-:Y:S02]  /*19b0*/  IMAD.MOV R22, RZ, RZ, -R27.reuse ;  /* 0x000000ffff167224 */ /* 0x100fe400078e0a1b */
[----:B------:R-:W-:Y:S02]  /*19c0*/  IMAD.MOV.U32 R13, RZ, RZ, R27 ;  /* 0x000000ffff0d7224 */ /* 0x000fe400078e001b */
[----:B------:R-:W-:-:S07]  /*19d0*/  IMAD R22, R14, R22, R9 ;  /* 0x000000160e167224 */ /* 0x000fce00078e0209 */
.L_x_107:
[----:B------:R-:W-:Y:S05]  /*19e0*/  BSYNC.RECONVERGENT B1 ;  /* 0x0000000000017941 */ /* 0x000fea0003800200 */
.L_x_105:
        /* <DEDUP_REMOVED lines=87> */
.L_x_109:
[----:B------:R-:W-:Y:S01]  /*1f60*/  IMAD.MOV.U32 R13, RZ, RZ, R9 ;  /* 0x000000ffff0d7224 */ /* 0x000fe200078e0009 */
[----:B------:R-:W-:Y:S01]  /*1f70*/  MOV R8, 0x1fa0 ;  /* 0x00001fa000087802 */ /* 0x000fe20000000f00 */
[----:B------:R-:W-:-:S07]  /*1f80*/  IMAD.MOV.U32 R10, RZ, RZ, R14 ;  /* 0x000000ffff0a7224 */ /* 0x000fce00078e000e */
[----:B------:R-:W-:Y:S05]  /*1f90*/  CALL.REL.NOINC `($__internal_3_$__cuda_sm20_div_s64) ;  /* 0x0000000400f87944 */ /* 0x000fea0003c00000 */
[----:B------:R-:W-:Y:S01]  /*1fa0*/  IMAD.MOV R22, RZ, RZ, -R27 ;  /* 0x000000ffff167224 */ /* 0x000fe200078e0a1b */
[----:B------:R-:W-:-:S03]  /*1fb0*/  MOV R13, R27 ;  /* 0x0000001b000d7202 */ /* 0x000fc60000000f00 */
[----:B------:R-:W-:-:S07]  /*1fc0*/  IMAD R22, R14, R22, R9 ;  /* 0x000000160e167224 */ /* 0x000fce00078e0209 */
.L_x_110:
[----:B------:R-:W-:Y:S05]  /*1fd0*/  BSYNC.RECONVERGENT B1 ;  /* 0x0000000000017941 */ /* 0x000fea0003800200 */
.L_x_108:
        /* <DEDUP_REMOVED lines=65> */
.L_x_89:
[----:B------:R-:W-:Y:S05]  /*23f0*/  BSYNC.RECONVERGENT B0 ;  /* 0x0000000000007941 */ /* 0x000fea0003800200 */
.L_x_88:
        /* <DEDUP_REMOVED lines=49> */
[----:B------:R-:W3:Y:S01]  /*2710*/  LDC.64 R4, c[0x0][0x3b0] ;  /* 0x0000ec00ff047b82 */ /* 0x000ee20000000a00 */
[----:B-12---:R-:W-:-:S07]  /*2720*/  DADD R2, R12, R2 ;  /* 0x000000000c027229 */ /* 0x006fce0000000002 */
[----:B------:R-:W1:Y:S01]  /*2730*/  LDC.64 R6, c[0x0][0x3b8] ;  /* 0x0000ee00ff067b82 */ /* 0x000e620000000a00 */
[----:B---3--:R-:W-:Y:S01]  /*2740*/  DMUL R2, R2, R4 ;  /* 0x0000000402027228 */ /* 0x008fe20000000000 */
[----:B-1----:R-:W-:-:S06]  /*2750*/  IMAD.WIDE.U32 R4, R0, 0x8, R6 ;  /* 0x0000000800047825 */ /* 0x002fcc00078e0006 */
[----:B------:R-:W-:Y:S01]  /*2760*/  STG.E.64 desc[UR6][R4.64], R2 ;  /* 0x0000000204007986 */ /* 0x000fe2000c101b06 */
[----:B------:R-:W-:Y:S05]  /*2770*/  EXIT ;  /* 0x000000000000794d */ /* 0x000fea0003800000 */
        .weak           $__internal_3_$__cuda_sm20_div_s64
        .type           $__internal_3_$__cuda_sm20_div_s64,@function
        .size           $__internal_3_$__cuda_sm20_div_s64,($__internal_4_$__cuda_sm20_div_u64 - $__internal_3_$__cuda_sm20_div_s64)
$__internal_3_$__cuda_sm20_div_s64:
        /* <DEDUP_REMOVED lines=76> */
[----:B------:R-:W-:Y:S06]  /*2c40*/  RET.REL.NODEC R22 `(popcount_weighted_keys_literal_kernel) ;  /* 0xffffffd016ec7950 */ /* 0x000fec0003c3ffff */
        .weak           $__internal_4_$__cuda_sm20_div_u64
        .type           $__internal_4_$__cuda_sm20_div_u64,@function
        .size           $__internal_4_$__cuda_sm20_div_u64,(.L_x_144 - $__internal_4_$__cuda_sm20_div_u64)
$__internal_4_$__cuda_sm20_div_u64:
        /* <DEDUP_REMOVED lines=65> */
[----:B------:R-:W-:Y:S06]  /*3060*/  RET.REL.NODEC R6 `(popcount_weighted_keys_literal_kernel) ;  /* 0xffffffcc06e47950 */ /* 0x000fec0003c3ffff */
.L_x_112:
        /* <DEDUP_REMOVED lines=9> */
.L_x_144:


//--------------------- .text.pack_bits_all_ballot_multi_kernel --------------------------
	.section	.text.pack_bits_all_ballot_multi_kernel,"ax",@progbits
	.align	128
        .global         pack_bits_all_ballot_multi_kernel
        .type           pack_bits_all_ballot_multi_kernel,@function
        .size           pack_bits_all_ballot_multi_kernel,(.L_x_152 - pack_bits_all_ballot_multi_kernel)
        .other          pack_bits_all_ballot_multi_kernel,@"STO_CUDA_ENTRY STV_DEFAULT"
pack_bits_all_ballot_multi_kernel:
.text.pack_bits_all_ballot_multi_kernel:
[----:B------:R-:W-:Y:S08]  /*0000*/  LDC R1, c[0x0][0x37c] ;  /* 0x0000df00ff017b82 */ /* 0x000ff00000000800 */
[----:B------:R-:W0:Y:S08]  /*0010*/  S2UR UR5, SR_CTAID.Y ;  /* 0x00000000000579c3 */ /* 0x000e300000002600 */
[----:B------:R-:W0:Y:S02]  /*0020*/  LDC R0, c[0x0][0x390] ;  /* 0x0000e400ff007b82 */ /* 0x000e240000000800 */
[----:B0-----:R-:W-:-:S13]  /*0030*/  ISETP.LE.AND P0, PT, R0, UR5, PT ;  /* 0x0000000500007c0c */ /* 0x001fda000bf03270 */
[----:B------:R-:W-:Y:S05]  /*0040*/  @P0 EXIT ;  /* 0x000000000000094d */ /* 0x000fea0003800000 */
[----:B------:R-:W0:Y:S01]  /*0050*/  S2R R3, SR_TID.X ;  /* 0x0000000000037919 */ /* 0x000e220000002100 */
[----:B------:R-:W1:Y:S01]  /*0060*/  LDCU UR4, c[0x0][0x360] ;  /* 0x00006c00ff0477ac */ /* 0x000e620008000800 */
[----:B------:R-:W2:Y:S01]  /*0070*/  LDC R9, c[0x0][0x394] ;  /* 0x0000e500ff097b82 */ /* 0x000ea20000000800 */
[----:B------:R-:W3:Y:S01]  /*0080*/  S2R R5, SR_CTAID.X ;  /* 0x0000000000057919 */ /* 0x000ee20000002500 */
[----:B-1----:R-:W-:Y:S01]  /*0090*/  USHF.R.U32.HI UR4, URZ, 0x5, UR4 ;  /* 0x00000005ff047899 */ /* 0x002fe20008011604 */
[----:B0-----:R-:W-:-:S05]  /*00a0*/  SHF.R.U32.HI R2, RZ, 0x5, R3 ;  /* 0x00000005ff027819 */ /* 0x001fca0000011603 */
[----:B---3--:R-:W-:-:S05]  /*00b0*/  IMAD R2, R5, UR4, R2 ;  /* 0x0000000405027c24 */ /* 0x008fca000f8e0202 */
[----:B--2---:R-:W-:-:S13]  /*00c0*/  ISETP.GE.AND P0, PT, R2, R9, PT ;  /* 0x000000090200720c */ /* 0x004fda0003f06270 */
[----:B------:R-:W-:Y:S05]  /*00d0*/  @P0 EXIT ;  /* 0x000000000000094d */ /* 0x000fea0003800000 */
[----:B------:R-:W0:Y:S01]  /*00e0*/  LDCU.128 UR8, c[0x0][0x380] ;  /* 0x00007000ff0877ac */ /* 0x000e220008000c00 */
[----:B------:R-:W-:Y:S01]  /*00f0*/  IMAD.WIDE.U32 R4, R2, 0x40, RZ ;  /* 0x0000004002047825 */ /* 0x000fe200078e00ff */
[----:B------:R-:W-:Y:S01]  /*0100*/  LOP3.LUT R0, R3, 0x1f, RZ, 0xc0, !PT ;  /* 0x0000001f03007812 */ /* 0x000fe200078ec0ff */
[----:B------:R-:W-:Y:S01]  /*0110*/  BSSY.RECONVERGENT B0, `(.L_x_113) ;  /* 0x0000017000007945 */ /* 0x000fe20003800200 */
[----:B------:R-:W1:Y:S01]  /*0120*/  LDCU.64 UR6, c[0x0][0x358] ;  /* 0x00006b00ff0677ac */ /* 0x000e620008000a00 */
[----:B------:R-:W-:Y:S02]  /*0130*/  LOP3.LUT R7, R4, 0x1f, R3, 0xf8, !PT ;  /* 0x0000001f04077812 */ /* 0x000fe400078ef803 */
[----:B------:R-:W-:Y:S02]  /*0140*/  ISETP.NE.AND P4, PT, R0, RZ, PT ;  /* 0x000000ff0000720c */ /* 0x000fe40003f85270 */
[C---:B------:R-:W-:Y:S02]  /*0150*/  IADD3 R4, P0, PT, R7.reuse, 0x20, RZ ;  /* 0x0000002007047810 */ /* 0x040fe40007f1e0ff */
[----:B0-----:R-:W-:-:S02]  /*0160*/  ISETP.GE.U32.AND P2, PT, R7, UR10, PT ;  /* 0x0000000a07007c0c */ /* 0x001fc4000bf46070 */
[----:B------:R-:W-:Y:S01]  /*0170*/  ISETP.GE.U32.AND P1, PT, R4, UR10, PT ;  /* 0x0000000a04007c0c */ /* 0x000fe2000bf26070 */
[----:B------:R-:W-:Y:S01]  /*0180*/  IMAD.X R4, RZ, RZ, R5, P0 ;  /* 0x000000ffff047224 */ /* 0x000fe200000e0605 */
[----:B------:R-:W-:Y:S02]  /*0190*/  ISETP.GE.AND.EX P2, PT, R5, UR11, PT, P2 ;  /* 0x0000000b05007c0c */ /* 0x000fe4000bf46320 */
[----:B------:R-:W-:Y:S02]  /*01a0*/  PLOP3.LUT P0, PT, PT, PT, PT, 0x8, 0x80 ;  /* 0x000000000080781c */ /* 0x000fe40003f0e170 */
[----:B------:R-:W-:Y:S02]  /*01b0*/  ISETP.GE.AND.EX P1, PT, R4, UR11, PT, P1 ;  /* 0x0000000b04007c0c */ /* 0x000fe4000bf26310 */
[----:B------:R-:W-:-:S04]  /*01c0*/  LEA R4, P3, R7, UR8, 0x3 ;  /* 0x0000000807047c11 */ /* 0x000fc8000f8618ff */
[----:B------:R-:W-:Y:S02]  /*01d0*/  LEA.HI.X R5, R7, UR9, R5, 0x3, P3 ;  /* 0x0000000907057c11 */ /* 0x000fe400098f1c05 */
[----:B------:R-:W-:Y:S01]  /*01e0*/  PLOP3.LUT P3, PT, PT, PT, PT, 0x8, 0x80 ;  /* 0x000000000080781c */ /* 0x000fe20003f6e170 */
[----:B-1----:R-:W-:-:S12]  /*01f0*/  @P2 BRA `(.L_x_114) ;  /* 0x0000000000202947 */ /* 0x002fd80003800000 */
[----:B------:R-:W2:Y:S01]  /*0200*/  LDG.E.64.CONSTANT R6, desc[UR6][R4.64] ;  /* 0x0000000604067981 */ /* 0x000ea2000c1e9b00 */
[----:B------:R-:W2:Y:S01]  /*0210*/  LDC.64 R10, c[0x0][0x398] ;  /* 0x0000e600ff0a7b82 */ /* 0x000ea20000000a00 */
[----:B------:R-:W-:Y:S02]  /*0220*/  UMOV UR4, 0x1 ;  /* 0x0000000100047882 */ /* 0x000fe40000000000 */
[----:B------:R-:W-:Y:S02]  /*0230*/  USHF.L.U32 UR8, UR4, UR5, URZ ;  /* 0x0000000504087299 */ /* 0x000fe400080006ff */
[----:B------:R-:W-:-:S04]  /*0240*/  USHF.L.U64.HI UR4, UR4, UR5, URZ ;  /* 0x0000000504047299 */ /* 0x000fc800080102ff */
[----:B--2---:R-:W-:Y:S02]  /*0250*/  LOP3.LUT P3, RZ, R10, UR8, R6, 0x80, !PT ;  /* 0x000000080aff7c12 */ /* 0x004fe4000f868006 */
[----:B------:R-:W-:-:S04]  /*0260*/  LOP3.LUT R6, R7, UR4, RZ, 0xc0, !PT ;  /* 0x0000000407067c12 */ /* 0x000fc8000f8ec0ff */
[----:B------:R-:W-:-:S13]  /*0270*/  LOP3.LUT P3, RZ, R6, R11, RZ, 0xc0, P3 ;  /* 0x0000000b06ff7212 */ /* 0x000fda000186c0ff */
.L_x_114:
[----:B------:R-:W-:Y:S05]  /*0280*/  BSYNC.RECONVERGENT B0 ;  /* 0x0000000000007941 */ /* 0x000fea0003800200 */
.L_x_113:
[----:B------:R-:W-:Y:S04]  /*0290*/  BSSY.RECONVERGENT B0, `(.L_x_115) ;  /* 0x000000a000007945 */ /* 0x000fe80003800200 */
[----:B------:R-:W-:Y:S05]  /*02a0*/  @P1 BRA `(.L_x_116) ;  /* 0x0000000000201947 */ /* 0x000fea0003800000 */
[----:B------:R-:W2:Y:S01]  /*02b0*/  LDG.E.64.CONSTANT R4, desc[UR6][R4.64+0x100] ;  /* 0x0001000604047981 */ /* 0x000ea2000c1e9b00 */
[----:B------:R-:W0:Y:S01]  /*02c0*/  LDC.64 R6, c[0x0][0x398] ;  /* 0x0000e600ff067b82 */ /* 0x000e220000000a00 */
[----:B------:R-:W-:Y:S02]  /*02d0*/  UMOV UR4, 0x1 ;  /* 0x0000000100047882 */ /* 0x000fe40000000000 */
[----:B------:R-:W-:Y:S02]  /*02e0*/  USHF.L.U64.HI UR8, UR4, UR5, URZ ;  /* 0x0000000504087299 */ /* 0x000fe400080102ff */
[----:B------:R-:W-:-:S04]  /*02f0*/  USHF.L.U32 UR4, UR4, UR5, URZ ;  /* 0x0000000504047299 */ /* 0x000fc800080006ff */
[----:B--2---:R-:W-:Y:S02]  /*0300*/  LOP3.LUT R0, R5, UR8, RZ, 0xc0, !PT ;  /* 0x0000000805007c12 */ /* 0x004fe4000f8ec0ff */
[----:B0-----:R-:W-:-:S04]  /*0310*/  LOP3.LUT P0, RZ, R6, UR4, R4, 0x80, !PT ;  /* 0x0000000406ff7c12 */ /* 0x001fc8000f808004 */
[----:B------:R-:W-:-:S13]  /*0320*/  LOP3.LUT P0, RZ, R0, R7, RZ, 0xc0, P0 ;  /* 0x0000000700ff7212 */ /* 0x000fda000000c0ff */
.L_x_116:
[----:B------:R-:W-:Y:S05]  /*0330*/  BSYNC.RECONVERGENT B0 ;  /* 0x0000000000007941 */ /* 0x000fea0003800200 */
.L_x_115:
[----:B------:R-:W-:Y:S02]  /*0340*/  VOTE.ANY R4, PT, P3 ;  /* 0x0000000000047806 */ /* 0x000fe400018e0100 */
[----:B------:R-:W-:Y:S01]  /*0350*/  VOTE.ANY R5, PT, P0 ;  /* 0x0000000000057806 */ /* 0x000fe200000e0100 */
[----:B------:R-:W-:Y:S06]  /*0360*/  @P4 EXIT ;  /* 0x000000000000494d */ /* 0x000fec0003800000 */
[----:B------:R-:W0:Y:S01]  /*0370*/  LDCU.64 UR8, c[0x0][0x3a0] ;  /* 0x00007400ff0877ac */ /* 0x000e220008000a00 */
[----:B------:R-:W-:Y:S02]  /*0380*/  IMAD.MOV.U32 R3, RZ, RZ, RZ ;  /* 0x000000ffff037224 */ /* 0x000fe400078e00ff */
[----:B------:R-:W-:-:S03]  /*0390*/  IMAD.WIDE.U32 R2, R9, UR5, R2 ;  /* 0x0000000509027c25 */ /* 0x000fc6000f8e0002 */
[----:B0-----:R-:W-:-:S04]  /*03a0*/  LEA R6, P0, R2, UR8, 0x3 ;  /* 0x0000000802067c11 */ /* 0x001fc8000f8018ff */
[----:B------:R-:W-:-:S05]  /*03b0*/  LEA.HI.X R7, R2, UR9, R3, 0x3, P0 ;  /* 0x0000000902077c11 */ /* 0x000fca00080f1c03 */
[----:B------:R-:W-:Y:S01]  /*03c0*/  STG.E.64 desc[UR6][R6.64], R4 ;  /* 0x0000000406007986 */ /* 0x000fe2000c101b06 */
[----:B------:R-:W-:Y:S05]  /*03d0*/  EXIT ;  /* 0x000000000000794d */ /* 0x000fea0003800000 */
.L_x_117:
        /* <DEDUP_REMOVED lines=10> */
.L_x_152:


//--------------------- .text.pack_bits_all_kernel --------------------------
	.section	.text.pack_bits_all_kernel,"ax",@progbits
	.align	128
        .global         pack_bits_all_kernel
        .type           pack_bits_all_kernel,@function
        .size           pack_bits_all_kernel,(.L_x_153 - pack_bits_all_kernel)
        .other          pack_bits_all_kernel,@"STO_CUDA_ENTRY STV_DEFAULT"
pack_bits_all_kernel:
.text.pack_bits_all_kernel:
[----:B------:R-:W-:Y:S01]  /*0000*/  LDC R1, c[0x0][0x37c] ;  /* 0x0000df00ff017b82 */ /* 0x000fe20000000800 */
[----:B------:R-:W0:Y:S07]  /*0010*/  S2R R3, SR_TID.X ;  /* 0x0000000000037919 */ /* 0x000e2e0000002100 */
[----:B------:R-:W0:Y:S08]  /*0020*/  S2UR UR4, SR_CTAID.X ;  /* 0x00000000000479c3 */ /* 0x000e300000002500 */
[----:B------:R-:W0:Y:S08]  /*0030*/  LDC R0, c[0x0][0x360] ;  /* 0x0000d800ff007b82 */ /* 0x000e300000000800 */
[----:B------:R-:W1:Y:S01]  /*0040*/  LDC.64 R10, c[0x0][0x390] ;  /* 0x0000e400ff0a7b82 */ /* 0x000e620000000a00 */
[----:B0-----:R-:W-:-:S02]  /*0050*/  IMAD R0, R0, UR4, R3 ;  /* 0x0000000400007c24 */ /* 0x001fc4000f8e0203 */
[----:B-1----:R-:W-:-:S05]  /*0060*/  IMAD R3, R11, R10, RZ ;  /* 0x0000000a0b037224 */ /* 0x002fca00078e02ff */
[----:B------:R-:W-:-:S13]  /*0070*/  ISETP.GE.AND P0, PT, R0, R3, PT ;  /* 0x000000030000720c */ /* 0x000fda0003f06270 */
[----:B------:R-:W-:Y:S05]  /*0080*/  @P0 EXIT ;  /* 0x000000000000094d */ /* 0x000fea0003800000 */
[----:B------:R-:W-:Y:S01]  /*0090*/  IABS R6, R11 ;  /* 0x0000000b00067213 */ /* 0x000fe20000000000 */
[----:B------:R-:W-:Y:S01]  /*00a0*/  BSSY.RECONVERGENT B0, `(.L_x_118) ;  /* 0x000009d000007945 */ /* 0x000fe20003800200 */
[----:B------:R-:W-:Y:S01]  /*00b0*/  IABS R7, R0 ;  /* 0x0000000000077213 */ /* 0x000fe20000000000 */
[----:B------:R-:W-:Y:S01]  /*00c0*/  IMAD.MOV.U32 R14, RZ, RZ, RZ ;  /* 0x000000ffff0e7224 */ /* 0x000fe200078e00ff */
[----:B------:R-:W0:Y:S01]  /*00d0*/  I2F.RP R4, R6 ;  /* 0x0000000600047306 */ /* 0x000e220000209400 */
[----:B------:R-:W-:Y:S01]  /*00e0*/  CS2R R12, SRZ ;  /* 0x00000000000c7805 */ /* 0x000fe2000001ff00 */
[----:B------:R-:W1:Y:S01]  /*00f0*/  LDCU.64 UR4, c[0x0][0x358] ;  /* 0x00006b00ff0477ac */ /* 0x000e620008000a00 */
[----:B------:R-:W2:Y:S05]  /*0100*/  LDCU.64 UR6, c[0x0][0x380] ;  /* 0x00007000ff0677ac */ /* 0x000eaa0008000a00 */
[----:B0-----:R-:W0:Y:S02]  /*0110*/  MUFU.RCP R4, R4 ;  /* 0x0000000400047308 */ /* 0x001e240000001000 */
[----:B0-----:R-:W-:-:S06]  /*0120*/  VIADD R2, R4, 0xffffffe ;  /* 0x0ffffffe04027836 */ /* 0x001fcc0000000000 */
[----:B------:R0:W3:Y:S02]  /*0130*/  F2I.FTZ.U32.TRUNC.NTZ R3, R2 ;  /* 0x0000000200037305 */ /* 0x0000e4000021f000 */
[----:B0-----:R-:W-:Y:S02]  /*0140*/  IMAD.MOV.U32 R2, RZ, RZ, RZ ;  /* 0x000000ffff027224 */ /* 0x001fe400078e00ff */
[----:B---3--:R-:W-:-:S04]  /*0150*/  IMAD.MOV R5, RZ, RZ, -R3 ;  /* 0x000000ffff057224 */ /* 0x008fc800078e0a03 */
[----:B------:R-:W-:-:S04]  /*0160*/  IMAD R5, R5, R6, RZ ;  /* 0x0000000605057224 */ /* 0x000fc800078e02ff */
[----:B------:R-:W-:Y:S01]  /*0170*/  IMAD.HI.U32 R3, R3, R5, R2 ;  /* 0x0000000503037227 */ /* 0x000fe200078e0002 */
[----:B------:R-:W-:-:S03]  /*0180*/  LOP3.LUT R2, R0, R11, RZ, 0x3c, !PT ;  /* 0x0000000b00027212 */ /* 0x000fc600078e3cff */
[----:B------:R-:W-:Y:S01]  /*0190*/  IMAD.MOV.U32 R5, RZ, RZ, R7 ;  /* 0x000000ffff057224 */ /* 0x000fe200078e0007 */
[----:B------:R-:W-:-:S03]  /*01a0*/  ISETP.GE.AND P1, PT, R2, RZ, PT ;  /* 0x000000ff0200720c */ /* 0x000fc60003f26270 */
[----:B------:R-:W-:-:S04]  /*01b0*/  IMAD.HI.U32 R10, R3, R5, RZ ;  /* 0x00000005030a7227 */ /* 0x000fc800078e00ff */
[----:B------:R-:W-:-:S04]  /*01c0*/  IMAD.MOV R3, RZ, RZ, -R10 ;  /* 0x000000ffff037224 */ /* 0x000fc800078e0a0a */
[C---:B------:R-:W-:Y:S02]  /*01d0*/  IMAD R3, R6.reuse, R3, R5 ;  /* 0x0000000306037224 */ /* 0x040fe400078e0205 */
[----:B------:R-:W0:Y:S03]  /*01e0*/  LDC.64 R4, c[0x0][0x398] ;  /* 0x0000e600ff047b82 */ /* 0x000e260000000a00 */
[----:B------:R-:W-:-:S13]  /*01f0*/  ISETP.GT.U32.AND P2, PT, R6, R3, PT ;  /* 0x000000030600720c */ /* 0x000fda0003f44070 */
[----:B------:R-:W-:Y:S02]  /*0200*/  @!P2 IMAD.IADD R3, R3, 0x1, -R6 ;  /* 0x000000010303a824 */ /* 0x000fe400078e0a06 */
[----:B------:R-:W-:Y:S01]  /*0210*/  @!P2 VIADD R10, R10, 0x1 ;  /* 0x000000010a0aa836 */ /* 0x000fe20000000000 */
[----:B------:R-:W-:Y:S02]  /*0220*/  ISETP.NE.AND P2, PT, R11, RZ, PT ;  /* 0x000000ff0b00720c */ /* 0x000fe40003f45270 */
[----:B------:R-:W-:Y:S02]  /*0230*/  ISETP.GE.U32.AND P0, PT, R3, R6, PT ;  /* 0x000000060300720c */ /* 0x000fe40003f06070 */
[----:B------:R-:W3:Y:S11]  /*0240*/  LDC.64 R2, c[0x0][0x388] ;  /* 0x0000e200ff027b82 */ /* 0x000ef60000000a00 */
[----:B------:R-:W-:-:S04]  /*0250*/  @P0 VIADD R10, R10, 0x1 ;  /* 0x000000010a0a0836 */ /* 0x000fc80000000000 */
[----:B------:R-:W-:Y:S01]  /*0260*/  @!P1 IMAD.MOV R10, RZ, RZ, -R10 ;  /* 0x000000ffff0a9224 */ /* 0x000fe200078e0a0a */
[----:B------:R-:W-:-:S05]  /*0270*/  @!P2 LOP3.LUT R10, RZ, R11, RZ, 0x33, !PT ;  /* 0x0000000bff0aa212 */ /* 0x000fca00078e33ff */
[----:B------:R-:W-:-:S04]  /*0280*/  IMAD.MOV R6, RZ, RZ, -R10 ;  /* 0x000000ffff067224 */ /* 0x000fc800078e0a0a */
[----:B012---:R-:W-:-:S07]  /*0290*/  IMAD R11, R11, R6, R0 ;  /* 0x000000060b0b7224 */ /* 0x007fce00078e0200 */
.L_x_120:
[----:B------:R-:W-:Y:S02]  /*02a0*/  IMAD.MOV.U32 R6, RZ, RZ, R12 ;  /* 0x000000ffff067224 */ /* 0x000fe400078e000c */
[----:B------:R-:W-:Y:S02]  /*02b0*/  IMAD.MOV.U32 R7, RZ, RZ, RZ ;  /* 0x000000ffff077224 */ /* 0x000fe400078e00ff */
[----:B------:R-:W-:-:S03]  /*02c0*/  IMAD.WIDE R8, R11, 0x40, R6 ;  /* 0x000000400b087825 */ /* 0x000fc600078e0206 */
[----:B---3--:R-:W-:-:S04]  /*02d0*/  ISETP.GE.U32.AND P0, PT, R8, R2, PT ;  /* 0x000000020800720c */ /* 0x008fc80003f06070 */
[----:B------:R-:W-:-:S13]  /*02e0*/  ISETP.GE.AND.EX P0, PT, R9, R3, PT, P0 ;  /* 0x000000030900720c */ /* 0x000fda0003f06300 */
[----:B------:R-:W-:Y:S05]  /*02f0*/  @P0 BRA `(.L_x_119) ;  /* 0x0000000400dc0947 */ /* 0x000fea0003800000 */
[----:B------:R-:W-:-:S04]  /*0300*/  LEA R6, P0, R8, UR6, 0x3 ;  /* 0x0000000608067c11 */ /* 0x000fc8000f8018ff */
[----:B------:R-:W-:-:S05]  /*0310*/  LEA.HI.X R7, R8, UR7, R9, 0x3, P0 ;  /* 0x0000000708077c11 */ /* 0x000fca00080f1c09 */
[----:B------:R-:W2:Y:S01]  /*0320*/  LDG.E.64.CONSTANT R16, desc[UR4][R6.64] ;  /* 0x0000000406107981 */ /* 0x000ea2000c1e9b00 */
[----:B------:R-:W-:-:S04]  /*0330*/  IADD3 R15, P1, PT, R8, 0x1, RZ ;  /* 0x00000001080f7810 */ /* 0x000fc80007f3e0ff */
[----:B------:R-:W-:Y:S02]  /*0340*/  ISETP.GE.U32.AND P0, PT, R15, R2, PT ;  /* 0x000000020f00720c */ /* 0x000fe40003f06070 */
[----:B--2---:R-:W-:Y:S01]  /*0350*/  LOP3.LUT R19, R16, R4, RZ, 0xc0, !PT ;  /* 0x0000000410137212 */ /* 0x004fe200078ec0ff */
[----:B------:R-:W-:Y:S01]  /*0360*/  IMAD.X R16, RZ, RZ, R9, P1 ;  /* 0x000000ffff107224 */ /* 0x000fe200008e0609 */
[----:B------:R-:W-:-:S04]  /*0370*/  LOP3.LUT R17, R17, R5, RZ, 0xc0, !PT ;  /* 0x0000000511117212 */ /* 0x000fc800078ec0ff */
[----:B------:R-:W-:Y:S02]  /*0380*/  ISETP.GE.AND.EX P0, PT, R16, R3, PT, P0 ;  /* 0x000000031000720c */ /* 0x000fe40003f06300 */
[----:B------:R-:W-:-:S04]  /*0390*/  SHF.R.U64 R17, R19, R10, R17 ;  /* 0x0000000a13117219 */ /* 0x000fc80000001211 */
[----:B------:R-:W-:-:S04]  /*03a0*/  LOP3.LUT R17, R17, 0x1, RZ, 0xc0, !PT ;  /* 0x0000000111117812 */ /* 0x000fc800078ec0ff */
[CC--:B------:R-:W-:Y:S02]  /*03b0*/  SHF.L.U32 R15, R17.reuse, R12.reuse, RZ ;  /* 0x0000000c110f7219 */ /* 0x0c0fe400000006ff */
[----:B------:R-:W-:Y:S02]  /*03c0*/  SHF.L.U64.HI R16, R17, R12, RZ ;  /* 0x0000000c11107219 */ /* 0x000fe400000102ff */
[----:B------:R-:W-:Y:S02]  /*03d0*/  LOP3.LUT R14, R15, R14, RZ, 0xfc, !PT ;  /* 0x0000000e0f0e7212 */ /* 0x000fe400078efcff */
[----:B------:R-:W-:Y:S01]  /*03e0*/  LOP3.LUT R13, R16, R13, RZ, 0xfc, !PT ;  /* 0x0000000d100d7212 */ /* 0x000fe200078efcff */
[----:B------:R-:W-:Y:S06]  /*03f0*/  @P0 BRA `(.L_x_119) ;  /* 0x00000004009c0947 */ /* 0x000fec0003800000 */
[----:B------:R-:W2:Y:S02]  /*0400*/  LDG.E.64.CONSTANT R16, desc[UR4][R6.64+0x8] ;  /* 0x0000080406107981 */ /* 0x000ea4000c1e9b00 */
[----:B--2---:R-:W-:Y:S02]  /*0410*/  LOP3.LUT R18, R17, R5, RZ, 0xc0, !PT ;  /* 0x0000000511127212 */ /* 0x004fe400078ec0ff */
[----:B------:R-:W-:Y:S02]  /*0420*/  IADD3 R17, P1, PT, R8, 0x2, RZ ;  /* 0x0000000208117810 */ /* 0x000fe40007f3e0ff */
[----:B------:R-:W-:Y:S02]  /*0430*/  LOP3.LUT R15, R16, R4, RZ, 0xc0, !PT ;  /* 0x00000004100f7212 */ /* 0x000fe400078ec0ff */
[----:B------:R-:W-:Y:S01]  /*0440*/  ISETP.GE.U32.AND P0, PT, R17, R2, PT ;  /* 0x000000021100720c */ /* 0x000fe20003f06070 */
[----:B------:R-:W-:Y:S01]  /*0450*/  IMAD.X R16, RZ, RZ, R9, P1 ;  /* 0x000000ffff107224 */ /* 0x000fe200008e0609 */
[----:B------:R-:W-:Y:S01]  /*0460*/  SHF.R.U64 R18, R15, R10, R18 ;  /* 0x0000000a0f127219 */ /* 0x000fe20000001212 */
[----:B------:R-:W-:-:S03]  /*0470*/  VIADD R15, R12, 0x1 ;  /* 0x000000010c0f7836 */ /* 0x000fc60000000000 */
[----:B------:R-:W-:Y:S02]  /*0480*/  ISETP.GE.AND.EX P0, PT, R16, R3, PT, P0 ;  /* 0x000000031000720c */ /* 0x000fe40003f06300 */
        /* <DEDUP_REMOVED lines=66> */
[----:B------:R-:W2:Y:S01]  /*08b0*/  LDG.E.64.CONSTANT R16, desc[UR4][R6.64+0x30] ;  /* 0x0000300406107981 */ /* 0x000ea2000c1e9b00 */
[----:B------:R-:W-:Y:S01]  /*08c0*/  IADD3 R15, P0, PT, R8, 0x7, RZ ;  /* 0x00000007080f7810 */ /* 0x000fe20007f1e0ff */
[----:B------:R-:W-:Y:S01]  /*08d0*/  VIADD R8, R12, 0x6 ;  /* 0x000000060c087836 */ /* 0x000fe20000000000 */
[----:B--2---:R-:W-:-:S03]  /*08e0*/  LOP3.LUT R19, R16, R4, RZ, 0xc0, !PT ;  /* 0x0000000410137212 */ /* 0x004fc600078ec0ff */
[----:B------:R-:W-:Y:S01]  /*08f0*/  IMAD.X R16, RZ, RZ, R9, P0 ;  /* 0x000000ffff107224 */ /* 0x000fe200000e0609 */
[----:B------:R-:W-:Y:S02]  /*0900*/  ISETP.GE.U32.AND P0, PT, R15, R2, PT ;  /* 0x000000020f00720c */ /* 0x000fe40003f06070 */
[----:B------:R-:W-:Y:S02]  /*0910*/  LOP3.LUT R17, R17, R5, RZ, 0xc0, !PT ;  /* 0x0000000511117212 */ /* 0x000fe400078ec0ff */
        /* <DEDUP_REMOVED lines=10> */
[----:B------:R-:W-:-:S04]  /*09c0*/  LOP3.LUT R8, R7, R5, RZ, 0xc0, !PT ;  /* 0x0000000507087212 */ /* 0x000fc800078ec0ff */
[----:B------:R-:W-:Y:S01]  /*09d0*/  SHF.R.U64 R15, R15, R10, R8 ;  /* 0x0000000a0f0f7219 */ /* 0x000fe20000001208 */
[C---:B------:R-:W-:Y:S02]  /*09e0*/  VIADD R8, R12.reuse, 0x7 ;  /* 0x000000070c087836 */ /* 0x040fe40000000000 */
[----:B------:R-:W-:Y:S01]  /*09f0*/  VIADD R12, R12, 0x8 ;  /* 0x000000080c0c7836 */ /* 0x000fe20000000000 */
[----:B------:R-:W-:-:S04]  /*0a00*/  LOP3.LUT R15, R15, 0x1, RZ, 0xc0, !PT ;  /* 0x000000010f0f7812 */ /* 0x000fc800078ec0ff */
[----:B------:R-:W-:Y:S02]  /*0a10*/  ISETP.NE.AND P0, PT, R12, 0x40, PT ;  /* 0x000000400c00780c */ /* 0x000fe40003f05270 */
[CC--:B------:R-:W-:Y:S02]  /*0a20*/  SHF.L.U32 R9, R15.reuse, R8.reuse, RZ ;  /* 0x000000080f097219 */ /* 0x0c0fe400000006ff */
[----:B------:R-:W-:Y:S02]  /*0a30*/  SHF.L.U64.HI R8, R15, R8, RZ ;  /* 0x000000080f087219 */ /* 0x000fe400000102ff */
[----:B------:R-:W-:Y:S02]  /*0a40*/  LOP3.LUT R14, R9, R14, RZ, 0xfc, !PT ;  /* 0x0000000e090e7212 */ /* 0x000fe400078efcff */
[----:B------:R-:W-:-:S05]  /*0a50*/  LOP3.LUT R13, R8, R13, RZ, 0xfc, !PT ;  /* 0x0000000d080d7212 */ /* 0x000fca00078efcff */
[----:B------:R-:W-:Y:S05]  /*0a60*/  @P0 BRA `(.L_x_120) ;  /* 0xfffffff8000c0947 */ /* 0x000fea000383ffff */
.L_x_119:
[----:B------:R-:W-:Y:S05]  /*0a70*/  BSYNC.RECONVERGENT B0 ;  /* 0x0000000000007941 */ /* 0x000fea0003800200 */
.L_x_118:
[----:B------:R-:W0:Y:S01]  /*0a80*/  LDC.64 R2, c[0x0][0x3a0] ;  /* 0x0000e800ff027b82 */ /* 0x000e220000000a00 */
[----:B------:R-:W-:Y:S02]  /*0a90*/  IMAD.MOV.U32 R15, RZ, RZ, R13 ;  /* 0x000000ffff0f7224 */ /* 0x000fe400078e000d */
[----:B0-----:R-:W-:-:S05]  /*0aa0*/  IMAD.WIDE R2, R0, 0x8, R2 ;  /* 0x0000000800027825 */ /* 0x001fca00078e0202 */
[----:B------:R-:W-:Y:S01]  /*0ab0*/  STG.E.64 desc[UR4][R2.64], R14 ;  /* 0x0000000e02007986 */ /* 0x000fe2000c101b04 */
[----:B------:R-:W-:Y:S05]  /*0ac0*/  EXIT ;  /* 0x000000000000794d */ /* 0x000fea0003800000 */
.L_x_121:
        /* <DEDUP_REMOVED lines=11> */
.L_x_153:


//--------------------- .text.ewah_decompress_kernel --------------------------
	.section	.text.ewah_decompress_kernel,"ax",@progbits
	.align	128
        .global         ewah_decompress_kernel
        .type           ewah_decompress_kernel,@function
        .size           ewah_decompress_kernel,(.L_x_154 - ewah_decompress_kernel)
        .other          ewah_decompress_kernel,@"STO_CUDA_ENTRY STV_DEFAULT"
ewah_decompress_kernel:
.text.ewah_decompress_kernel:
[----:B------:R-:W-:Y:S01]  /*0000*/  LDC R1, c[0x0][0x37c] ;  /* 0x0000df00ff017b82 */ /* 0x000fe20000000800 */
[----:B------:R-:W0:Y:S02]  /*0010*/  S2R R0, SR_TID.X ;  /* 0x0000000000007919 */ /* 0x000e240000002100 */
[----:B0-----:R-:W-:-:S13]  /*0020*/  ISETP.NE.AND P0, PT, R0, RZ, PT ;  /* 0x000000ff0000720c */ /* 0x001fda0003f05270 */
[----:B------:R-:W-:Y:S05]  /*0030*/  @P0 EXIT ;  /* 0x000000000000094d */ /* 0x000fea0003800000 */
[----:B------:R-:W0:Y:S01]  /*0040*/  LDCU.64 UR4, c[0x0][0x388] ;  /* 0x00007100ff0477ac */ /* 0x000e220008000a00 */
[----:B------:R-:W-:Y:S01]  /*0050*/  IMAD.MOV.U32 R0, RZ, RZ, RZ ;  /* 0x000000ffff007224 */ /* 0x000fe200078e00ff */
[----:B------:R-:W1:Y:S01]  /*0060*/  LDCU.64 UR6, c[0x0][0x358] ;  /* 0x00006b00ff0677ac */ /* 0x000e620008000a00 */
[----:B0-----:R-:W-:Y:S02]  /*0070*/  UMOV UR9, UR5 ;  /* 0x0000000500097c82 */ /* 0x001fe40008000000 */
[----:B------:R-:W-:-:S04]  /*0080*/  UISETP.LT.AND UP0, UPT, UR4, UR9, UPT ;  /* 0x000000090400728c */ /* 0x000fc8000bf01270 */
[----:B------:R-:W-:-:S04]  /*0090*/  USEL UR4, UR4, UR9, UP0 ;  /* 0x0000000904047287 */ /* 0x000fc80008000000 */
[----:B------:R-:W-:-:S09]  /*00a0*/  UISETP.GE.AND UP0, UPT, UR4, 0x1, UPT ;  /* 0x000000010400788c */ /* 0x000fd2000bf06270 */
[----:B-1----:R-:W-:Y:S05]  /*00b0*/  BRA.U !UP0, `(.L_x_122) ;  /* 0x0000000108bc7547 */ /* 0x002fea000b800000 */
[----:B------:R-:W-:Y:S02]  /*00c0*/  IMAD.MOV.U32 R0, RZ, RZ, RZ ;  /* 0x000000ffff007224 */ /* 0x000fe400078e00ff */
[----:B------:R-:W-:-:S07]  /*00d0*/  IMAD.MOV.U32 R13, RZ, RZ, RZ ;  /* 0x000000ffff0d7224 */ /* 0x000fce00078e00ff */
.L_x_127:
[----:B------:R-:W0:Y:S01]  /*00e0*/  LDC.64 R2, c[0x0][0x380] ;  /* 0x0000e000ff027b82 */ /* 0x000e220000000a00 */
[----:B-1----:R-:W1:Y:S01]  /*00f0*/  LDCU.64 UR8, c[0x0][0x388] ;  /* 0x00007100ff0877ac */ /* 0x002e620008000a00 */
[----:B0-----:R-:W-:-:S05]  /*0100*/  IMAD.WIDE R4, R13, 0x8, R2 ;  /* 0x000000080d047825 */ /* 0x001fca00078e0202 */
[----:B------:R-:W2:Y:S01]  /*0110*/  LDG.E.64.CONSTANT R10, desc[UR6][R4.64] ;  /* 0x00000006040a7981 */ /* 0x000ea2000c1e9b00 */
[----:B------:R-:W-:-:S05]  /*0120*/  VIADD R13, R13, 0x1 ;  /* 0x000000010d0d7836 */ /* 0x000fca0000000000 */
[----:B-1----:R-:W-:Y:S02]  /*0130*/  ISETP.GE.AND P1, PT, R13, UR8, PT ;  /* 0x000000080d007c0c */ /* 0x002fe4000bf26270 */
[C---:B--2---:R-:W-:Y:S02]  /*0140*/  SHF.R.U64 R12, R10.reuse, 0x1, R11 ;  /* 0x000000010a0c7819 */ /* 0x044fe4000000120b */
[----:B------:R-:W-:Y:S02]  /*0150*/  ISETP.LT.U32.AND P0, PT, R10, RZ, PT ;  /* 0x000000ff0a00720c */ /* 0x000fe40003f01070 */
[----:B------:R-:W-:-:S13]  /*0160*/  ISETP.NE.AND P2, PT, R12, RZ, PT ;  /* 0x000000ff0c00720c */ /* 0x000fda0003f45270 */
[----:B------:R-:W-:Y:S05]  /*0170*/  @!P2 BRA `(.L_x_123) ;  /* 0x000000000034a947 */ /* 0x000fea0003800000 */
[----:B------:R-:W0:Y:S01]  /*0180*/  LDC.64 R8, c[0x0][0x390] ;  /* 0x0000e400ff087b82 */ /* 0x000e220000000a00 */
[----:B------:R-:W-:Y:S01]  /*0190*/  LOP3.LUT R6, R10, 0x1, RZ, 0xc0, !PT ;  /* 0x000000010a067812 */ /* 0x000fe200078ec0ff */
[----:B------:R-:W1:Y:S03]  /*01a0*/  LDCU UR5, c[0x0][0x38c] ;  /* 0x00007180ff0577ac */ /* 0x000e660008000800 */
[----:B------:R-:W-:Y:S01]  /*01b0*/  IADD3 R6, P2, PT, RZ, -R6, RZ ;  /* 0x80000006ff067210 */ /* 0x000fe20007f5e0ff */
[----:B------:R-:W-:-:S04]  /*01c0*/  UMOV UR4, URZ ;  /* 0x000000ff00047c82 */ /* 0x000fc80008000000 */
[----:B------:R-:W-:-:S08]  /*01d0*/  IMAD.X R7, RZ, RZ, -0x1, P2 ;  /* 0xffffffffff077424 */ /* 0x000fd000010e06ff */
.L_x_124:
[----:B0-----:R-:W-:Y:S01]  /*01e0*/  IMAD.WIDE R4, R0, 0x8, R8 ;  /* 0x0000000800047825 */ /* 0x001fe200078e0208 */
[----:B------:R-:W-:-:S03]  /*01f0*/  UIADD3 UR4, UPT, UPT, UR4, 0x1, URZ ;  /* 0x0000000104047890 */ /* 0x000fc6000fffe0ff */
[----:B------:R-:W-:Y:S01]  /*0200*/  VIADD R0, R0, 0x1 ;  /* 0x0000000100007836 */ /* 0x000fe20000000000 */
[----:B------:R2:W-:Y:S02]  /*0210*/  STG.E.64 desc[UR6][R4.64], R6 ;  /* 0x0000000604007986 */ /* 0x0005e4000c101b06 */
[----:B------:R-:W-:Y:S02]  /*0220*/  ISETP.LE.U32.AND P2, PT, R12, UR4, PT ;  /* 0x000000040c007c0c */ /* 0x000fe4000bf43070 */
[----:B-1----:R-:W-:-:S13]  /*0230*/  ISETP.LT.AND P3, PT, R0, UR5, PT ;  /* 0x0000000500007c0c */ /* 0x002fda000bf61270 */
[----:B--2---:R-:W-:Y:S05]  /*0240*/  @!P2 BRA P3, `(.L_x_124) ;  /* 0xfffffffc00e4a947 */ /* 0x004fea000183ffff */
.L_x_123:
[----:B------:R-:W-:-:S04]  /*0250*/  ISETP.GE.OR P1, PT, R0, UR9, P1 ;  /* 0x0000000900007c0c */ /* 0x000fc80008f26670 */
[----:B------:R-:W-:-:S13]  /*0260*/  ISETP.LT.U32.OR.EX P0, PT, R11, 0x2, P1, P0 ;  /* 0x000000020b00780c */ /* 0x000fda0000f01500 */
[----:B------:R-:W-:Y:S05]  /*0270*/  @P0 BRA `(.L_x_125) ;  /* 0x0000000000400947 */ /* 0x000fea0003800000 */
[----:B------:R-:W0:Y:S01]  /*0280*/  LDC.64 R8, c[0x0][0x390] ;  /* 0x0000e400ff087b82 */ /* 0x000e220000000a00 */
[----:B------:R-:W-:Y:S01]  /*0290*/  SHF.R.U32.HI R10, RZ, 0x1, R11 ;  /* 0x00000001ff0a7819 */ /* 0x000fe2000001160b */
[----:B------:R-:W-:Y:S01]  /*02a0*/  IMAD.MOV.U32 R11, RZ, RZ, R0 ;  /* 0x000000ffff0b7224 */ /* 0x000fe200078e0000 */
[----:B------:R-:W-:-:S06]  /*02b0*/  UMOV UR4, URZ ;  /* 0x000000ff00047c82 */ /* 0x000fcc0008000000 */
.L_x_126:
[----:B-1----:R-:W-:-:S06]  /*02c0*/  IMAD.WIDE R4, R13, 0x8, R2 ;  /* 0x000000080d047825 */ /* 0x002fcc00078e0202 */
[----:B------:R-:W2:Y:S01]  /*02d0*/  LDG.E.64.CONSTANT R4, desc[UR6][R4.64] ;  /* 0x0000000604047981 */ /* 0x000ea2000c1e9b00 */
[----:B------:R-:W-:Y:S01]  /*02e0*/  VIADD R13, R13, 0x1 ;  /* 0x000000010d0d7836 */ /* 0x000fe20000000000 */
[----:B------:R-:W-:Y:S01]  /*02f0*/  UIADD3 UR4, UPT, UPT, UR4, 0x1, URZ ;  /* 0x0000000104047890 */ /* 0x000fe2000fffe0ff */
[----:B0-----:R-:W-:-:S03]  /*0300*/  IMAD.WIDE R6, R11, 0x8, R8 ;  /* 0x000000080b067825 */ /* 0x001fc600078e0208 */
[----:B------:R-:W-:Y:S01]  /*0310*/  ISETP.GE.AND P0, PT, R13, UR8, PT ;  /* 0x000000080d007c0c */ /* 0x000fe2000bf06270 */
[----:B------:R-:W-:Y:S01]  /*0320*/  VIADD R11, R11, 0x1 ;  /* 0x000000010b0b7836 */ /* 0x000fe20000000000 */
[----:B------:R-:W-:-:S03]  /*0330*/  ISETP.GT.U32.AND P1, PT, R10, UR4, PT ;  /* 0x000000040a007c0c */ /* 0x000fc6000bf24070 */
[----:B------:R-:W-:Y:S01]  /*0340*/  IMAD.MOV.U32 R0, RZ, RZ, R11 ;  /* 0x000000ffff007224 */ /* 0x000fe200078e000b */
[----:B------:R-:W-:Y:S01]  /*0350*/  ISETP.LT.AND P0, PT, R11, UR9, !P0 ;  /* 0x000000090b007c0c */ /* 0x000fe2000c701270 */
[----:B--2---:R1:W-:-:S12]  /*0360*/  STG.E.64 desc[UR6][R6.64], R4 ;  /* 0x0000000406007986 */ /* 0x0043d8000c101b06 */
[----:B------:R-:W-:Y:S05]  /*0370*/  @P0 BRA P1, `(.L_x_126) ;  /* 0xfffffffc00d00947 */ /* 0x000fea000083ffff */
.L_x_125:
[----:B------:R-:W-:Y:S02]  /*0380*/  ISETP.GE.AND P0, PT, R0, UR9, PT ;  /* 0x0000000900007c0c */ /* 0x000fe4000bf06270 */
[----:B------:R-:W-:-:S13]  /*0390*/  ISETP.LT.AND P1, PT, R13, UR8, PT ;  /* 0x000000080d007c0c */ /* 0x000fda000bf21270 */
[----:B------:R-:W-:Y:S05]  /*03a0*/  @!P0 BRA P1, `(.L_x_127) ;  /* 0xfffffffc004c8947 */ /* 0x000fea000083ffff */
.L_x_122:
[----:B------:R-:W-:-:S13]  /*03b0*/  ISETP.GE.AND P0, PT, R0, UR9, PT ;  /* 0x0000000900007c0c */ /* 0x000fda000bf06270 */
[----:B------:R-:W-:Y:S05]  /*03c0*/  @P0 EXIT ;  /* 0x000000000000094d */ /* 0x000fea0003800000 */
[C---:B------:R-:W-:Y:S01]  /*03d0*/  VIADD R2, R0.reuse, -UR9 ;  /* 0x8000000900027c36 */ /* 0x040fe20008000000 */
[----:B-1----:R-:W-:-:S04]  /*03e0*/  IADD3 R7, PT, PT, -R0, UR9, RZ ;  /* 0x0000000900077c10 */ /* 0x002fc8000fffe1ff */
[----:B------:R-:W-:Y:S02]  /*03f0*/  ISETP.GT.U32.AND P0, PT, R2, -0x10, PT ;  /* 0xfffffff00200780c */ /* 0x000fe40003f04070 */
[----:B------:R-:W-:-:S04]  /*0400*/  LOP3.LUT R8, R7, 0xf, RZ, 0xc0, !PT ;  /* 0x0000000f07087812 */ /* 0x000fc800078ec0ff */
[----:B------:R-:W-:-:S07]  /*0410*/  ISETP.NE.AND P1, PT, R8, RZ, PT ;  /* 0x000000ff0800720c */ /* 0x000fce0003f25270 */
[----:B------:R-:W-:Y:S06]  /*0420*/  @P0 BRA `(.L_x_128) ;  /* 0x0000000000680947 */ /* 0x000fec0003800000 */
[----:B------:R-:W0:Y:S01]  /*0430*/  LDC.64 R4, c[0x0][0x390] ;  /* 0x0000e400ff047b82 */ /* 0x000e220000000a00 */
[----:B------:R-:W-:-:S05]  /*0440*/  LOP3.LUT R2, R7, 0xfffffff0, RZ, 0xc0, !PT ;  /* 0xfffffff007027812 */ /* 0x000fca00078ec0ff */
[----:B------:R-:W-:Y:S01]  /*0450*/  IMAD.MOV R6, RZ, RZ, -R2 ;  /* 0x000000ffff067224 */ /* 0x000fe200078e0a02 */
[----:B0-----:R-:W-:-:S05]  /*0460*/  IADD3 R4, P0, PT, R4, 0x40, RZ ;  /* 0x0000004004047810 */ /* 0x001fca0007f1e0ff */
[----:B------:R-:W-:-:S08]  /*0470*/  IMAD.X R5, RZ, RZ, R5, P0 ;  /* 0x000000ffff057224 */ /* 0x000fd000000e0605 */
.L_x_129:
[----:B------:R-:W-:Y:S02]  /*0480*/  VIADD R6, R6, 0x10 ;  /* 0x0000001006067836 */ /* 0x000fe40000000000 */
[----:B0-----:R-:W-:-:S03]  /*0490*/  IMAD.WIDE R2, R0, 0x8, R4 ;  /* 0x0000000800027825 */ /* 0x001fc600078e0204 */
[----:B------:R-:W-:Y:S01]  /*04a0*/  ISETP.NE.AND P0, PT, R6, RZ, PT ;  /* 0x000000ff0600720c */ /* 0x000fe20003f05270 */
[----:B------:R-:W-:Y:S01]  /*04b0*/  VIADD R0, R0, 0x10 ;  /* 0x0000001000007836 */ /* 0x000fe20000000000 */
[----:B------:R0:W-:Y:S04]  /*04c0*/  STG.E.64 desc[UR6][R2.64+-0x40], RZ ;  /* 0xffffc0ff02007986 */ /* 0x0001e8000c101b06 */
        /* <DEDUP_REMOVED lines=14> */
[----:B------:R0:W-:Y:S01]  /*05b0*/  STG.E.64 desc[UR6][R2.64+0x38], RZ ;  /* 0x000038ff02007986 */ /* 0x0001e2000c101b06 */
[----:B------:R-:W-:Y:S05]  /*05c0*/  @P0 BRA `(.L_x_129) ;  /* 0xfffffffc00ac0947 */ /* 0x000fea000383ffff */
.L_x_128:
[----:B------:R-:W-:Y:S05]  /*05d0*/  @!P1 EXIT ;  /* 0x000000000000994d */ /* 0x000fea0003800000 */
[----:B------:R-:W-:Y:S02]  /*05e0*/  ISETP.GE.U32.AND P0, PT, R8, 0x8, PT ;  /* 0x000000080800780c */ /* 0x000fe40003f06070 */
[----:B------:R-:W-:-:S04]  /*05f0*/  LOP3.LUT R4, R7, 0x7, RZ, 0xc0, !PT ;  /* 0x0000000707047812 */ /* 0x000fc800078ec0ff */
[----:B------:R-:W-:-:S07]  /*0600*/  ISETP.NE.AND P1, PT, R4, RZ, PT ;  /* 0x000000ff0400720c */ /* 0x000fce0003f25270 */
[----:B------:R-:W-:Y:S06]  /*0610*/  @!P0 BRA `(.L_x_130) ;  /* 0x00000000002c8947 */ /* 0x000fec0003800000 */
[----:B0-----:R-:W0:Y:S02]  /*0620*/  LDC.64 R2, c[0x0][0x390] ;  /* 0x0000e400ff027b82 */ /* 0x001e240000000a00 */
[----:B0-----:R-:W-:-:S04]  /*0630*/  IMAD.WIDE R2, R0, 0x8, R2 ;  /* 0x0000000800027825 */ /* 0x001fc800078e0202 */
        /* <DEDUP_REMOVED lines=8> */
[----:B------:R1:W-:Y:S02]  /*06c0*/  STG.E.64 desc[UR6][R2.64+0x38], RZ ;  /* 0x000038ff02007986 */ /* 0x0003e4000c101b06 */
.L_x_130:
[----:B------:R-:W-:Y:S05]  /*06d0*/  @!P1 EXIT ;  /* 0x000000000000994d */ /* 0x000fea0003800000 */
[----:B------:R-:W-:Y:S02]  /*06e0*/  ISETP.GE.U32.AND P0, PT, R4, 0x4, PT ;  /* 0x000000040400780c */ /* 0x000fe40003f06070 */
[----:B------:R-:W-:-:S04]  /*06f0*/  LOP3.LUT R6, R7, 0x3, RZ, 0xc0, !PT ;  /* 0x0000000307067812 */ /* 0x000fc800078ec0ff */
[----:B------:R-:W-:-:S07]  /*0700*/  ISETP.NE.AND P1, PT, R6, RZ, PT ;  /* 0x000000ff0600720c */ /* 0x000fce0003f25270 */
[----:B------:R-:W-:Y:S06]  /*0710*/  @!P0 BRA `(.L_x_131) ;  /* 0x00000000001c8947 */ /* 0x000fec0003800000 */
[----:B01----:R-:W0:Y:S02]  /*0720*/  LDC.64 R2, c[0x0][0x390] ;  /* 0x0000e400ff027b82 */ /* 0x003e240000000a00 */
[----:B0-----:R-:W-:-:S04]  /*0730*/  IMAD.WIDE R2, R0, 0x8, R2 ;  /* 0x0000000800027825 */ /* 0x001fc800078e0202 */
[----:B------:R-:W-:Y:S01]  /*0740*/  VIADD R0, R0, 0x4 ;  /* 0x0000000400007836 */ /* 0x000fe20000000000 */
[----:B------:R2:W-:Y:S04]  /*0750*/  STG.E.64 desc[UR6][R2.64], RZ ;  /* 0x000000ff02007986 */ /* 0x0005e8000c101b06 */
[----:B------:R2:W-:Y:S04]  /*0760*/  STG.E.64 desc[UR6][R2.64+0x8], RZ ;  /* 0x000008ff02007986 */ /* 0x0005e8000c101b06 */
[----:B------:R2:W-:Y:S04]  /*0770*/  STG.E.64 desc[UR6][R2.64+0x10], RZ ;  /* 0x000010ff02007986 */ /* 0x0005e8000c101b06 */
[----:B------:R2:W-:Y:S02]  /*0780*/  STG.E.64 desc[UR6][R2.64+0x18], RZ ;  /* 0x000018ff02007986 */ /* 0x0005e4000c101b06 */
.L_x_131:
[----:B------:R-:W-:Y:S05]  /*0790*/  @!P1 EXIT ;  /* 0x000000000000994d */ /* 0x000fea0003800000 */
[----:B012---:R-:W0:Y:S01]  /*07a0*/  LDC.64 R2, c[0x0][0x390] ;  /* 0x0000e400ff027b82 */ /* 0x007e220000000a00 */
[----:B------:R-:W-:-:S07]  /*07b0*/  IMAD.MOV R6, RZ, RZ, -R6 ;  /* 0x000000ffff067224 */ /* 0x000fce00078e0a06 */
.L_x_132:
[----:B------:R-:W-:Y:S02]  /*07c0*/  VIADD R6, R6, 0x1 ;  /* 0x0000000106067836 */ /* 0x000fe40000000000 */
[----:B0-----:R-:W-:-:S03]  /*07d0*/  IMAD.WIDE R4, R0, 0x8, R2 ;  /* 0x0000000800047825 */ /* 0x001fc600078e0202 */
[----:B------:R-:W-:Y:S01]  /*07e0*/  ISETP.NE.AND P0, PT, R6, RZ, PT ;  /* 0x000000ff0600720c */ /* 0x000fe20003f05270 */
[----:B------:R-:W-:Y:S01]  /*07f0*/  VIADD R0, R0, 0x1 ;  /* 0x0000000100007836 */ /* 0x000fe20000000000 */
[----:B------:R1:W-:Y:S11]  /*0800*/  STG.E.64 desc[UR6][R4.64], RZ ;  /* 0x000000ff04007986 */ /* 0x0003f6000c101b06 */
[----:B-1----:R-:W-:Y:S05]  /*0810*/  @P0 BRA `(.L_x_132) ;  /* 0xfffffffc00e80947 */ /* 0x002fea000383ffff */
[----:B------:R-:W-:Y:S05]  /*0820*/  EXIT ;  /* 0x000000000000794d */ /* 0x000fea0003800000 */
.L_x_133:
        /* <DEDUP_REMOVED lines=13> */
.L_x_154:


//--------------------- .text.scatter_set_double_kernel --------------------------
	.section	.text.scatter_set_double_kernel,"ax",@progbits
	.align	128
        .global         scatter_set_double_kernel
        .type           scatter_set_double_kernel,@function
        .size           scatter_set_double_kernel,(.L_x_155 - scatter_set_double_kernel)
        .other          scatter_set_double_kernel,@"STO_CUDA_ENTRY STV_DEFAULT"
scatter_set_double_kernel:
.text.scatter_set_double_kernel:
        /* <DEDUP_REMOVED lines=8> */
[----:B------:R-:W0:Y:S01]  /*0080*/  LDC.64 R2, c[0x0][0x380] ;  /* 0x0000e000ff027b82 */ /* 0x000e220000000a00 */
[----:B------:R-:W1:Y:S01]  /*0090*/  LDCU.64 UR4, c[0x0][0x358] ;  /* 0x00006b00ff0477ac */ /* 0x000e620008000a00 */
[----:B------:R-:W2:Y:S06]  /*00a0*/  LDCU.64 UR6, c[0x0][0x398] ;  /* 0x00007300ff0677ac */ /* 0x000eac0008000a00 */
[----:B------:R-:W3:Y:S01]  /*00b0*/  LDC.64 R4, c[0x0][0x388] ;  /* 0x0000e200ff047b82 */ /* 0x000ee20000000a00 */
[----:B0-----:R-:W-:-:S06]  /*00c0*/  IMAD.WIDE R2, R7, 0x8, R2 ;  /* 0x0000000807027825 */ /* 0x001fcc00078e0202 */
[----:B-1----:R-:W2:Y:S01]  /*00d0*/  LDG.E.64.CONSTANT R2, desc[UR4][R2.64] ;  /* 0x0000000402027981 */ /* 0x002ea2000c1e9b00 */
[----:B---3--:R-:W-:-:S06]  /*00e0*/  IMAD.WIDE R4, R7, 0x8, R4 ;  /* 0x0000000807047825 */ /* 0x008fcc00078e0204 */
[----:B------:R-:W3:Y:S01]  /*00f0*/  LDG.E.64.CONSTANT R4, desc[UR4][R4.64] ;  /* 0x0000000404047981 */ /* 0x000ee2000c1e9b00 */
[----:B--2---:R-:W-:-:S04]  /*0100*/  LEA R6, P0, R2, UR6, 0x3 ;  /* 0x0000000602067c11 */ /* 0x004fc8000f8018ff */
[----:B------:R-:W-:-:S05]  /*0110*/  LEA.HI.X R7, R2, UR7, R3, 0x3, P0 ;  /* 0x0000000702077c11 */ /* 0x000fca00080f1c03 */
[----:B---3--:R-:W-:Y:S01]  /*0120*/  STG.E.64 desc[UR4][R6.64], R4 ;  /* 0x0000000406007986 */ /* 0x008fe2000c101b04 */
[----:B------:R-:W-:Y:S05]  /*0130*/  EXIT ;  /* 0x000000000000794d */ /* 0x000fea0003800000 */
.L_x_134:
        /* <DEDUP_REMOVED lines=12> */
.L_x_155:


//--------------------- .text.popcount_pairwise_kernel --------------------------
	.section	.text.popcount_pairwise_kernel,"ax",@progbits
	.align	128
        .global         popcount_pairwise_kernel
        .type           popcount_pairwise_kernel,@function
        .size           popcount_pairwise_kernel,(.L_x_156 - popcount_pairwise_kernel)
        .other          popcount_pairwise_kernel,@"STO_CUDA_ENTRY STV_DEFAULT"
popcount_pairwise_kernel:
.text.popcount_pairwise_kernel:
[----:B------:R-:W-:Y:S08]  /*0000*/  LDC R1, c[0x0][0x37c] ;  /* 0x0000df00ff017b82 */ /* 0x000ff00000000800 */
[----:B------:R-:W0:Y:S08]  /*0010*/  S2UR UR6, SR_CTAID.Y ;  /* 0x00000000000679c3 */ /* 0x000e300000002600 */
[----:B------:R-:W0:Y:S08]  /*0020*/  LDC.64 R6, c[0x0][0x390] ;  /* 0x0000e400ff067b82 */ /* 0x000e300000000a00 */
[----:B------:R-:W1:Y:S01]  /*0030*/  S2UR UR5, SR_CTAID.X ;  /* 0x00000000000579c3 */ /* 0x000e620000002500 */
[----:B0-----:R-:W-:-:S04]  /*0040*/  ISETP.LE.AND P0, PT, R7, UR6, PT ;  /* 0x0000000607007c0c */ /* 0x001fc8000bf03270 */
[----:B-1----:R-:W-:-:S13]  /*0050*/  ISETP.LE.OR P0, PT, R6, UR5, P0 ;  /* 0x0000000506007c0c */ /* 0x002fda0008703670 */
[----:B------:R-:W-:Y:S05]  /*0060*/  @P0 EXIT ;  /* 0x000000000000094d */ /* 0x000fea0003800000 */
[----:B------:R-:W0:Y:S01]  /*0070*/  S2R R0, SR_TID.X ;  /* 0x0000000000007919 */ /* 0x000e220000002100 */
[----:B------:R-:W0:Y:S01]  /*0080*/  LDC R13, c[0x0][0x398] ;  /* 0x0000e600ff0d7b82 */ /* 0x000e220000000800 */
[----:B------:R-:W1:Y:S01]  /*0090*/  LDCU.64 UR8, c[0x0][0x358] ;  /* 0x00006b00ff0877ac */ /* 0x000e620008000a00 */
[----:B------:R-:W-:Y:S01]  /*00a0*/  BSSY.RECONVERGENT B0, `(.L_x_135) ;  /* 0x0000026000007945 */ /* 0x000fe20003800200 */
[----:B------:R-:W-:Y:S01]  /*00b0*/  IMAD.MOV.U32 R12, RZ, RZ, RZ ;  /* 0x000000ffff0c7224 */ /* 0x000fe200078e00ff */
[----:B------:R-:W2:Y:S01]  /*00c0*/  LDCU.128 UR12, c[0x0][0x380] ;  /* 0x00007000ff0c77ac */ /* 0x000ea20008000c00 */
[----:B------:R-:W-:Y:S01]  /*00d0*/  IMAD.MOV.U32 R7, RZ, RZ, RZ ;  /* 0x000000ffff077224 */ /* 0x000fe200078e00ff */
[----:B0-----:R-:W-:-:S13]  /*00e0*/  ISETP.GE.AND P0, PT, R0, R13, PT ;  /* 0x0000000d0000720c */ /* 0x001fda0003f06270 */
[----:B-12---:R-:W-:Y:S05]  /*00f0*/  @P0 BRA `(.L_x_136) ;  /* 0x0000000000800947 */ /* 0x006fea0003800000 */
[----:B------:R-:W0:Y:S01]  /*0100*/  LDC R14, c[0x0][0x360] ;  /* 0x0000d800ff0e7b82 */ /* 0x000e220000000800 */
[----:B------:R-:W-:Y:S01]  /*0110*/  SHF.R.S32.HI R7, RZ, 0x1f, R13 ;  /* 0x0000001fff077819 */ /* 0x000fe2000001140d */
[----:B------:R-:W-:-:S04]  /*0120*/  IMAD.WIDE.U32 R4, R13, UR6, RZ ;  /* 0x000000060d047c25 */ /* 0x000fc8000f8e00ff */
[----:B------:R-:W-:-:S04]  /*0130*/  IMAD.WIDE.U32 R2, R13, UR5, RZ ;  /* 0x000000050d027c25 */ /* 0x000fc8000f8e00ff */
[C---:B------:R-:W-:Y:S02]  /*0140*/  IMAD R9, R7.reuse, UR6, RZ ;  /* 0x0000000607097c24 */ /* 0x040fe4000f8e02ff */
[----:B------:R-:W-:Y:S02]  /*0150*/  IMAD R15, R7, UR5, RZ ;  /* 0x00000005070f7c24 */ /* 0x000fe4000f8e02ff */
[----:B------:R-:W-:Y:S02]  /*0160*/  IMAD.MOV.U32 R12, RZ, RZ, RZ ;  /* 0x000000ffff0c7224 */ /* 0x000fe400078e00ff */
[----:B------:R-:W-:Y:S02]  /*0170*/  IMAD.MOV.U32 R7, RZ, RZ, RZ ;  /* 0x000000ffff077224 */ /* 0x000fe400078e00ff */
[----:B------:R-:W-:Y:S02]  /*0180*/  IMAD.MOV.U32 R17, RZ, RZ, R0 ;  /* 0x000000ffff117224 */ /* 0x000fe400078e0000 */
[----:B------:R-:W-:-:S02]  /*0190*/  IMAD.IADD R16, R5, 0x1, R9 ;  /* 0x0000000105107824 */ /* 0x000fc400078e0209 */
[----:B------:R-:W-:-:S07]  /*01a0*/  IMAD.IADD R15, R3, 0x1, R15 ;  /* 0x00000001030f7824 */ /* 0x000fce00078e020f */
.L_x_137:
[----:B------:R-:W-:Y:S02]  /*01b0*/  SHF.R.S32.HI R8, RZ, 0x1f, R17 ;  /* 0x0000001fff087819 */ /* 0x000fe40000011411 */
[C---:B------:R-:W-:Y:S02]  /*01c0*/  IADD3 R9, P0, PT, R17.reuse, R2, RZ ;  /* 0x0000000211097210 */ /* 0x040fe40007f1e0ff */
[----:B------:R-:W-:-:S03]  /*01d0*/  IADD3 R11, P1, PT, R17, R4, RZ ;  /* 0x00000004110b7210 */ /* 0x000fc60007f3e0ff */
[C---:B------:R-:W-:Y:S02]  /*01e0*/  IMAD.X R20, R8.reuse, 0x1, R15, P0 ;  /* 0x0000000108147824 */ /* 0x040fe400000e060f */
[----:B------:R-:W-:Y:S01]  /*01f0*/  IMAD.X R18, R8, 0x1, R16, P1 ;  /* 0x0000000108127824 */ /* 0x000fe200008e0610 */
[----:B------:R-:W-:Y:S02]  /*0200*/  LEA R8, P0, R9, UR12, 0x3 ;  /* 0x0000000c09087c11 */ /* 0x000fe4000f8018ff */
[----:B------:R-:W-:Y:S02]  /*0210*/  LEA R10, P1, R11, UR14, 0x3 ;  /* 0x0000000e0b0a7c11 */ /* 0x000fe4000f8218ff */
[----:B------:R-:W-:Y:S02]  /*0220*/  LEA.HI.X R9, R9, UR13, R20, 0x3, P0 ;  /* 0x0000000d09097c11 */ /* 0x000fe400080f1c14 */
[----:B------:R-:W-:-:S04]  /*0230*/  LEA.HI.X R11, R11, UR15, R18, 0x3, P1 ;  /* 0x0000000f0b0b7c11 */ /* 0x000fc800088f1c12 */
[----:B------:R-:W2:Y:S04]  /*0240*/  LDG.E.64.CONSTANT R8, desc[UR8][R8.64] ;  /* 0x0000000808087981 */ /* 0x000ea8000c1e9b00 */
[----:B------:R-:W2:Y:S01]  /*0250*/  LDG.E.64.CONSTANT R10, desc[UR8][R10.64] ;  /* 0x000000080a0a7981 */ /* 0x000ea2000c1e9b00 */
[----:B0-----:R-:W-:-:S05]  /*0260*/  IMAD.IADD R17, R14, 0x1, R17 ;  /* 0x000000010e117824 */ /* 0x001fca00078e0211 */
[----:B------:R-:W-:Y:S02]  /*0270*/  ISETP.GE.AND P0, PT, R17, R13, PT ;  /* 0x0000000d1100720c */ /* 0x000fe40003f06270 */
[----:B--2---:R-:W-:Y:S02]  /*0280*/  LOP3.LUT R18, R10, R8, RZ, 0xc0, !PT ;  /* 0x000000080a127212 */ /* 0x004fe400078ec0ff */
[----:B------:R-:W-:-:S04]  /*0290*/  LOP3.LUT R20, R11, R9, RZ, 0xc0, !PT ;  /* 0x000000090b147212 */ /* 0x000fc800078ec0ff */
[----:B------:R-:W-:Y:S08]  /*02a0*/  POPC R18, R18 ;  /* 0x0000001200127309 */ /* 0x000ff00000000000 */
[----:B------:R-:W0:Y:S02]  /*02b0*/  POPC R19, R20 ;  /* 0x0000001400137309 */ /* 0x000e240000000000 */
[----:B0-----:R-:W-:-:S05]  /*02c0*/  IMAD.IADD R19, R18, 0x1, R19 ;  /* 0x0000000112137824 */ /* 0x001fca00078e0213 */
[----:B------:R-:W-:-:S05]  /*02d0*/  IADD3 R12, P1, PT, R19, R12, RZ ;  /* 0x0000000c130c7210 */ /* 0x000fca0007f3e0ff */
[----:B------:R-:W-:Y:S01]  /*02e0*/  IMAD.X R7, RZ, RZ, R7, P1 ;  /* 0x000000ffff077224 */ /* 0x000fe200008e0607 */
[----:B------:R-:W-:Y:S07]  /*02f0*/  @!P0 BRA `(.L_x_137) ;  /* 0xfffffffc00ac8947 */ /* 0x000fee000383ffff */
.L_x_136:
[----:B------:R-:W-:Y:S05]  /*0300*/  BSYNC.RECONVERGENT B0 ;  /* 0x0000000000007941 */ /* 0x000fea0003800200 */
.L_x_135:
        /* <DEDUP_REMOVED lines=21> */
[----:B------:R-:W-:-:S03]  /*0460*/  @!P1 MOV R3, 0x400 ;  /* 0x0000040000039802 */ /* 0x000fc60000000f00 */
[----:B--2---:R-:W-:Y:S01]  /*0470*/  IMAD.X R11, R2, 0x1, R5, P2 ;  /* 0x00000001020b7824 */ /* 0x004fe200010e0605 */
[----:B------:R-:W1:Y:S01]  /*0480*/  SHFL.DOWN PT, R4, R9, 0x1, 0x1f ;  /* 0x08201f0009047f89 */ /* 0x000e6200000e0000 */
[----:B------:R-:W-:Y:S02]  /*0490*/  @!P0 MOV R5, 0x400 ;  /* 0x0000040000058802 */ /* 0x000fe40000000f00 */
[----:B0-----:R-:W-:Y:S01]  /*04a0*/  @!P1 LEA R3, R8, R3, 0x18 ;  /* 0x0000000308039211 */ /* 0x001fe200078ec0ff */
[----:B------:R-:W0:Y:S03]  /*04b0*/  SHFL.DOWN PT, R2, R11, 0x1, 0x1f ;  /* 0x08201f000b027f89 */ /* 0x000e2600000e0000 */
[----:B------:R-:W-:Y:S02]  /*04c0*/  @!P1 LEA.HI R7, R0, R3, RZ, 0x1e ;  /* 0x0000000300079211 */ /* 0x000fe400078ff0ff */
[----:B---3--:R-:W-:-:S05]  /*04d0*/  @!P0 LEA R13, R12, R5, 0x18 ;  /* 0x000000050c0d8211 */ /* 0x008fca00078ec0ff */
[----:B------:R-:W-:Y:S01]  /*04e0*/  @!P0 IMAD R8, R0, 0x8, R13 ;  /* 0x0000000800088824 */ /* 0x000fe200078e020d */
[----:B-1----:R-:W-:-:S05]  /*04f0*/  IADD3 R4, P2, PT, R4, R9, RZ ;  /* 0x0000000904047210 */ /* 0x002fca0007f5e0ff */
[----:B0-----:R-:W-:Y:S01]  /*0500*/  IMAD.X R5, R2, 0x1, R11, P2 ;  /* 0x0000000102057824 */ /* 0x001fe200010e060b */
[----:B------:R-:W-:-:S04]  /*0510*/  CS2R R2, SRZ ;  /* 0x0000000000027805 */ /* 0x000fc8000001ff00 */
        /* <DEDUP_REMOVED lines=24> */
[----:B------:R-:W-:Y:S02]  /*06a0*/  IMAD.U32 R2, RZ, RZ, UR5 ;  /* 0x00000005ff027e24 */ /* 0x000fe4000f8e00ff */
[----:B------:R-:W-:Y:S02]  /*06b0*/  IMAD.MOV.U32 R3, RZ, RZ, RZ ;  /* 0x000000ffff037224 */ /* 0x000fe400078e00ff */
[----:B------:R-:W-:Y:S01]  /*06c0*/  IMAD.WIDE.U32 R6, R6, UR6, R2 ;  /* 0x0000000606067c25 */ /* 0x000fe2000f8e0002 */
[----:B-1----:R-:W-:-:S03]  /*06d0*/  IADD3 R2, P0, PT, R4, R5, RZ ;  /* 0x0000000504027210 */ /* 0x002fc60007f1e0ff */
[----:B------:R-:W-:-:S04]  /*06e0*/  IMAD.MOV.U32 R3, RZ, RZ, RZ ;  /* 0x000000ffff037224 */ /* 0x000fc800078e00ff */
[----:B------:R-:W-:Y:S02]  /*06f0*/  IMAD.IADD R5, R7, 0x1, R3 ;  /* 0x0000000107057824 */ /* 0x000fe400078e0203 */
[----:B--2---:R-:W-:Y:S01]  /*0700*/  IMAD.X R3, R0, 0x1, R9, P0 ;  /* 0x0000000100037824 */ /* 0x004fe200000e0609 */
[----:B0-----:R-:W-:-:S04]  /*0710*/  LEA R4, P1, R6, R10, 0x3 ;  /* 0x0000000a06047211 */ /* 0x001fc800078218ff */
[----:B------:R-:W-:-:S05]  /*0720*/  LEA.HI.X R5, R6, R11, R5, 0x3, P1 ;  /* 0x0000000b06057211 */ /* 0x000fca00008f1c05 */
[----:B------:R-:W-:Y:S01]  /*0730*/  STG.E.64 desc[UR8][R4.64], R2 ;  /* 0x0000000204007986 */ /* 0x000fe2000c101b08 */
[----:B------:R-:W-:Y:S05]  /*0740*/  EXIT ;  /* 0x000000000000794d */ /* 0x000fea0003800000 */
.L_x_138:
        /* <DEDUP_REMOVED lines=11> */
.L_x_156:


//--------------------- .nv.shared.ewah_emit_kernel --------------------------
	.section	.nv.shared.ewah_emit_kernel,"aw",@nobits
	.sectionflags	@""
	.align	16
	.zero		1024


//--------------------- .nv.shared.reserved.0     --------------------------
	.section	.nv.shared.reserved.0,"aw",@nobits
	.weak		__nv_reservedSMEM_offset_0_alias
	.size		__nv_reservedSMEM_offset_0_alias, 0, 64
	.other		__nv_reservedSMEM_offset_0_alias,@"STO_CUDA_RESERVED_SHARED STV_DEFAULT"
__nv_reservedSMEM_offset_0_alias:
	.zero		0
	.zero		64


//--------------------- .nv.shared.ewah_size_kernel --------------------------
	.section	.nv.shared.ewah_size_kernel,"aw",@nobits
	.sectionflags	@""
	.align	16
	.zero		1024


//--------------------- .nv.shared.compress_flags_from_density_kernel --------------------------
	.section	.nv.shared.compress_flags_from_density_kernel,"aw",@nobits
	.sectionflags	@""
	.align	16
	.zero		1024


//--------------------- .nv.shared.slice_popcount_sum_kernel --------------------------
	.section	.nv.shared.slice_popcount_sum_kernel,"aw",@nobits
	.sectionflags	@""
	.align	16
.nv.shared.slice_popcount_sum_kernel:
	.zero		1280


//--------------------- .nv.shared.popcount_weighted_keys_literal_fused_kernel --------------------------
	.section	.nv.shared.popcount_weighted_keys_literal_fused_kernel,"aw",@nobits
	.sectionflags	@""
	.align	16
.nv.shared.popcount_weighted_keys_literal_fused_kernel:
	.zero		1280


//--------------------- .nv.shared.popcount_weighted_keys_literal_tiled_kernel --------------------------
	.section	.nv.shared.popcount_weighted_keys_literal_tiled_kernel,"aw",@nobits
	.sectionflags	@""
	.align	16
.nv.shared.popcount_weighted_keys_literal_tiled_kernel:
	.zero		1280


//--------------------- .nv.shared.popcount_weighted_keys_literal_kernel --------------------------
	.section	.nv.shared.popcount_weighted_keys_literal_kernel,"aw",@nobits
	.sectionflags	@""
	.align	16
.nv.shared.popcount_weighted_keys_literal_kernel:
	.zero		1280


//--------------------- .nv.shared.pack_bits_all_ballot_multi_kernel --------------------------
	.section	.nv.shared.pack_bits_all_ballot_multi_kernel,"aw",@nobits
	.sectionflags	@""
	.align	16
	.zero		1024


//--------------------- .nv.shared.pack_bits_all_kernel --------------------------
	.section	.nv.shared.pack_bits_all_kernel,"aw",@nobits
	.sectionflags	@""
	.align	16
	.zero		1024


//--------------------- .nv.shared.ewah_decompress_kernel --------------------------
	.section	.nv.shared.ewah_decompress_kernel,"aw",@nobits
	.sectionflags	@""
	.align	16
	.zero		1024


//--------------------- .nv.shared.scatter_set_double_kernel --------------------------
	.section	.nv.shared.scatter_set_double_kernel,"aw",@nobits
	.sectionflags	@""
	.align	16
	.zero		1024


//--------------------- .nv.shared.popcount_pairwise_kernel --------------------------
	.section	.nv.shared.popcount_pairwise_kernel,"aw",@nobits
	.sectionflags	@""
	.align	16
.nv.shared.popcount_pairwise_kernel:
	.zero		1280


//--------------------- .nv.constant0.ewah_emit_kernel --------------------------
	.section	.nv.constant0.ewah_emit_kernel,"a",@progbits
	.sectionflags	@""
	.align	4
.nv.constant0.ewah_emit_kernel:
	.zero		944


//--------------------- .nv.constant0.ewah_size_kernel --------------------------
	.section	.nv.constant0.ewah_size_kernel,"a",@progbits
	.sectionflags	@""
	.align	4
.nv.constant0.ewah_size_kernel:
	.zero		928


//--------------------- .nv.constant0.compress_flags_from_density_kernel --------------------------
	.section	.nv.constant0.compress_flags_from_density_kernel,"a",@progbits
	.sectionflags	@""
	.align	4
.nv.constant0.compress_flags_from_density_kernel:
	.zero		928


//--------------------- .nv.constant0.slice_popcount_sum_kernel --------------------------
	.section	.nv.constant0.slice_popcount_sum_kernel,"a",@progbits
	.sectionflags	@""
	.align	4
.nv.constant0.slice_popcount_sum_kernel:
	.zero		920


//--------------------- .nv.constant0.popcount_weighted_keys_literal_fused_kernel --------------------------
	.section	.nv.constant0.popcount_weighted_keys_literal_fused_kernel,"a",@progbits
	.sectionflags	@""
	.align	4
.nv.constant0.popcount_weighted_keys_literal_fused_kernel:
	.zero		968


//--------------------- .nv.constant0.popcount_weighted_keys_literal_tiled_kernel --------------------------
	.section	.nv.constant0.popcount_weighted_keys_literal_tiled_kernel,"a",@progbits
	.sectionflags	@""
	.align	4
.nv.constant0.popcount_weighted_keys_literal_tiled_kernel:
	.zero		968


//--------------------- .nv.constant0.popcount_weighted_keys_literal_kernel --------------------------
	.section	.nv.constant0.popcount_weighted_keys_literal_kernel,"a",@progbits
	.sectionflags	@""
	.align	4
.nv.constant0.popcount_weighted_keys_literal_kernel:
	.zero		960


//--------------------- .nv.constant0.pack_bits_all_ballot_multi_kernel --------------------------
	.section	.nv.constant0.pack_bits_all_ballot_multi_kernel,"a",@progbits
	.sectionflags	@""
	.align	4
.nv.constant0.pack_bits_all_ballot_multi_kernel:
	.zero		936


//--------------------- .nv.constant0.pack_bits_all_kernel --------------------------
	.section	.nv.constant0.pack_bits_all_kernel,"a",@progbits
	.sectionflags	@""
	.align	4
.nv.constant0.pack_bits_all_kernel:
	.zero		936


//--------------------- .nv.constant0.ewah_decompress_kernel --------------------------
	.section	.nv.constant0.ewah_decompress_kernel,"a",@progbits
	.sectionflags	@""
	.align	4
.nv.constant0.ewah_decompress_kernel:
	.zero		920


//--------------------- .nv.constant0.scatter_set_double_kernel --------------------------
	.section	.nv.constant0.scatter_set_double_kernel,"a",@progbits
	.sectionflags	@""
	.align	4
.nv.constant0.scatter_set_double_kernel:
	.zero		928


//--------------------- .nv.constant0.popcount_pairwise_kernel --------------------------
	.section	.nv.constant0.popcount_pairwise_kernel,"a",@progbits
	.sectionflags	@""
	.align	4
.nv.constant0.popcount_pairwise_kernel:
	.zero		936


//--------------------- SYMBOLS --------------------------

	.type		.nv.reservedSmem.offset0,@object
	.size		.nv.reservedSmem.offset0,0x4
	.type		.nv.reservedSmem.cap,@object
	.size		.nv.reservedSmem.cap,0x4
